	.target	sm_80

	.elftype	@"ET_EXEC"


//--------------------- .note.nv.tkinfo           --------------------------
	.section	.note.nv.tkinfo,"",@"SHT_NOTE"
	.sectionflags	@"SHF_NOTE_NV_TKINFO"
	.tkinfo
        /*0018*/ 	.word	0x00000002
        /*0030*/ 	.string	""
        /*0030*/ 	.string	"ptxas"
        /*0030*/ 	.string	"Cuda compilation tools, release 13.0, V13.0.88"
        /*0030*/ 	.string	"Build cuda_13.0.r13.0/compiler.36424714_0"
        /*0030*/ 	.string	"-v  -suppress-debug-info  -lineinfo  -arch sm_80 "



//--------------------- .note.nv.cuinfo           --------------------------
	.section	.note.nv.cuinfo,"",@"SHT_NOTE"
	.sectionflags	@"SHF_NOTE_NV_CUINFO"
        /*0018*/ 	.short	0x0002
        /*001a*/ 	.short	0x0050
        /*001c*/ 	.short	0x0082
	.zero		2


//--------------------- .nv.info                  --------------------------
	.section	.nv.info,"",@"SHT_CUDA_INFO"
	.align	4


	//----- nvinfo : EIATTR_REGCOUNT
	.align		4
        /*0000*/ 	.byte	0x04, 0x2f
        /*0002*/ 	.short	(.L_1 - .L_0)
	.align		4
.L_0:
        /*0004*/ 	.word	index@(matmul_kernel)
        /*0008*/ 	.word	0x00000020


	//----- nvinfo : EIATTR_FRAME_SIZE
	.align		4
.L_1:
        /*000c*/ 	.byte	0x04, 0x11
        /*000e*/ 	.short	(.L_3 - .L_2)
	.align		4
.L_2:
        /*0010*/ 	.word	index@(matmul_kernel)
        /*0014*/ 	.word	0x00000d88


	//----- nvinfo : EIATTR_MIN_STACK_SIZE
	.align		4
.L_3:
        /*0018*/ 	.byte	0x04, 0x12
        /*001a*/ 	.short	(.L_5 - .L_4)
	.align		4
.L_4:
        /*001c*/ 	.word	index@(matmul_kernel)
        /*0020*/ 	.word	0x00000d88
.L_5:


//--------------------- .nv.info.matmul_kernel    --------------------------
	.section	.nv.info.matmul_kernel,"",@"SHT_CUDA_INFO"
	.sectionflags	@""
	.align	4


	//----- nvinfo : EIATTR_CUDA_API_VERSION
	.align		4
        /*0000*/ 	.byte	0x04, 0x37
        /*0002*/ 	.short	(.L_7 - .L_6)
.L_6:
        /*0004*/ 	.word	0x00000082


	//----- nvinfo : EIATTR_SW2861232_WAR
	.align		4
.L_7:
        /*0008*/ 	.byte	0x01, 0x35
	.zero		2


	//----- nvinfo : EIATTR_PARAM_CBANK
	.align		4
        /*000c*/ 	.byte	0x04, 0x0a
        /*000e*/ 	.short	(.L_9 - .L_8)
	.align		4
.L_8:
        /*0010*/ 	.word	index@(.nv.constant0.matmul_kernel)
        /*0014*/ 	.short	0x0160
        /*0016*/ 	.short	0x0050


	//----- nvinfo : EIATTR_CBANK_PARAM_SIZE
	.align		4
.L_9:
        /*0018*/ 	.byte	0x03, 0x19
        /*001a*/ 	.short	0x0050


	//----- nvinfo : EIATTR_KPARAM_INFO
	.align		4
        /*001c*/ 	.byte	0x04, 0x17
        /*001e*/ 	.short	(.L_11 - .L_10)
.L_10:
        /*0020*/ 	.word	0x00000000
        /*0024*/ 	.short	0x000d
        /*0026*/ 	.short	0x0048
        /*0028*/ 	.byte	0x00, 0xf4, 0x21, 0x00


	//----- nvinfo : EIATTR_KPARAM_INFO
	.align		4
.L_11:
        /*002c*/ 	.byte	0x04, 0x17
        /*002e*/ 	.short	(.L_13 - .L_12)
.L_12:
        /*0030*/ 	.word	0x00000000
        /*0034*/ 	.short	0x000c
        /*0036*/ 	.short	0x0040
        /*0038*/ 	.byte	0x00, 0xf4, 0x21, 0x00


	//----- nvinfo : EIATTR_KPARAM_INFO
	.align		4
.L_13:
        /*003c*/ 	.byte	0x04, 0x17
        /*003e*/ 	.short	(.L_15 - .L_14)
.L_14:
        /*0040*/ 	.word	0x00000000
        /*0044*/ 	.short	0x000b
        /*0046*/ 	.short	0x0038
        /*0048*/ 	.byte	0x00, 0xf0, 0x11, 0x00


	//----- nvinfo : EIATTR_KPARAM_INFO
	.align		4
.L_15:
        /*004c*/ 	.byte	0x04, 0x17
        /*004e*/ 	.short	(.L_17 - .L_16)
.L_16:
        /*0050*/ 	.word	0x00000000
        /*0054*/ 	.short	0x000a
        /*0056*/ 	.short	0x0034
        /*0058*/ 	.byte	0x00, 0xf0, 0x11, 0x00


	//----- nvinfo : EIATTR_KPARAM_INFO
	.align		4
.L_17:
        /*005c*/ 	.byte	0x04, 0x17
        /*005e*/ 	.short	(.L_19 - .L_18)
.L_18:
        /*0060*/ 	.word	0x00000000
        /*0064*/ 	.short	0x0009
        /*0066*/ 	.short	0x0030
        /*0068*/ 	.byte	0x00, 0xf0, 0x11, 0x00


	//----- nvinfo : EIATTR_KPARAM_INFO
	.align		4
.L_19:
        /*006c*/ 	.byte	0x04, 0x17
        /*006e*/ 	.short	(.L_21 - .L_20)
.L_20:
        /*0070*/ 	.word	0x00000000
        /*0074*/ 	.short	0x0008
        /*0076*/ 	.short	0x002c
        /*0078*/ 	.byte	0x00, 0xf0, 0x11, 0x00


	//----- nvinfo : EIATTR_KPARAM_INFO
	.align		4
.L_21:
        /*007c*/ 	.byte	0x04, 0x17
        /*007e*/ 	.short	(.L_23 - .L_22)
.L_22:
        /*0080*/ 	.word	0x00000000
        /*0084*/ 	.short	0x0007
        /*0086*/ 	.short	0x0028
        /*0088*/ 	.byte	0x00, 0xf0, 0x11, 0x00


	//----- nvinfo : EIATTR_KPARAM_INFO
	.align		4
.L_23:
        /*008c*/ 	.byte	0x04, 0x17
        /*008e*/ 	.short	(.L_25 - .L_24)
.L_24:
        /*0090*/ 	.word	0x00000000
        /*0094*/ 	.short	0x0006
        /*0096*/ 	.short	0x0024
        /*0098*/ 	.byte	0x00, 0xf0, 0x11, 0x00


	//----- nvinfo : EIATTR_KPARAM_INFO
	.align		4
.L_25:
        /*009c*/ 	.byte	0x04, 0x17
        /*009e*/ 	.short	(.L_27 - .L_26)
.L_26:
        /*00a0*/ 	.word	0x00000000
        /*00a4*/ 	.short	0x0005
        /*00a6*/ 	.short	0x0020
        /*00a8*/ 	.byte	0x00, 0xf0, 0x11, 0x00


	//----- nvinfo : EIATTR_KPARAM_INFO
	.align		4
.L_27:
        /*00ac*/ 	.byte	0x04, 0x17
        /*00ae*/ 	.short	(.L_29 - .L_28)
.L_28:
        /*00b0*/ 	.word	0x00000000
        /*00b4*/ 	.short	0x0004
        /*00b6*/ 	.short	0x001c
        /*00b8*/ 	.byte	0x00, 0xf0, 0x11, 0x00


	//----- nvinfo : EIATTR_KPARAM_INFO
	.align		4
.L_29:
        /*00bc*/ 	.byte	0x04, 0x17
        /*00be*/ 	.short	(.L_31 - .L_30)
.L_30:
        /*00c0*/ 	.word	0x00000000
        /*00c4*/ 	.short	0x0003
        /*00c6*/ 	.short	0x0018
        /*00c8*/ 	.byte	0x00, 0xf0, 0x11, 0x00


	//----- nvinfo : EIATTR_KPARAM_INFO
	.align		4
.L_31:
        /*00cc*/ 	.byte	0x04, 0x17
        /*00ce*/ 	.short	(.L_33 - .L_32)
.L_32:
        /*00d0*/ 	.word	0x00000000
        /*00d4*/ 	.short	0x0002
        /*00d6*/ 	.short	0x0010
        /*00d8*/ 	.byte	0x00, 0xf4, 0x21, 0x00


	//----- nvinfo : EIATTR_KPARAM_INFO
	.align		4
.L_33:
        /*00dc*/ 	.byte	0x04, 0x17
        /*00de*/ 	.short	(.L_35 - .L_34)
.L_34:
        /*00e0*/ 	.word	0x00000000
        /*00e4*/ 	.short	0x0001
        /*00e6*/ 	.short	0x0008
        /*00e8*/ 	.byte	0x00, 0xf4, 0x21, 0x00


	//----- nvinfo : EIATTR_KPARAM_INFO
	.align		4
.L_35:
        /*00ec*/ 	.byte	0x04, 0x17
        /*00ee*/ 	.short	(.L_37 - .L_36)
.L_36:
        /*00f0*/ 	.word	0x00000000
        /*00f4*/ 	.short	0x0000
        /*00f6*/ 	.short	0x0000
        /*00f8*/ 	.byte	0x00, 0xf4, 0x21, 0x00


	//----- nvinfo : EIATTR_MAXREG_COUNT
	.align		4
.L_37:
        /*00fc*/ 	.byte	0x03, 0x1b
        /*00fe*/ 	.short	0x0080


	//----- nvinfo : EIATTR_NUM_BARRIERS
	.align		4
        /*0100*/ 	.byte	0x02, 0x4c
        /*0102*/ 	.byte	0x01
	.zero		1


	//----- nvinfo : EIATTR_ANNOTATIONS
	.align		4
        /*0104*/ 	.byte	0x04, 0x55
        /*0106*/ 	.short	(.L_39 - .L_38)


	//   ....[0]....
.L_38:
        /*0108*/ 	.word	0x00000001
        /*010c*/ 	.byte	0x10, 0x05, 0x00, 0x00, 0x01, 0x00, 0x00, 0x00, 0x80, 0x05, 0x00, 0x00, 0x01, 0x00, 0x00, 0x00
        /* <DEDUP_REMOVED lines=1362> */
        /*563c*/ 	.byte	0x10, 0x67, 0x01, 0x00, 0x01, 0x00, 0x00, 0x00, 0x60, 0x67, 0x01, 0x00


	//----- nvinfo : EIATTR_MERCURY_ISA_VERSION
	.align		4
.L_39:
        /*5648*/ 	.byte	0x03, 0x5f
        /*564a*/ 	.short	0x0000


	//----- nvinfo : EIATTR_EXIT_INSTR_OFFSETS
	.align		4
        /*564c*/ 	.byte	0x04, 0x1c
        /*564e*/ 	.short	(.L_41 - .L_40)


	//   ....[0]....
.L_40:
        /*5650*/ 	.word	0x00016f00


	//   ....[1]....
        /*5654*/ 	.word	0x00016f30


	//----- nvinfo : EIATTR_REQNTID
	.align		4
.L_41:
        /*5658*/ 	.byte	0x04, 0x10
        /*565a*/ 	.short	(.L_43 - .L_42)
.L_42:
        /*565c*/ 	.word	0x00000200
        /*5660*/ 	.word	0x00000001
        /*5664*/ 	.word	0x00000001
.L_43:


//--------------------- .nv.callgraph             --------------------------
	.section	.nv.callgraph,"",@"SHT_CUDA_CALLGRAPH"
	.align	4
	.sectionentsize	8
	.align		4
        /*0000*/ 	.word	0x00000000
	.align		4
        /*0004*/ 	.word	0xffffffff
	.align		4
        /*0008*/ 	.word	0x00000000
	.align		4
        /*000c*/ 	.word	0xfffffffe
	.align		4
        /*0010*/ 	.word	0x00000000
	.align		4
        /*0014*/ 	.word	0xfffffffd
	.align		4
        /*0018*/ 	.word	0x00000000
	.align		4
        /*001c*/ 	.word	0xfffffffc


//--------------------- .nv.rel.action            --------------------------
	.section	.nv.rel.action,"",@"SHT_CUDA_RELOCINFO"
	.align	8
	.sectionentsize	8
        /*0000*/ 	.byte	0x73, 0x00, 0x00, 0x00, 0x00, 0x00, 0x00, 0x00, 0x00, 0x00, 0x00, 0x11, 0x25, 0x00, 0x05, 0x36


//--------------------- .nv.constant0.matmul_kernel --------------------------
	.section	.nv.constant0.matmul_kernel,"a",@progbits
	.sectionflags	@""
	.align	4
.nv.constant0.matmul_kernel:
	.zero		432


//--------------------- .text.matmul_kernel       --------------------------
	.section	.text.matmul_kernel,"ax",@progbits
	.sectioninfo	@"SHI_REGISTERS=32"
	.align	128
        .global         matmul_kernel
        .type           matmul_kernel,@function
        .size           matmul_kernel,(.L_x_5 - matmul_kernel)
        .other          matmul_kernel,@"STO_CUDA_ENTRY STV_DEFAULT"
matmul_kernel:
.text.matmul_kernel:
[----:B------:R-:W-:-:S03]  /*0000*/  IMAD.MOV.U32 R1, RZ, RZ, c[0x0][0x28] ;  /* 0x00000a00ff017624 */ /* 0x000fc600078e00ff */
[----:B------:R-:W-:Y:S01]  /*0010*/  IMAD.MOV.U32 R0, RZ, RZ, c[0x0][0x17c] ;  /* 0x00005f00ff007624 */ /* 0x000fe200078e00ff */
[----:B------:R-:W0:Y:S01]  /*0020*/  S2R R28, SR_TID.X ;  /* 0x00000000001c7919 */ /* 0x000e220000002100 */
[----:B------:R-:W-:Y:S01]  /*0030*/  IADD3 R1, R1, -0xd88, RZ ;  /* 0xfffff27801017810 */ /* 0x000fe20007ffe0ff */
[----:B------:R-:W-:Y:S02]  /*0040*/  ULDC.64 UR4, c[0x0][0x118] ;  /* 0x0000460000047ab9 */ /* 0x000fe40000000a00 */
[----:B------:R-:W-:-:S04]  /*0050*/  IADD3 R0, R0, 0xff, RZ ;  /* 0x000000ff00007810 */ /* 0x000fc80007ffe0ff */
[----:B------:R-:W-:-:S04]  /*0060*/  SHF.R.S32.HI R3, RZ, 0x1f, R0 ;  /* 0x0000001fff037819 */ /* 0x000fc80000011400 */
[----:B------:R-:W-:-:S04]  /*0070*/  LEA.HI R3, R3, R0, RZ, 0x8 ;  /* 0x0000000003037211 */ /* 0x000fc800078f40ff */
[----:B------:R-:W-:Y:S02]  /*0080*/  SHF.R.S32.HI R0, RZ, 0x8, R3 ;  /* 0x00000008ff007819 */ /* 0x000fe40000011403 */
[----:B------:R-:W1:Y:S03]  /*0090*/  S2R R3, SR_CTAID.X ;  /* 0x0000000000037919 */ /* 0x000e660000002500 */
[----:B------:R-:W-:Y:S01]  /*00a0*/  IMAD.SHL.U32 R0, R0, 0x8, RZ ;  /* 0x0000000800007824 */ /* 0x000fe200078e00ff */
[----:B0-----:R-:W-:-:S04]  /*00b0*/  LOP3.LUT R12, R28, 0x1ff, RZ, 0xc0, !PT ;  /* 0x000001ff1c0c7812 */ /* 0x001fc800078ec0ff */
[-C--:B------:R-:W-:Y:S02]  /*00c0*/  IABS R7, R0.reuse ;  /* 0x0000000000077213 */ /* 0x080fe40000000000 */
[----:B------:R-:W-:Y:S02]  /*00d0*/  IABS R10, R0 ;  /* 0x00000000000a7213 */ /* 0x000fe40000000000 */
[----:B------:R-:W0:Y:S01]  /*00e0*/  I2F.RP R2, R7 ;  /* 0x0000000700027306 */ /* 0x000e220000209400 */
[----:B-1----:R-:W-:-:S07]  /*00f0*/  IABS R8, R3 ;  /* 0x0000000300087213 */ /* 0x002fce0000000000 */
[----:B0-----:R-:W0:Y:S02]  /*0100*/  MUFU.RCP R2, R2 ;  /* 0x0000000200027308 */ /* 0x001e240000001000 */
[----:B0-----:R-:W-:Y:S01]  /*0110*/  IADD3 R4, R2, 0xffffffe, RZ ;  /* 0x0ffffffe02047810 */ /* 0x001fe20007ffe0ff */
[----:B------:R-:W-:-:S05]  /*0120*/  IMAD.MOV R2, RZ, RZ, -R10 ;  /* 0x000000ffff027224 */ /* 0x000fca00078e0a0a */
[----:B------:R0:W1:Y:S02]  /*0130*/  F2I.FTZ.U32.TRUNC.NTZ R5, R4 ;  /* 0x0000000400057305 */ /* 0x000064000021f000 */
[----:B0-----:R-:W-:Y:S02]  /*0140*/  IMAD.MOV.U32 R4, RZ, RZ, RZ ;  /* 0x000000ffff047224 */ /* 0x001fe400078e00ff */
[----:B-1----:R-:W-:-:S04]  /*0150*/  IMAD.MOV R6, RZ, RZ, -R5 ;  /* 0x000000ffff067224 */ /* 0x002fc800078e0a05 */
[----:B------:R-:W-:Y:S02]  /*0160*/  IMAD R9, R6, R7, RZ ;  /* 0x0000000706097224 */ /* 0x000fe400078e02ff */
[----:B------:R-:W-:Y:S02]  /*0170*/  IMAD.MOV.U32 R6, RZ, RZ, R8 ;  /* 0x000000ffff067224 */ /* 0x000fe400078e0008 */
[----:B------:R-:W-:-:S06]  /*0180*/  IMAD.HI.U32 R5, R5, R9, R4 ;  /* 0x0000000905057227 */ /* 0x000fcc00078e0004 */
[----:B------:R-:W-:-:S04]  /*0190*/  IMAD.HI.U32 R5, R5, R6, RZ ;  /* 0x0000000605057227 */ /* 0x000fc800078e00ff */
[----:B------:R-:W-:-:S05]  /*01a0*/  IMAD R2, R5, R2, R6 ;  /* 0x0000000205027224 */ /* 0x000fca00078e0206 */
[----:B------:R-:W-:-:S13]  /*01b0*/  ISETP.GT.U32.AND P1, PT, R7, R2, PT ;  /* 0x000000020700720c */ /* 0x000fda0003f24070 */
[----:B------:R-:W-:Y:S01]  /*01c0*/  @!P1 IMAD.IADD R2, R2, 0x1, -R7 ;  /* 0x0000000102029824 */ /* 0x000fe200078e0a07 */
[----:B------:R-:W-:Y:S02]  /*01d0*/  @!P1 IADD3 R5, R5, 0x1, RZ ;  /* 0x0000000105059810 */ /* 0x000fe40007ffe0ff */
[----:B------:R-:W-:Y:S02]  /*01e0*/  ISETP.NE.AND P1, PT, R0, RZ, PT ;  /* 0x000000ff0000720c */ /* 0x000fe40003f25270 */
[----:B------:R-:W-:Y:S02]  /*01f0*/  ISETP.GE.U32.AND P0, PT, R2, R7, PT ;  /* 0x000000070200720c */ /* 0x000fe40003f06070 */
[----:B------:R-:W-:-:S04]  /*0200*/  LOP3.LUT R2, R3, R0, RZ, 0x3c, !PT ;  /* 0x0000000003027212 */ /* 0x000fc800078e3cff */
[----:B------:R-:W-:Y:S01]  /*0210*/  ISETP.GE.AND P2, PT, R2, RZ, PT ;  /* 0x000000ff0200720c */ /* 0x000fe20003f46270 */
[----:B------:R-:W-:-:S05]  /*0220*/  IMAD.MOV.U32 R2, RZ, RZ, c[0x0][0x178] ;  /* 0x00005e00ff027624 */ /* 0x000fca00078e00ff */
[----:B------:R-:W-:Y:S02]  /*0230*/  IADD3 R2, R2, 0x1ff, RZ ;  /* 0x000001ff02027810 */ /* 0x000fe40007ffe0ff */
[----:B------:R-:W-:-:S05]  /*0240*/  @P0 IADD3 R5, R5, 0x1, RZ ;  /* 0x0000000105050810 */ /* 0x000fca0007ffe0ff */
[----:B------:R-:W-:Y:S01]  /*0250*/  IMAD.MOV.U32 R6, RZ, RZ, R5 ;  /* 0x000000ffff067224 */ /* 0x000fe200078e0005 */
[----:B------:R-:W-:-:S03]  /*0260*/  SHF.R.S32.HI R5, RZ, 0x1f, R2 ;  /* 0x0000001fff057819 */ /* 0x000fc60000011402 */
[----:B------:R-:W-:Y:S01]  /*0270*/  @!P2 IMAD.MOV R6, RZ, RZ, -R6 ;  /* 0x000000ffff06a224 */ /* 0x000fe200078e0a06 */
[----:B------:R-:W-:Y:S02]  /*0280*/  @!P1 LOP3.LUT R6, RZ, R0, RZ, 0x33, !PT ;  /* 0x00000000ff069212 */ /* 0x000fe400078e33ff */
[----:B------:R-:W-:-:S03]  /*0290*/  LEA.HI R5, R5, R2, RZ, 0x9 ;  /* 0x0000000205057211 */ /* 0x000fc600078f48ff */
[----:B------:R-:W-:Y:S02]  /*02a0*/  IMAD.SHL.U32 R4, R6, 0x8, RZ ;  /* 0x0000000806047824 */ /* 0x000fe400078e00ff */
[----:B------:R-:W-:-:S03]  /*02b0*/  IMAD.MOV R6, RZ, RZ, -R6 ;  /* 0x000000ffff067224 */ /* 0x000fc600078e0a06 */
[----:B------:R-:W-:Y:S01]  /*02c0*/  LEA.HI.SX32 R5, R5, -R4, 0x17 ;  /* 0x8000000405057211 */ /* 0x000fe200078fbaff */
[----:B------:R-:W-:Y:S02]  /*02d0*/  IMAD R8, R0, R6, R3 ;  /* 0x0000000600087224 */ /* 0x000fe400078e0203 */
[----:B------:R-:W-:Y:S01]  /*02e0*/  IMAD.MOV.U32 R6, RZ, RZ, RZ ;  /* 0x000000ffff067224 */ /* 0x000fe200078e00ff */
[----:B------:R-:W-:Y:S02]  /*02f0*/  IMNMX R5, R5, 0x8, PT ;  /* 0x0000000805057817 */ /* 0x000fe40003800200 */
[----:B------:R-:W-:Y:S02]  /*0300*/  IABS R11, R8 ;  /* 0x00000008000b7213 */ /* 0x000fe40000000000 */
[----:B------:R-:W-:-:S04]  /*0310*/  IABS R9, R5 ;  /* 0x0000000500097213 */ /* 0x000fc80000000000 */
[----:B------:R-:W0:Y:S08]  /*0320*/  I2F.RP R2, R9 ;  /* 0x0000000900027306 */ /* 0x000e300000209400 */
[----:B0-----:R-:W0:Y:S02]  /*0330*/  MUFU.RCP R2, R2 ;  /* 0x0000000200027308 */ /* 0x001e240000001000 */
[----:B0-----:R-:W-:Y:S01]  /*0340*/  IADD3 R7, R2, 0xffffffe, RZ ;  /* 0x0ffffffe02077810 */ /* 0x001fe20007ffe0ff */
[----:B------:R-:W-:-:S05]  /*0350*/  IMAD.MOV.U32 R2, RZ, RZ, c[0x0][0x180] ;  /* 0x00006000ff027624 */ /* 0x000fca00078e00ff */
[----:B------:R-:W0:Y:S01]  /*0360*/  F2I.FTZ.U32.TRUNC.NTZ R7, R7 ;  /* 0x0000000700077305 */ /* 0x000e22000021f000 */
[----:B------:R-:W-:Y:S01]  /*0370*/  IADD3 R2, R2, 0x1f, RZ ;  /* 0x0000001f02027810 */ /* 0x000fe20007ffe0ff */
[----:B0-----:R-:W-:-:S04]  /*0380*/  IMAD.MOV R10, RZ, RZ, -R7 ;  /* 0x000000ffff0a7224 */ /* 0x001fc800078e0a07 */
[----:B------:R-:W-:-:S04]  /*0390*/  IMAD.MOV.U32 R0, RZ, RZ, R10 ;  /* 0x000000ffff007224 */ /* 0x000fc800078e000a */
[----:B------:R-:W-:Y:S01]  /*03a0*/  IMAD R3, R0, R9, RZ ;  /* 0x0000000900037224 */ /* 0x000fe200078e02ff */
[----:B------:R-:W-:-:S03]  /*03b0*/  IABS R0, R5 ;  /* 0x0000000500007213 */ /* 0x000fc60000000000 */
[----:B------:R-:W-:-:S04]  /*03c0*/  IMAD.HI.U32 R6, R7, R3, R6 ;  /* 0x0000000307067227 */ /* 0x000fc800078e0006 */
[----:B------:R-:W-:Y:S02]  /*03d0*/  IMAD.MOV R0, RZ, RZ, -R0 ;  /* 0x000000ffff007224 */ /* 0x000fe400078e0a00 */
        /* <DEDUP_REMOVED lines=8> */
[----:B------:R-:W-:-:S07]  /*0460*/  ISETP.GE.AND P2, PT, R0, RZ, PT ;  /* 0x000000ff0000720c */ /* 0x000fce0003f46270 */
[----:B------:R-:W-:Y:S02]  /*0470*/  @P0 IADD3 R6, R6, 0x1, RZ ;  /* 0x0000000106060810 */ /* 0x000fe40007ffe0ff */
[----:B------:R-:W-:-:S04]  /*0480*/  ISETP.GT.AND P0, PT, R2, 0x1f, PT ;  /* 0x0000001f0200780c */ /* 0x000fc80003f04270 */
[----:B------:R-:W-:Y:S01]  /*0490*/  @!P2 IMAD.MOV R6, RZ, RZ, -R6 ;  /* 0x000000ffff06a224 */ /* 0x000fe200078e0a06 */
[----:B------:R-:W-:-:S05]  /*04a0*/  @!P1 LOP3.LUT R6, RZ, R5, RZ, 0x33, !PT ;  /* 0x00000005ff069212 */ /* 0x000fca00078e33ff */
[----:B------:R-:W-:Y:S02]  /*04b0*/  IMAD.MOV R0, RZ, RZ, -R6 ;  /* 0x000000ffff007224 */ /* 0x000fe400078e0a06 */
[----:B------:R-:W-:Y:S02]  /*04c0*/  IMAD.SHL.U32 R29, R6, 0x100, RZ ;  /* 0x00000100061d7824 */ /* 0x000fe400078e00ff */
[----:B------:R-:W-:Y:S02]  /*04d0*/  IMAD R5, R5, R0, R8 ;  /* 0x0000000005057224 */ /* 0x000fe400078e0208 */
[----:B------:R-:W-:Y:S02]  /*04e0*/  IMAD.MOV.U32 R0, RZ, RZ, c[0x0][0x180] ;  /* 0x00006000ff007624 */ /* 0x000fe400078e00ff */
[----:B------:R-:W-:-:S04]  /*04f0*/  IMAD.IADD R5, R4, 0x1, R5 ;  /* 0x0000000104057824 */ /* 0x000fc800078e0205 */
[----:B------:R-:W-:-:S05]  /*0500*/  IMAD R3, R5, 0x200, R12 ;  /* 0x0000020005037824 */ /* 0x000fca00078e020c */
[----:B------:R0:W-:Y:S01]  /*0510*/  STL [R1+0x524], R3 ;  /* 0x0005240301007387 */ /* 0x0001e20000100800 */
[----:B------:R-:W-:Y:S05]  /*0520*/  @P0 BRA `(.L_x_0) ;  /* 0x0000077000000947 */ /* 0x000fea0003800000 */
[----:B------:R-:W-:Y:S01]  /*0530*/  IMAD.SHL.U32 R0, R28, 0x2, RZ ;  /* 0x000000021c007824 */ /* 0x000fe200078e00ff */
[----:B------:R-:W-:Y:S01]  /*0540*/  CS2R R20, SRZ ;  /* 0x0000000000147805 */ /* 0x000fe2000001ff00 */
[----:B------:R-:W-:Y:S01]  /*0550*/  CS2R R22, SRZ ;  /* 0x0000000000167805 */ /* 0x000fe2000001ff00 */
[----:B------:R-:W-:Y:S01]  /*0560*/  CS2R R12, SRZ ;  /* 0x00000000000c7805 */ /* 0x000fe2000001ff00 */
[----:B------:R-:W-:Y:S01]  /*0570*/  CS2R R14, SRZ ;  /* 0x00000000000e7805 */ /* 0x000fe2000001ff00 */
[----:B------:R1:W-:Y:S01]  /*0580*/  STL [R1+0x520], R0 ;  /* 0x0005200001007387 */ /* 0x0003e20000100800 */
[----:B------:R-:W-:Y:S01]  /*0590*/  CS2R R8, SRZ ;  /* 0x0000000000087805 */ /* 0x000fe2000001ff00 */
[----:B------:R-:W-:Y:S01]  /*05a0*/  CS2R R10, SRZ ;  /* 0x00000000000a7805 */ /* 0x000fe2000001ff00 */
[----:B------:R-:W-:Y:S01]  /*05b0*/  CS2R R4, SRZ ;  /* 0x0000000000047805 */ /* 0x000fe2000001ff00 */
[----:B------:R1:W-:Y:S01]  /*05c0*/  STL [R1], RZ ;  /* 0x000000ff01007387 */ /* 0x0003e20000100800 */
[----:B------:R-:W-:Y:S01]  /*05d0*/  CS2R R6, SRZ ;  /* 0x0000000000067805 */ /* 0x000fe2000001ff00 */
[----:B------:R-:W-:Y:S01]  /*05e0*/  CS2R R16, SRZ ;  /* 0x0000000000107805 */ /* 0x000fe2000001ff00 */
[----:B------:R-:W-:Y:S01]  /*05f0*/  CS2R R18, SRZ ;  /* 0x0000000000127805 */ /* 0x000fe2000001ff00 */
[----:B------:R1:W-:Y:S01]  /*0600*/  STL [R1+0x4], RZ ;  /* 0x000004ff01007387 */ /* 0x0003e20000100800 */
[----:B------:R-:W-:Y:S01]  /*0610*/  CS2R R24, SRZ ;  /* 0x0000000000187805 */ /* 0x000fe2000001ff00 */
[----:B------:R-:W-:-:S02]  /*0620*/  CS2R R26, SRZ ;  /* 0x00000000001a7805 */ /* 0x000fc4000001ff00 */
[----:B------:R1:W-:Y:S04]  /*0630*/  STL [R1+0x8], RZ ;  /* 0x000008ff01007387 */ /* 0x0003e80000100800 */
        /* <DEDUP_REMOVED lines=100> */
[----:B------:R1:W-:Y:S01]  /*0c80*/  STL [R1+0x47c], RZ ;  /* 0x00047cff01007387 */ /* 0x0003e20000100800 */
[----:B------:R-:W-:Y:S05]  /*0c90*/  BRA `(.L_x_1) ;  /* 0x0000df8000007947 */ /* 0x000fea0003800000 */
.L_x_0:
[----:B------:R1:W-:Y:S01]  /*0ca0*/  STL [R1+0x544], R0 ;  /* 0x0005440001007387 */ /* 0x0003e20000100800 */
[----:B------:R-:W-:-:S02]  /*0cb0*/  IABS R11, c[0x0][0x17c] ;  /* 0x00005f00000b7a13 */ /* 0x000fc40000000000 */
[----:B------:R-:W-:Y:S02]  /*0cc0*/  LEA.HI R22, R28, R29, RZ, 0x1b ;  /* 0x0000001d1c167211 */ /* 0x000fe400078fd8ff */
[----:B------:R-:W2:Y:S01]  /*0cd0*/  I2F.RP R6, R11 ;  /* 0x0000000b00067306 */ /* 0x000ea20000209400 */
[----:B------:R-:W-:Y:S02]  /*0ce0*/  SHF.R.U32.HI R20, RZ, 0x5, R28 ;  /* 0x00000005ff147819 */ /* 0x000fe4000001161c */
[----:B0-----:R-:W-:Y:S01]  /*0cf0*/  IADD3 R3, R22, 0xf0, RZ ;  /* 0x000000f016037810 */ /* 0x001fe20007ffe0ff */
[----:B-1----:R-:W3:Y:S01]  /*0d00*/  LDL R0, [R1+0x524] ;  /* 0x0005240001007983 */ /* 0x002ee20000100800 */
[----:B------:R-:W-:Y:S02]  /*0d10*/  SGXT.U32 R20, R20, 0x4 ;  /* 0x000000041414781a */ /* 0x000fe40000000000 */
[----:B------:R-:W-:Y:S02]  /*0d20*/  IABS R7, R3 ;  /* 0x0000000300077213 */ /* 0x000fe40000000000 */
[----:B------:R-:W-:-:S02]  /*0d30*/  LOP3.LUT R20, R29, R20, RZ, 0xfc, !PT ;  /* 0x000000141d147212 */ /* 0x000fc400078efcff */
[----:B------:R-:W-:Y:S02]  /*0d40*/  IADD3 R14, R22, 0xd0, RZ ;  /* 0x000000d0160e7810 */ /* 0x000fe40007ffe0ff */
[C---:B------:R-:W-:Y:S01]  /*0d50*/  LOP3.LUT R12, R20.reuse, 0xe0, RZ, 0xfc, !PT ;  /* 0x000000e0140c7812 */ /* 0x040fe200078efcff */
[----:B--2---:R-:W0:Y:S01]  /*0d60*/  MUFU.RCP R6, R6 ;  /* 0x0000000600067308 */ /* 0x004e220000001000 */
[----:B------:R-:W-:Y:S02]  /*0d70*/  LOP3.LUT R9, R20, 0xc0, RZ, 0xfc, !PT ;  /* 0x000000c014097812 */ /* 0x000fe400078efcff */
[----:B------:R-:W-:Y:S02]  /*0d80*/  IABS R10, R14 ;  /* 0x0000000e000a7213 */ /* 0x000fe40000000000 */
[----:B0-----:R-:W-:-:S04]  /*0d90*/  IADD3 R4, R6, 0xffffffe, RZ ;  /* 0x0ffffffe06047810 */ /* 0x001fc80007ffe0ff */
[----:B------:R0:W1:Y:S02]  /*0da0*/  F2I.FTZ.U32.TRUNC.NTZ R5, R4 ;  /* 0x0000000400057305 */ /* 0x000064000021f000 */
[----:B0-----:R-:W-:Y:S02]  /*0db0*/  IMAD.MOV.U32 R4, RZ, RZ, RZ ;  /* 0x000000ffff047224 */ /* 0x001fe400078e00ff */
[----:B-1----:R-:W-:-:S04]  /*0dc0*/  IMAD.MOV R8, RZ, RZ, -R5 ;  /* 0x000000ffff087224 */ /* 0x002fc800078e0a05 */
[----:B------:R-:W-:Y:S02]  /*0dd0*/  IMAD R25, R8, R11, RZ ;  /* 0x0000000b08197224 */ /* 0x000fe400078e02ff */
[----:B------:R-:W-:Y:S02]  /*0de0*/  IMAD.MOV.U32 R8, RZ, RZ, R7 ;  /* 0x000000ffff087224 */ /* 0x000fe400078e0007 */
[----:B------:R-:W-:Y:S01]  /*0df0*/  IMAD.HI.U32 R25, R5, R25, R4 ;  /* 0x0000001905197227 */ /* 0x000fe200078e0004 */
[----:B------:R-:W-:Y:S02]  /*0e00*/  SHF.R.S32.HI R5, RZ, 0x1f, R2 ;  /* 0x0000001fff057819 */ /* 0x000fe40000011402 */
[----:B------:R-:W-:Y:S02]  /*0e10*/  IABS R4, R12 ;  /* 0x0000000c00047213 */ /* 0x000fe40000000000 */
[----:B------:R-:W-:Y:S01]  /*0e20*/  LEA.HI R2, R5, R2, RZ, 0x5 ;  /* 0x0000000205027211 */ /* 0x000fe200078f28ff */
[----:B------:R-:W-:-:S04]  /*0e30*/  IMAD.HI.U32 R6, R25, R8, RZ ;  /* 0x0000000819067227 */ /* 0x000fc800078e00ff */
[----:B------:R-:W-:-:S04]  /*0e40*/  IMAD.MOV R6, RZ, RZ, -R6 ;  /* 0x000000ffff067224 */ /* 0x000fc800078e0a06 */
[C---:B------:R-:W-:Y:S01]  /*0e50*/  IMAD R7, R11.reuse, R6, R8 ;  /* 0x000000060b077224 */ /* 0x040fe200078e0208 */
[----:B------:R0:W-:Y:S04]  /*0e60*/  STL [R1+0xc], R2 ;  /* 0x00000c0201007387 */ /* 0x0001e80000100800 */
[----:B------:R-:W-:Y:S02]  /*0e70*/  ISETP.GT.U32.AND P2, PT, R11, R7, PT ;  /* 0x000000070b00720c */ /* 0x000fe40003f44070 */
[----:B------:R-:W-:Y:S01]  /*0e80*/  IABS R6, R9 ;  /* 0x0000000900067213 */ /* 0x000fe20000000000 */
[----:B0-----:R-:W-:Y:S01]  /*0e90*/  IMAD.HI.U32 R2, R25, R4, RZ ;  /* 0x0000000419027227 */ /* 0x001fe200078e00ff */
[----:B------:R-:W-:Y:S02]  /*0ea0*/  ISETP.GE.AND P1, PT, R3, RZ, PT ;  /* 0x000000ff0300720c */ /* 0x000fe40003f26270 */
[----:B------:R-:W-:Y:S01]  /*0eb0*/  IADD3 R13, R22, 0xb0, RZ ;  /* 0x000000b0160d7810 */ /* 0x000fe20007ffe0ff */
[----:B------:R-:W-:-:S04]  /*0ec0*/  IMAD.HI.U32 R3, R25, R10, RZ ;  /* 0x0000000a19037227 */ /* 0x000fc800078e00ff */
[----:B------:R-:W-:Y:S02]  /*0ed0*/  IMAD.MOV R5, RZ, RZ, -R2 ;  /* 0x000000ffff057224 */ /* 0x000fe400078e0a02 */
[----:B------:R-:W-:Y:S01]  /*0ee0*/  IMAD.MOV.U32 R2, RZ, RZ, R6 ;  /* 0x000000ffff027224 */ /* 0x000fe200078e0006 */
[----:B------:R-:W-:Y:S01]  /*0ef0*/  IABS R6, R13 ;  /* 0x0000000d00067213 */ /* 0x000fe20000000000 */
[----:B------:R-:W-:Y:S02]  /*0f00*/  IMAD.MOV R8, RZ, RZ, -R3 ;  /* 0x000000ffff087224 */ /* 0x000fe400078e0a03 */
[----:B------:R-:W-:Y:S02]  /*0f10*/  IMAD R5, R11, R5, R4 ;  /* 0x000000050b057224 */ /* 0x000fe400078e0204 */
[----:B------:R-:W-:Y:S02]  /*0f20*/  @!P2 IMAD.IADD R7, R7, 0x1, -R11 ;  /* 0x000000010707a824 */ /* 0x000fe400078e0a0b */
[----:B------:R-:W-:Y:S01]  /*0f30*/  IMAD.HI.U32 R3, R25, R2, RZ ;  /* 0x0000000219037227 */ /* 0x000fe200078e00ff */
[----:B------:R-:W-:-:S02]  /*0f40*/  ISETP.GT.U32.AND P6, PT, R11, R5, PT ;  /* 0x000000050b00720c */ /* 0x000fc40003fc4070 */
[----:B------:R-:W-:Y:S01]  /*0f50*/  ISETP.GT.U32.AND P3, PT, R11, R7, PT ;  /* 0x000000070b00720c */ /* 0x000fe20003f64070 */
[----:B------:R-:W-:Y:S02]  /*0f60*/  IMAD.MOV R4, RZ, RZ, -R3 ;  /* 0x000000ffff047224 */ /* 0x000fe400078e0a03 */
[----:B------:R-:W-:-:S04]  /*0f70*/  IMAD.HI.U32 R3, R25, R6, RZ ;  /* 0x0000000619037227 */ /* 0x000fc800078e00ff */
[----:B------:R-:W-:Y:S02]  /*0f80*/  IMAD.MOV R3, RZ, RZ, -R3 ;  /* 0x000000ffff037224 */ /* 0x000fe400078e0a03 */
[C---:B------:R-:W-:Y:S02]  /*0f90*/  IMAD R2, R11.reuse, R4, R2 ;  /* 0x000000040b027224 */ /* 0x040fe400078e0202 */
[----:B------:R-:W-:Y:S02]  /*0fa0*/  IMAD R6, R11, R3, R6 ;  /* 0x000000030b067224 */ /* 0x000fe400078e0206 */
[--C-:B------:R-:W-:Y:S01]  /*0fb0*/  @!P6 IMAD.IADD R5, R5, 0x1, -R11.reuse ;  /* 0x000000010505e824 */ /* 0x100fe200078e0a0b */
[----:B------:R-:W-:Y:S01]  /*0fc0*/  ISETP.GT.U32.AND P5, PT, R11, R2, PT ;  /* 0x000000020b00720c */ /* 0x000fe20003fa4070 */
[----:B------:R-:W-:Y:S01]  /*0fd0*/  @!P3 IMAD.IADD R7, R7, 0x1, -R11 ;  /* 0x000000010707b824 */ /* 0x000fe200078e0a0b */
[C---:B------:R-:W-:Y:S01]  /*0fe0*/  ISETP.GT.U32.AND P3, PT, R11.reuse, R6, PT ;  /* 0x000000060b00720c */ /* 0x040fe20003f64070 */
[----:B------:R-:W-:Y:S01]  /*0ff0*/  IMAD R8, R11, R8, R10 ;  /* 0x000000080b087224 */ /* 0x000fe200078e020a */
[----:B------:R-:W-:-:S02]  /*1000*/  LOP3.LUT R10, R20, 0xa0, RZ, 0xfc, !PT ;  /* 0x000000a0140a7812 */ /* 0x000fc400078efcff */
[C---:B------:R-:W-:Y:S02]  /*1010*/  ISETP.GT.U32.AND P6, PT, R11.reuse, R5, PT ;  /* 0x000000050b00720c */ /* 0x040fe40003fc4070 */
[----:B------:R-:W-:Y:S02]  /*1020*/  IABS R15, R10 ;  /* 0x0000000a000f7213 */ /* 0x000fe40000000000 */
[----:B------:R-:W-:-:S03]  /*1030*/  ISETP.GT.U32.AND P4, PT, R11, R8, PT ;  /* 0x000000080b00720c */ /* 0x000fc60003f84070 */
[----:B------:R-:W-:Y:S02]  /*1040*/  IMAD.MOV.U32 R4, RZ, RZ, R15 ;  /* 0x000000ffff047224 */ /* 0x000fe400078e000f */
[--C-:B------:R-:W-:Y:S01]  /*1050*/  @!P5 IMAD.IADD R2, R2, 0x1, -R11.reuse ;  /* 0x000000010202d824 */ /* 0x100fe200078e0a0b */
[----:B------:R-:W-:Y:S01]  /*1060*/  ISETP.GE.AND P5, PT, R12, RZ, PT ;  /* 0x000000ff0c00720c */ /* 0x000fe20003fa6270 */
[----:B------:R-:W-:Y:S02]  /*1070*/  @!P3 IMAD.IADD R6, R6, 0x1, -R11 ;  /* 0x000000010606b824 */ /* 0x000fe400078e0a0b */
[----:B------:R-:W-:Y:S01]  /*1080*/  IMAD.HI.U32 R3, R25, R4, RZ ;  /* 0x0000000419037227 */ /* 0x000fe200078e00ff */
[----:B------:R-:W-:-:S03]  /*1090*/  ISETP.GE.AND P0, PT, R14, RZ, PT ;  /* 0x000000ff0e00720c */ /* 0x000fc60003f06270 */
[----:B------:R-:W-:Y:S01]  /*10a0*/  @!P6 IMAD.IADD R5, R5, 0x1, -R11 ;  /* 0x000000010505e824 */ /* 0x000fe200078e0a0b */
[C---:B------:R-:W-:Y:S01]  /*10b0*/  ISETP.GT.U32.AND P6, PT, R11.reuse, R6, PT ;  /* 0x000000060b00720c */ /* 0x040fe20003fc4070 */
[----:B------:R-:W-:Y:S01]  /*10c0*/  IMAD.MOV R3, RZ, RZ, -R3 ;  /* 0x000000ffff037224 */ /* 0x000fe200078e0a03 */
[----:B------:R-:W-:Y:S01]  /*10d0*/  IADD3 R14, R22, 0x90, RZ ;  /* 0x00000090160e7810 */ /* 0x000fe20007ffe0ff */
[----:B------:R-:W-:Y:S02]  /*10e0*/  @!P4 IMAD.IADD R8, R8, 0x1, -R11 ;  /* 0x000000010808c824 */ /* 0x000fe400078e0a0b */
[----:B------:R-:W-:Y:S01]  /*10f0*/  IMAD R4, R11, R3, R4 ;  /* 0x000000030b047224 */ /* 0x000fe200078e0204 */
[----:B------:R-:W-:Y:S02]  /*1100*/  IABS R16, R14 ;  /* 0x0000000e00107213 */ /* 0x000fe40000000000 */
[----:B------:R-:W-:Y:S01]  /*1110*/  LOP3.LUT R3, R20, 0x80, RZ, 0xfc, !PT ;  /* 0x0000008014037812 */ /* 0x000fe200078efcff */
[----:B------:R-:W-:Y:S01]  /*1120*/  @!P1 IMAD.MOV R7, RZ, RZ, -R7 ;  /* 0x000000ffff079224 */ /* 0x000fe200078e0a07 */
[----:B------:R-:W-:Y:S01]  /*1130*/  ISETP.GE.AND P4, PT, R14, RZ, PT ;  /* 0x000000ff0e00720c */ /* 0x000fe20003f86270 */
[----:B------:R-:W-:Y:S01]  /*1140*/  @!P5 IMAD.MOV R5, RZ, RZ, -R5 ;  /* 0x000000ffff05d224 */ /* 0x000fe200078e0a05 */
[----:B------:R-:W-:-:S02]  /*1150*/  IABS R12, c[0x0][0x178] ;  /* 0x00005e00000c7a13 */ /* 0x000fc40000000000 */
[----:B------:R-:W-:Y:S01]  /*1160*/  ISETP.GE.AND P2, PT, R13, RZ, PT ;  /* 0x000000ff0d00720c */ /* 0x000fe20003f46270 */
[----:B------:R-:W-:Y:S01]  /*1170*/  IMAD.HI.U32 R13, R25, R16, RZ ;  /* 0x00000010190d7227 */ /* 0x000fe200078e00ff */
[C---:B------:R-:W-:Y:S02]  /*1180*/  ISETP.GT.U32.AND P3, PT, R11.reuse, R8, PT ;  /* 0x000000080b00720c */ /* 0x040fe40003f64070 */
[C---:B------:R-:W-:Y:S02]  /*1190*/  ISETP.GT.U32.AND P1, PT, R11.reuse, R2, PT ;  /* 0x000000020b00720c */ /* 0x040fe40003f24070 */
[----:B------:R-:W-:Y:S02]  /*11a0*/  IABS R14, R3 ;  /* 0x00000003000e7213 */ /* 0x000fe40000000000 */
[----:B------:R-:W-:Y:S01]  /*11b0*/  ISETP.GT.U32.AND P5, PT, R11, R4, PT ;  /* 0x000000040b00720c */ /* 0x000fe20003fa4070 */
[----:B------:R-:W-:Y:S01]  /*11c0*/  @!P6 IMAD.IADD R6, R6, 0x1, -R11 ;  /* 0x000000010606e824 */ /* 0x000fe200078e0a0b */
[----:B------:R-:W-:Y:S01]  /*11d0*/  ISETP.GE.AND P6, PT, R9, RZ, PT ;  /* 0x000000ff0900720c */ /* 0x000fe20003fc6270 */
[----:B------:R-:W-:-:S02]  /*11e0*/  IMAD.MOV.U32 R17, RZ, RZ, R12 ;  /* 0x000000ffff117224 */ /* 0x000fc400078e000c */
[----:B------:R-:W-:Y:S02]  /*11f0*/  IMAD.MOV R13, RZ, RZ, -R13 ;  /* 0x000000ffff0d7224 */ /* 0x000fe400078e0a0d */
[----:B------:R-:W-:Y:S01]  /*1200*/  IMAD.HI.U32 R12, R25, R14, RZ ;  /* 0x0000000e190c7227 */ /* 0x000fe200078e00ff */
[----:B------:R-:W0:Y:S03]  /*1210*/  I2F.RP R15, R17 ;  /* 0x00000011000f7306 */ /* 0x000e260000209400 */
[----:B------:R-:W-:Y:S01]  /*1220*/  IMAD R23, R11, R13, R16 ;  /* 0x0000000d0b177224 */ /* 0x000fe200078e0210 */
[----:B------:R-:W-:Y:S01]  /*1230*/  IADD3 R13, R22, 0x70, RZ ;  /* 0x00000070160d7810 */ /* 0x000fe20007ffe0ff */
[----:B------:R-:W-:Y:S02]  /*1240*/  IMAD.MOV R12, RZ, RZ, -R12 ;  /* 0x000000ffff0c7224 */ /* 0x000fe400078e0a0c */
[--C-:B------:R-:W-:Y:S01]  /*1250*/  @!P3 IMAD.IADD R8, R8, 0x1, -R11.reuse ;  /* 0x000000010808b824 */ /* 0x100fe200078e0a0b */
[----:B------:R-:W-:Y:S01]  /*1260*/  IABS R18, R13 ;  /* 0x0000000d00127213 */ /* 0x000fe20000000000 */
[----:B------:R-:W-:-:S02]  /*1270*/  @!P1 IMAD.IADD R2, R2, 0x1, -R11 ;  /* 0x0000000102029824 */ /* 0x000fc400078e0a0b */
[----:B------:R-:W-:Y:S02]  /*1280*/  @!P5 IMAD.IADD R4, R4, 0x1, -R11 ;  /* 0x000000010404d824 */ /* 0x000fe400078e0a0b */
[C---:B------:R-:W-:Y:S01]  /*1290*/  IMAD R21, R11.reuse, R12, R14 ;  /* 0x0000000c0b157224 */ /* 0x040fe200078e020e */
[C---:B------:R-:W-:Y:S01]  /*12a0*/  ISETP.GT.U32.AND P3, PT, R11.reuse, R23, PT ;  /* 0x000000170b00720c */ /* 0x040fe20003f64070 */
[----:B------:R-:W-:Y:S01]  /*12b0*/  @!P0 IMAD.MOV R8, RZ, RZ, -R8 ;  /* 0x000000ffff088224 */ /* 0x000fe200078e0a08 */
[C---:B------:R-:W-:Y:S01]  /*12c0*/  ISETP.GT.U32.AND P0, PT, R11.reuse, R4, PT ;  /* 0x000000040b00720c */ /* 0x040fe20003f04070 */
[----:B------:R-:W-:Y:S01]  /*12d0*/  @!P6 IMAD.MOV R2, RZ, RZ, -R2 ;  /* 0x000000ffff02e224 */ /* 0x000fe200078e0a02 */
[----:B------:R-:W-:Y:S01]  /*12e0*/  ISETP.GT.U32.AND P6, PT, R11, R21, PT ;  /* 0x000000150b00720c */ /* 0x000fe20003fc4070 */
[----:B------:R-:W-:Y:S01]  /*12f0*/  IMAD.HI.U32 R9, R25, R18, RZ ;  /* 0x0000001219097227 */ /* 0x000fe200078e00ff */
[----:B------:R-:W-:-:S03]  /*1300*/  ISETP.GE.AND P5, PT, R10, RZ, PT ;  /* 0x000000ff0a00720c */ /* 0x000fc60003fa6270 */
[----:B------:R-:W-:Y:S01]  /*1310*/  IMAD.MOV R9, RZ, RZ, -R9 ;  /* 0x000000ffff097224 */ /* 0x000fe200078e0a09 */
[----:B0-----:R-:W0:Y:S01]  /*1320*/  MUFU.RCP R15, R15 ;  /* 0x0000000f000f7308 */ /* 0x001e220000001000 */
[----:B------:R-:W-:Y:S02]  /*1330*/  LOP3.LUT R24, R20, 0x60, RZ, 0xfc, !PT ;  /* 0x0000006014187812 */ /* 0x000fe400078efcff */
[----:B------:R-:W-:Y:S02]  /*1340*/  IMAD R18, R11, R9, R18 ;  /* 0x000000090b127224 */ /* 0x000fe400078e0212 */
[--C-:B------:R-:W-:Y:S01]  /*1350*/  @!P3 IMAD.IADD R23, R23, 0x1, -R11.reuse ;  /* 0x000000011717b824 */ /* 0x100fe200078e0a0b */
[----:B------:R-:W-:Y:S01]  /*1360*/  IABS R16, R24 ;  /* 0x0000001800107213 */ /* 0x000fe20000000000 */
[--C-:B------:R-:W-:Y:S02]  /*1370*/  @!P0 IMAD.IADD R4, R4, 0x1, -R11.reuse ;  /* 0x0000000104048824 */ /* 0x100fe400078e0a0b */
[----:B------:R-:W-:Y:S01]  /*1380*/  @!P6 IMAD.IADD R21, R21, 0x1, -R11 ;  /* 0x000000011515e824 */ /* 0x000fe200078e0a0b */
[C---:B------:R-:W-:Y:S01]  /*1390*/  ISETP.GT.U32.AND P6, PT, R11.reuse, R18, PT ;  /* 0x000000120b00720c */ /* 0x040fe20003fc4070 */
[----:B------:R-:W-:Y:S01]  /*13a0*/  @!P5 IMAD.MOV R4, RZ, RZ, -R4 ;  /* 0x000000ffff04d224 */ /* 0x000fe200078e0a04 */
[----:B------:R-:W-:Y:S01]  /*13b0*/  ISETP.GT.U32.AND P3, PT, R11, R23, PT ;  /* 0x000000170b00720c */ /* 0x000fe20003f64070 */
[----:B------:R-:W-:Y:S01]  /*13c0*/  IMAD.HI.U32 R19, R25, R16, RZ ;  /* 0x0000001019137227 */ /* 0x000fe200078e00ff */
[----:B------:R-:W-:-:S02]  /*13d0*/  ISETP.GT.U32.AND P5, PT, R11, R21, PT ;  /* 0x000000150b00720c */ /* 0x000fc40003fa4070 */
[----:B------:R-:W-:Y:S01]  /*13e0*/  ISETP.GE.AND P1, PT, R13, RZ, PT ;  /* 0x000000ff0d00720c */ /* 0x000fe20003f26270 */
[----:B------:R-:W-:Y:S01]  /*13f0*/  IMAD.MOV R19, RZ, RZ, -R19 ;  /* 0x000000ffff137224 */ /* 0x000fe200078e0a13 */
[----:B------:R-:W-:Y:S02]  /*1400*/  IADD3 R13, R22, 0x50, RZ ;  /* 0x00000050160d7810 */ /* 0x000fe40007ffe0ff */
[----:B------:R-:W-:Y:S01]  /*1410*/  LOP3.LUT R10, R20, 0x40, RZ, 0xfc, !PT ;  /* 0x00000040140a7812 */ /* 0x000fe200078efcff */
[----:B------:R-:W-:Y:S01]  /*1420*/  @!P2 IMAD.MOV R6, RZ, RZ, -R6 ;  /* 0x000000ffff06a224 */ /* 0x000fe200078e0a06 */
[----:B0-----:R-:W-:Y:S01]  /*1430*/  IADD3 R15, R15, 0xffffffe, RZ ;  /* 0x0ffffffe0f0f7810 */ /* 0x001fe20007ffe0ff */
[----:B------:R-:W-:Y:S01]  /*1440*/  @!P6 IMAD.IADD R18, R18, 0x1, -R11 ;  /* 0x000000011212e824 */ /* 0x000fe200078e0a0b */
[----:B------:R-:W-:Y:S01]  /*1450*/  ISETP.GE.AND P2, PT, R3, RZ, PT ;  /* 0x000000ff0300720c */ /* 0x000fe20003f46270 */
[----:B------:R-:W-:Y:S01]  /*1460*/  IMAD R16, R11, R19, R16 ;  /* 0x000000130b107224 */ /* 0x000fe200078e0210 */
[----:B------:R-:W-:-:S02]  /*1470*/  ISETP.GE.AND P0, PT, R13, RZ, PT ;  /* 0x000000ff0d00720c */ /* 0x000fc40003f06270 */
[----:B------:R-:W-:Y:S02]  /*1480*/  IADD3 R3, R22, 0x30, RZ ;  /* 0x0000003016037810 */ /* 0x000fe40007ffe0ff */
[----:B------:R-:W-:Y:S02]  /*1490*/  IABS R13, R13 ;  /* 0x0000000d000d7213 */ /* 0x000fe40000000000 */
[----:B------:R-:W-:Y:S01]  /*14a0*/  IABS R9, R10 ;  /* 0x0000000a00097213 */ /* 0x000fe20000000000 */
[--C-:B------:R-:W-:Y:S01]  /*14b0*/  @!P3 IMAD.IADD R23, R23, 0x1, -R11.reuse ;  /* 0x000000011717b824 */ /* 0x100fe200078e0a0b */
[----:B------:R-:W-:Y:S01]  /*14c0*/  ISETP.GE.AND P3, PT, R3, RZ, PT ;  /* 0x000000ff0300720c */ /* 0x000fe20003f66270 */
[----:B------:R-:W-:Y:S01]  /*14d0*/  @!P5 IMAD.IADD R21, R21, 0x1, -R11 ;  /* 0x000000011515d824 */ /* 0x000fe200078e0a0b */
[----:B------:R-:W0:Y:S01]  /*14e0*/  F2I.FTZ.U32.TRUNC.NTZ R15, R15 ;  /* 0x0000000f000f7305 */ /* 0x000e22000021f000 */
[----:B------:R-:W-:Y:S01]  /*14f0*/  ISETP.GT.U32.AND P6, PT, R11, R18, PT ;  /* 0x000000120b00720c */ /* 0x000fe20003fc4070 */
[----:B------:R-:W-:Y:S01]  /*1500*/  IMAD.HI.U32 R17, R25, R13, RZ ;  /* 0x0000000d19117227 */ /* 0x000fe200078e00ff */
[----:B------:R-:W-:-:S02]  /*1510*/  ISETP.GT.U32.AND P5, PT, R11, R16, PT ;  /* 0x000000100b00720c */ /* 0x000fc40003fa4070 */
[----:B------:R-:W-:Y:S01]  /*1520*/  IABS R3, R3 ;  /* 0x0000000300037213 */ /* 0x000fe20000000000 */
[----:B------:R-:W-:-:S04]  /*1530*/  IMAD.HI.U32 R14, R25, R9, RZ ;  /* 0x00000009190e7227 */ /* 0x000fc800078e00ff */
[----:B------:R-:W-:Y:S02]  /*1540*/  IMAD.MOV R17, RZ, RZ, -R17 ;  /* 0x000000ffff117224 */ /* 0x000fe400078e0a11 */
[----:B------:R-:W-:Y:S02]  /*1550*/  IMAD.MOV R14, RZ, RZ, -R14 ;  /* 0x000000ffff0e7224 */ /* 0x000fe400078e0a0e */
[----:B------:R-:W-:Y:S01]  /*1560*/  IMAD.HI.U32 R12, R25, R3, RZ ;  /* 0x00000003190c7227 */ /* 0x000fe200078e00ff */
[----:B------:R-:W-:-:S03]  /*1570*/  IADD3 R26, R22, 0x10, RZ ;  /* 0x00000010161a7810 */ /* 0x000fc60007ffe0ff */
[C---:B------:R-:W-:Y:S02]  /*1580*/  IMAD R13, R11.reuse, R17, R13 ;  /* 0x000000110b0d7224 */ /* 0x040fe400078e020d */
[C---:B------:R-:W-:Y:S02]  /*1590*/  IMAD R9, R11.reuse, R14, R9 ;  /* 0x0000000e0b097224 */ /* 0x040fe400078e0209 */
[----:B------:R-:W-:Y:S02]  /*15a0*/  IMAD.MOV R12, RZ, RZ, -R12 ;  /* 0x000000ffff0c7224 */ /* 0x000fe400078e0a0c */
[--C-:B------:R-:W-:Y:S01]  /*15b0*/  @!P6 IMAD.IADD R18, R18, 0x1, -R11.reuse ;  /* 0x000000011212e824 */ /* 0x100fe200078e0a0b */
[C---:B------:R-:W-:Y:S01]  /*15c0*/  ISETP.GT.U32.AND P6, PT, R11.reuse, R13, PT ;  /* 0x0000000d0b00720c */ /* 0x040fe20003fc4070 */
[----:B------:R-:W-:Y:S01]  /*15d0*/  @!P5 IMAD.IADD R16, R16, 0x1, -R11 ;  /* 0x000000011010d824 */ /* 0x000fe200078e0a0b */
[C---:B------:R-:W-:Y:S01]  /*15e0*/  ISETP.GT.U32.AND P5, PT, R11.reuse, R9, PT ;  /* 0x000000090b00720c */ /* 0x040fe20003fa4070 */
[----:B------:R-:W-:Y:S01]  /*15f0*/  IMAD R3, R11, R12, R3 ;  /* 0x0000000c0b037224 */ /* 0x000fe200078e0203 */
[----:B------:R-:W-:Y:S01]  /*1600*/  IABS R19, R26 ;  /* 0x0000001a00137213 */ /* 0x000fe20000000000 */
[----:B0-----:R-:W-:Y:S01]  /*1610*/  IMAD.MOV R26, RZ, RZ, -R15 ;  /* 0x000000ffff1a7224 */ /* 0x001fe200078e0a0f */
[----:B------:R-:W-:Y:S01]  /*1620*/  IABS R11, c[0x0][0x178] ;  /* 0x00005e00000b7a13 */ /* 0x000fe20000000000 */
[----:B------:R-:W-:Y:S01]  /*1630*/  IMAD.MOV.U32 R14, RZ, RZ, RZ ;  /* 0x000000ffff0e7224 */ /* 0x000fe200078e00ff */
[----:B------:R-:W-:-:S03]  /*1640*/  LOP3.LUT R12, R20, 0x20, RZ, 0xfc, !PT ;  /* 0x00000020140c7812 */ /* 0x000fc600078efcff */
[----:B------:R-:W-:Y:S01]  /*1650*/  IMAD R26, R26, R11, RZ ;  /* 0x0000000b1a1a7224 */ /* 0x000fe200078e02ff */
[----:B------:R-:W-:Y:S02]  /*1660*/  IABS R17, R20 ;  /* 0x0000001400117213 */ /* 0x000fe40000000000 */
[----:B------:R-:W-:Y:S01]  /*1670*/  IABS R28, R12 ;  /* 0x0000000c001c7213 */ /* 0x000fe20000000000 */
[----:B------:R-:W-:-:S04]  /*1680*/  IMAD.HI.U32 R26, R15, R26, R14 ;  /* 0x0000001a0f1a7227 */ /* 0x000fc800078e000e */
[----:B------:R-:W-:Y:S01]  /*1690*/  IMAD.HI.U32 R15, R25, R19, RZ ;  /* 0x00000013190f7227 */ /* 0x000fe200078e00ff */
[----:B------:R-:W-:-:S03]  /*16a0*/  IABS R11, c[0x0][0x17c] ;  /* 0x00005f00000b7a13 */ /* 0x000fc60000000000 */
[----:B------:R-:W-:-:S04]  /*16b0*/  IMAD.HI.U32 R27, R25, R17, RZ ;  /* 0x00000011191b7227 */ /* 0x000fc800078e00ff */
[----:B------:R-:W-:Y:S02]  /*16c0*/  IMAD.MOV R15, RZ, RZ, -R15 ;  /* 0x000000ffff0f7224 */ /* 0x000fe400078e0a0f */
[----:B------:R-:W-:-:S04]  /*16d0*/  IMAD.HI.U32 R25, R25, R28, RZ ;  /* 0x0000001c19197227 */ /* 0x000fc800078e00ff */
[----:B------:R-:W-:Y:S02]  /*16e0*/  IMAD.MOV R25, RZ, RZ, -R25 ;  /* 0x000000ffff197224 */ /* 0x000fe400078e0a19 */
[C---:B------:R-:W-:Y:S02]  /*16f0*/  IMAD R19, R11.reuse, R15, R19 ;  /* 0x0000000f0b137224 */ /* 0x040fe400078e0213 */
[----:B------:R-:W0:Y:S01]  /*1700*/  S2R R15, SR_TID.X ;  /* 0x00000000000f7919 */ /* 0x000e220000002100 */
[----:B------:R-:W-:-:S03]  /*1710*/  IMAD R14, R11, R25, R28 ;  /* 0x000000190b0e7224 */ /* 0x000fc600078e021c */
[----:B------:R-:W1:Y:S01]  /*1720*/  S2R R28, SR_TID.X ;  /* 0x00000000001c7919 */ /* 0x000e620000002100 */
[----:B------:R-:W-:Y:S01]  /*1730*/  @!P5 IMAD.IADD R9, R9, 0x1, -R11 ;  /* 0x000000010909d824 */ /* 0x000fe200078e0a0b */
[----:B---3--:R-:W-:Y:S01]  /*1740*/  IABS R22, R0 ;  /* 0x0000000000167213 */ /* 0x008fe20000000000 */
[----:B------:R-:W-:Y:S01]  /*1750*/  @!P2 IMAD.MOV R21, RZ, RZ, -R21 ;  /* 0x000000ffff15a224 */ /* 0x000fe200078e0a15 */
[C---:B------:R-:W-:Y:S02]  /*1760*/  ISETP.GT.U32.AND P5, PT, R11.reuse, R16, PT ;  /* 0x000000100b00720c */ /* 0x040fe40003fa4070 */
[----:B------:R-:W-:Y:S01]  /*1770*/  ISETP.GT.U32.AND P2, PT, R11, R9, PT ;  /* 0x000000090b00720c */ /* 0x000fe20003f44070 */
[----:B------:R-:W-:Y:S01]  /*1780*/  IMAD.HI.U32 R26, R26, R22, RZ ;  /* 0x000000161a1a7227 */ /* 0x000fe200078e00ff */
[----:B------:R-:W-:-:S03]  /*1790*/  IABS R25, c[0x0][0x178] ;  /* 0x00005e0000197a13 */ /* 0x000fc60000000000 */
[----:B------:R-:W-:Y:S02]  /*17a0*/  IMAD.MOV R26, RZ, RZ, -R26 ;  /* 0x000000ffff1a7224 */ /* 0x000fe400078e0a1a */
[----:B------:R-:W-:Y:S02]  /*17b0*/  IMAD.MOV R27, RZ, RZ, -R27 ;  /* 0x000000ffff1b7224 */ /* 0x000fe400078e0a1b */
[----:B------:R-:W-:Y:S01]  /*17c0*/  IMAD R22, R25, R26, R22 ;  /* 0x0000001a19167224 */ /* 0x000fe200078e0216 */
[----:B0-----:R-:W-:Y:S01]  /*17d0*/  LEA.HI R15, R15, R29, RZ, 0x1b ;  /* 0x0000001d0f0f7211 */ /* 0x001fe200078fd8ff */
[----:B------:R-:W-:Y:S02]  /*17e0*/  IMAD R17, R11, R27, R17 ;  /* 0x0000001b0b117224 */ /* 0x000fe400078e0211 */
[----:B-1----:R-:W-:Y:S01]  /*17f0*/  IMAD.SHL.U32 R26, R28, 0x2, RZ ;  /* 0x000000021c1a7824 */ /* 0x002fe200078e00ff */
[----:B------:R-:W-:Y:S02]  /*1800*/  IADD3 R15, R15, 0x10, RZ ;  /* 0x000000100f0f7810 */ /* 0x000fe40007ffe0ff */
[----:B------:R-:W-:Y:S01]  /*1810*/  SHF.R.U32.HI R27, RZ, 0x2, R28 ;  /* 0x00000002ff1b7819 */ /* 0x000fe2000001161c */
[--C-:B------:R-:W-:Y:S01]  /*1820*/  @!P5 IMAD.IADD R16, R16, 0x1, -R11.reuse ;  /* 0x000000011010d824 */ /* 0x100fe200078e0a0b */
[----:B------:R-:W-:Y:S01]  /*1830*/  ISETP.GE.AND P5, PT, R15, RZ, PT ;  /* 0x000000ff0f00720c */ /* 0x000fe20003fa6270 */
[----:B------:R-:W-:Y:S01]  /*1840*/  @!P2 IMAD.IADD R9, R9, 0x1, -R11 ;  /* 0x000000010909a824 */ /* 0x000fe200078e0a0b */
[----:B------:R-:W-:Y:S01]  /*1850*/  ISETP.GE.AND P2, PT, R24, RZ, PT ;  /* 0x000000ff1800720c */ /* 0x000fe20003f46270 */
[----:B------:R0:W-:Y:S01]  /*1860*/  STL [R1+0x520], R26 ;  /* 0x0005201a01007387 */ /* 0x0001e20000100800 */
[C---:B------:R-:W-:Y:S01]  /*1870*/  IMAD.SHL.U32 R15, R28.reuse, 0x10, RZ ;  /* 0x000000101c0f7824 */ /* 0x040fe200078e00ff */
[C---:B------:R-:W-:Y:S01]  /*1880*/  LOP3.LUT R24, R28.reuse, 0x7, RZ, 0xc0, !PT ;  /* 0x000000071c187812 */ /* 0x040fe200078ec0ff */
[----:B0-----:R-:W-:Y:S01]  /*1890*/  IMAD.SHL.U32 R26, R28, 0x8, RZ ;  /* 0x000000081c1a7824 */ /* 0x001fe200078e00ff */
[----:B------:R-:W-:-:S02]  /*18a0*/  LOP3.LUT R28, R27, 0x60, RZ, 0xc0, !PT ;  /* 0x000000601b1c7812 */ /* 0x000fc400078ec0ff */
[----:B------:R-:W2:Y:S01]  /*18b0*/  LDL R27, [R1+0x520] ;  /* 0x00052000011b7983 */ /* 0x000ea20000100800 */
[----:B------:R-:W-:Y:S01]  /*18c0*/  @!P6 IMAD.IADD R13, R13, 0x1, -R11 ;  /* 0x000000010d0de824 */ /* 0x000fe200078e0a0b */
[C---:B------:R-:W-:Y:S01]  /*18d0*/  ISETP.GT.U32.AND P6, PT, R11.reuse, R3, PT ;  /* 0x000000030b00720c */ /* 0x040fe20003fc4070 */
[----:B------:R-:W-:Y:S01]  /*18e0*/  @!P1 IMAD.MOV R18, RZ, RZ, -R18 ;  /* 0x000000ffff129224 */ /* 0x000fe200078e0a12 */
[----:B------:R-:W-:-:S11]  /*18f0*/  ISETP.GT.U32.AND P1, PT, R11, R19, PT ;  /* 0x000000130b00720c */ /* 0x000fd60003f24070 */
[----:B------:R-:W-:-:S05]  /*1900*/  @!P6 IMAD.IADD R3, R3, 0x1, -R11 ;  /* 0x000000010303e824 */ /* 0x000fca00078e0a0b */
[----:B------:R-:W-:Y:S01]  /*1910*/  ISETP.GT.U32.AND P6, PT, R11, R3, PT ;  /* 0x000000030b00720c */ /* 0x000fe20003fc4070 */
[----:B------:R-:W-:Y:S01]  /*1920*/  @!P1 IMAD.IADD R19, R19, 0x1, -R11 ;  /* 0x0000000113139824 */ /* 0x000fe200078e0a0b */
[----:B------:R-:W-:-:S11]  /*1930*/  ISETP.GT.U32.AND P1, PT, R25, R22, PT ;  /* 0x000000161900720c */ /* 0x000fd60003f24070 */
[----:B------:R-:W-:Y:S01]  /*1940*/  @!P6 IMAD.IADD R3, R3, 0x1, -R11 ;  /* 0x000000010303e824 */ /* 0x000fe200078e0a0b */
[----:B------:R-:W-:Y:S01]  /*1950*/  ISETP.GT.U32.AND P6, PT, R11, R14, PT ;  /* 0x0000000e0b00720c */ /* 0x000fe20003fc4070 */
[----:B------:R-:W-:-:S12]  /*1960*/  @!P1 IMAD.IADD R22, R22, 0x1, -R25 ;  /* 0x0000000116169824 */ /* 0x000fd800078e0a19 */
[----:B------:R-:W-:-:S05]  /*1970*/  @!P6 IMAD.IADD R14, R14, 0x1, -R11 ;  /* 0x000000010e0ee824 */ /* 0x000fca00078e0a0b */
[----:B------:R-:W-:Y:S02]  /*1980*/  ISETP.GT.U32.AND P1, PT, R11, R14, PT ;  /* 0x0000000e0b00720c */ /* 0x000fe40003f24070 */
[----:B------:R-:W-:Y:S01]  /*1990*/  LOP3.LUT R15, R15, 0x600, RZ, 0xc0, !PT ;  /* 0x000006000f0f7812 */ /* 0x000fe200078ec0ff */
[----:B------:R-:W-:-:S04]  /*19a0*/  IMAD R25, R24, 0x410, RZ ;  /* 0x0000041018197824 */ /* 0x000fc800078e02ff */
[----:B------:R-:W-:-:S06]  /*19b0*/  IMAD R15, R24, 0x40, R15 ;  /* 0x00000040180f7824 */ /* 0x000fcc00078e020f */
[----:B------:R-:W-:Y:S01]  /*19c0*/  @!P1 IMAD.IADD R14, R14, 0x1, -R11 ;  /* 0x000000010e0e9824 */ /* 0x000fe200078e0a0b */
[----:B------:R-:W-:-:S13]  /*19d0*/  ISETP.GE.AND P1, PT, R12, RZ, PT ;  /* 0x000000ff0c00720c */ /* 0x000fda0003f26270 */
[----:B------:R-:W-:Y:S01]  /*19e0*/  @!P1 IMAD.MOV R14, RZ, RZ, -R14 ;  /* 0x000000ffff0e9224 */ /* 0x000fe200078e0a0e */
[----:B------:R-:W-:Y:S01]  /*19f0*/  ISETP.GE.AND P1, PT, R0, RZ, PT ;  /* 0x000000ff0000720c */ /* 0x000fe20003f26270 */
[----:B------:R-:W-:Y:S01]  /*1a00*/  @!P4 IMAD.MOV R23, RZ, RZ, -R23 ;  /* 0x000000ffff17c224 */ /* 0x000fe200078e0a17 */
[----:B------:R-:W-:-:S13]  /*1a10*/  ISETP.GT.U32.AND P4, PT, R11, R13, PT ;  /* 0x0000000d0b00720c */ /* 0x000fda0003f84070 */
[----:B------:R-:W-:Y:S01]  /*1a20*/  @!P4 IMAD.IADD R13, R13, 0x1, -R11 ;  /* 0x000000010d0dc824 */ /* 0x000fe200078e0a0b */
[----:B------:R-:W-:Y:S02]  /*1a30*/  ISETP.GT.U32.AND P4, PT, R11, R17, PT ;  /* 0x000000110b00720c */ /* 0x000fe40003f84070 */
[----:B--2---:R-:W-:-:S05]  /*1a40*/  LOP3.LUT R24, R26, 0x30, R27, 0x48, !PT ;  /* 0x000000301a187812 */ /* 0x004fca00078e481b */
[----:B------:R-:W-:-:S05]  /*1a50*/  IMAD.IADD R15, R24, 0x1, R15 ;  /* 0x00000001180f7824 */ /* 0x000fca00078e020f */
[----:B------:R0:W-:Y:S04]  /*1a60*/  STL [R1+0x450], R15 ;  /* 0x0004500f01007387 */ /* 0x0001e80000100800 */
[----:B------:R1:W5:Y:S04]  /*1a70*/  LDL.LU R0, [R1+0x544] ;  /* 0x0005440001007983 */ /* 0x0003680000300800 */
[----:B------:R-:W-:Y:S04]  /*1a80*/  STL [R1+0x440], RZ ;  /* 0x000440ff01007387 */ /* 0x000fe80000100800 */
        /* <DEDUP_REMOVED lines=182> */
[----:B------:R-:W-:Y:S01]  /*25f0*/  STL [R1+0xcc], RZ ;  /* 0x0000ccff01007387 */ /* 0x000fe20000100800 */
[----:B------:R-:W-:-:S03]  /*2600*/  @!P4 IMAD.IADD R17, R17, 0x1, -R11 ;  /* 0x000000011111c824 */ /* 0x000fc600078e0a0b */
[----:B------:R-:W-:Y:S04]  /*2610*/  STL [R1+0xb0], RZ ;  /* 0x0000b0ff01007387 */ /* 0x000fe80000100800 */
[----:B------:R-:W-:Y:S04]  /*2620*/  STL [R1+0xb4], RZ ;  /* 0x0000b4ff01007387 */ /* 0x000fe80000100800 */
[----:B------:R-:W-:Y:S04]  /*2630*/  STL [R1+0xb8], RZ ;  /* 0x0000b8ff01007387 */ /* 0x000fe80000100800 */
[----:B------:R-:W-:Y:S04]  /*2640*/  STL [R1+0xbc], RZ ;  /* 0x0000bcff01007387 */ /* 0x000fe80000100800 */
[----:B------:R-:W-:Y:S01]  /*2650*/  STL [R1+0x50], RZ ;  /* 0x000050ff01007387 */ /* 0x000fe20000100800 */
[----:B------:R-:W-:-:S03]  /*2660*/  ISETP.GT.U32.AND P6, PT, R11, R17, PT ;  /* 0x000000110b00720c */ /* 0x000fc60003fc4070 */
        /* <DEDUP_REMOVED lines=14> */
[----:B------:R-:W-:Y:S01]  /*2750*/  STL [R1+0x288], RZ ;  /* 0x000288ff01007387 */ /* 0x000fe20000100800 */
[----:B------:R-:W-:-:S03]  /*2760*/  LOP3.LUT R28, R28, 0x10, R27, 0xf8, !PT ;  /* 0x000000101c1c7812 */ /* 0x000fc600078ef81b */
[----:B------:R-:W-:Y:S01]  /*2770*/  STL [R1+0x28c], RZ ;  /* 0x00028cff01007387 */ /* 0x000fe20000100800 */
[----:B------:R-:W-:Y:S01]  /*2780*/  ISETP.GE.AND P6, PT, R10, RZ, PT ;  /* 0x000000ff0a00720c */ /* 0x000fe20003fc6270 */
[----:B------:R-:W-:Y:S02]  /*2790*/  @!P0 IMAD.MOV R13, RZ, RZ, -R13 ;  /* 0x000000ffff0d8224 */ /* 0x000fe400078e0a0d */
[----:B------:R-:W-:Y:S01]  /*27a0*/  STL [R1+0x270], RZ ;  /* 0x000270ff01007387 */ /* 0x000fe20000100800 */
[----:B------:R-:W-:-:S03]  /*27b0*/  ISETP.NE.AND P0, PT, RZ, c[0x0][0x17c], PT ;  /* 0x00005f00ff007a0c */ /* 0x000fc60003f05270 */
[----:B------:R-:W-:Y:S01]  /*27c0*/  STL [R1+0x274], RZ ;  /* 0x000274ff01007387 */ /* 0x000fe20000100800 */
[----:B------:R-:W-:-:S03]  /*27d0*/  LOP3.LUT R10, RZ, c[0x0][0x17c], RZ, 0x33, !PT ;  /* 0x00005f00ff0a7a12 */ /* 0x000fc600078e33ff */
[----:B------:R-:W-:Y:S01]  /*27e0*/  STL [R1+0x278], RZ ;  /* 0x000278ff01007387 */ /* 0x000fe20000100800 */
[----:B------:R-:W-:-:S03]  /*27f0*/  LOP3.LUT R28, R25, R28, RZ, 0x3c, !PT ;  /* 0x0000001c191c7212 */ /* 0x000fc600078e3cff */
[----:B------:R-:W-:Y:S01]  /*2800*/  STL [R1+0x27c], RZ ;  /* 0x00027cff01007387 */ /* 0x000fe20000100800 */
[----:B------:R-:W-:-:S03]  /*2810*/  SEL R25, R10, R5, !P0 ;  /* 0x000000050a197207 */ /* 0x000fc60004000000 */
[----:B------:R-:W-:Y:S04]  /*2820*/  STL [R1+0x260], RZ ;  /* 0x000260ff01007387 */ /* 0x000fe80000100800 */
[----:B------:R-:W-:Y:S04]  /*2830*/  STL [R1+0x264], RZ ;  /* 0x000264ff01007387 */ /* 0x000fe80000100800 */
[----:B------:R-:W-:Y:S04]  /*2840*/  STL [R1+0x268], RZ ;  /* 0x000268ff01007387 */ /* 0x000fe80000100800 */
[----:B------:R-:W-:Y:S04]  /*2850*/  STL [R1+0x26c], RZ ;  /* 0x00026cff01007387 */ /* 0x000fe80000100800 */
[----:B------:R-:W2:Y:S04]  /*2860*/  S2R R5, SR_TID.X ;  /* 0x0000000000057919 */ /* 0x000ea80000002100 */
        /* <DEDUP_REMOVED lines=16> */
[----:B------:R-:W-:-:S03]  /*2970*/  @!P2 IMAD.MOV R16, RZ, RZ, -R16 ;  /* 0x000000ffff10a224 */ /* 0x000fc600078e0a10 */
[----:B------:R-:W-:Y:S01]  /*2980*/  STL [R1+0x9c], RZ ;  /* 0x00009cff01007387 */ /* 0x000fe20000100800 */
[----:B------:R-:W-:-:S03]  /*2990*/  @!P4 IMAD.IADD R19, R19, 0x1, -R11 ;  /* 0x000000011313c824 */ /* 0x000fc600078e0a0b */
[----:B------:R-:W-:Y:S01]  /*29a0*/  STL [R1+0x80], RZ ;  /* 0x000080ff01007387 */ /* 0x000fe20000100800 */
[----:B------:R-:W-:-:S03]  /*29b0*/  IMAD.MOV.U32 R11, RZ, RZ, R3 ;  /* 0x000000ffff0b7224 */ /* 0x000fc600078e0003 */
[----:B------:R-:W-:Y:S04]  /*29c0*/  STL [R1+0x84], RZ ;  /* 0x000084ff01007387 */ /* 0x000fe80000100800 */
[----:B------:R-:W-:Y:S01]  /*29d0*/  STL [R1+0x88], RZ ;  /* 0x000088ff01007387 */ /* 0x000fe20000100800 */
[----:B------:R-:W-:-:S03]  /*29e0*/  SEL R12, R10, R4, !P0 ;  /* 0x000000040a0c7207 */ /* 0x000fc60004000000 */
[----:B------:R-:W-:Y:S01]  /*29f0*/  STL [R1+0x8c], RZ ;  /* 0x00008cff01007387 */ /* 0x000fe20000100800 */
[----:B------:R-:W-:-:S03]  /*2a00*/  @!P3 IMAD.MOV R11, RZ, RZ, -R11 ;  /* 0x000000ffff0bb224 */ /* 0x000fc600078e0a0b */
[----:B------:R-:W-:Y:S01]  /*2a10*/  STL [R1+0x410], RZ ;  /* 0x000410ff01007387 */ /* 0x000fe20000100800 */
[----:B------:R-:W-:-:S03]  /*2a20*/  SEL R4, R10, R16, !P0 ;  /* 0x000000100a047207 */ /* 0x000fc60004000000 */
[----:B------:R-:W-:Y:S01]  /*2a30*/  STL [R1+0x414], RZ ;  /* 0x000414ff01007387 */ /* 0x000fe20000100800 */
[----:B--2---:R-:W-:-:S03]  /*2a40*/  LOP3.LUT R16, R5, 0x1ff, RZ, 0xc0, !PT ;  /* 0x000001ff05107812 */ /* 0x004fc600078ec0ff */
[----:B------:R-:W-:Y:S04]  /*2a50*/  STL [R1+0x418], RZ ;  /* 0x000418ff01007387 */ /* 0x000fe80000100800 */
[----:B------:R-:W-:Y:S01]  /*2a60*/  STL [R1+0x41c], RZ ;  /* 0x00041cff01007387 */ /* 0x000fe20000100800 */
[----:B------:R-:W-:-:S03]  /*2a70*/  SEL R24, R10, R8, !P0 ;  /* 0x000000080a187207 */ /* 0x000fc60004000000 */
[----:B------:R-:W-:Y:S01]  /*2a80*/  STL [R1+0x400], RZ ;  /* 0x000400ff01007387 */ /* 0x000fe20000100800 */
[----:B------:R-:W-:-:S03]  /*2a90*/  SEL R8, R10, R11, !P0 ;  /* 0x0000000b0a087207 */ /* 0x000fc60004000000 */
[----:B------:R-:W-:Y:S01]  /*2aa0*/  STL [R1+0x404], RZ ;  /* 0x000404ff01007387 */ /* 0x000fe20000100800 */
[----:B------:R-:W-:-:S03]  /*2ab0*/  IMAD.SHL.U32 R11, R16, 0x2, RZ ;  /* 0x00000002100b7824 */ /* 0x000fc600078e00ff */
[----:B------:R-:W-:Y:S04]  /*2ac0*/  STL [R1+0x408], RZ ;  /* 0x000408ff01007387 */ /* 0x000fe80000100800 */
[----:B------:R-:W-:Y:S04]  /*2ad0*/  STL [R1+0x40c], RZ ;  /* 0x00040cff01007387 */ /* 0x000fe80000100800 */
[----:B------:R-:W-:Y:S04]  /*2ae0*/  STL [R1+0x3f0], RZ ;  /* 0x0003f0ff01007387 */ /* 0x000fe80000100800 */
[----:B------:R-:W-:Y:S04]  /*2af0*/  STL [R1+0x3f4], RZ ;  /* 0x0003f4ff01007387 */ /* 0x000fe80000100800 */
[----:B------:R-:W2:Y:S01]  /*2b00*/  LDL.LU R16, [R1+0xc] ;  /* 0x00000c0001107983 */ /* 0x000ea20000300800 */
[----:B------:R-:W-:-:S03]  /*2b10*/  ISETP.GE.AND P4, PT, R20, RZ, PT ;  /* 0x000000ff1400720c */ /* 0x000fc60003f86270 */
[----:B------:R-:W3:Y:S01]  /*2b20*/  S2R R20, SR_TID.X ;  /* 0x0000000000147919 */ /* 0x000ee20000002100 */
[----:B------:R-:W-:-:S03]  /*2b30*/  IABS R26, c[0x0][0x178] ;  /* 0x00005e00001a7a13 */ /* 0x000fc60000000000 */
[----:B------:R-:W4:Y:S01]  /*2b40*/  S2R R27, SR_TID.X ;  /* 0x00000000001b7919 */ /* 0x000f220000002100 */
[----:B------:R-:W-:Y:S01]  /*2b50*/  ISETP.GT.U32.AND P2, PT, R26, R22, PT ;  /* 0x000000161a00720c */ /* 0x000fe20003f44070 */
[----:B------:R-:W-:Y:S02]  /*2b60*/  @!P6 IMAD.MOV R9, RZ, RZ, -R9 ;  /* 0x000000ffff09e224 */ /* 0x000fe400078e0a09 */
[----:B------:R-:W-:Y:S02]  /*2b70*/  @!P5 IMAD.MOV R19, RZ, RZ, -R19 ;  /* 0x000000ffff13d224 */ /* 0x000fe400078e0a13 */
[----:B------:R-:W-:Y:S01]  /*2b80*/  @!P4 IMAD.MOV R17, RZ, RZ, -R17 ;  /* 0x000000ffff11c224 */ /* 0x000fe200078e0a11 */
[----:B0-----:R-:W-:Y:S01]  /*2b90*/  SEL R15, R10, R6, !P0 ;  /* 0x000000060a0f7207 */ /* 0x001fe20004000000 */
[----:B---3--:R-:W-:-:S05]  /*2ba0*/  IMAD.SHL.U32 R20, R20, 0x200, RZ ;  /* 0x0000020014147824 */ /* 0x008fca00078e00ff */
[----:B------:R-:W-:Y:S01]  /*2bb0*/  LOP3.LUT R20, R20, 0x2000, RZ, 0xc0, !PT ;  /* 0x0000200014147812 */ /* 0x000fe200078ec0ff */
[----:B------:R-:W-:Y:S01]  /*2bc0*/  @!P2 IMAD.IADD R22, R22, 0x1, -R26 ;  /* 0x000000011616a824 */ /* 0x000fe200078e0a1a */
[----:B------:R-:W-:-:S03]  /*2bd0*/  SEL R26, R10, R7, !P0 ;  /* 0x000000070a1a7207 */ /* 0x000fc60004000000 */
[----:B------:R-:W-:Y:S01]  /*2be0*/  IMAD.IADD R28, R20, 0x1, R28 ;  /* 0x00000001141c7824 */ /* 0x000fe200078e021c */
[C---:B------:R-:W-:Y:S02]  /*2bf0*/  SEL R20, R10.reuse, R2, !P0 ;  /* 0x000000020a147207 */ /* 0x040fe40004000000 */
[C---:B------:R-:W-:Y:S02]  /*2c00*/  SEL R23, R10.reuse, R23, !P0 ;  /* 0x000000170a177207 */ /* 0x040fe40004000000 */
[C---:B------:R-:W-:Y:S02]  /*2c10*/  SEL R21, R10.reuse, R21, !P0 ;  /* 0x000000150a157207 */ /* 0x040fe40004000000 */
[C---:B------:R-:W-:Y:S02]  /*2c20*/  SEL R18, R10.reuse, R18, !P0 ;  /* 0x000000120a127207 */ /* 0x040fe40004000000 */
[C---:B------:R-:W-:Y:S02]  /*2c30*/  SEL R3, R10.reuse, R13, !P0 ;  /* 0x0000000d0a037207 */ /* 0x040fe40004000000 */
[----:B------:R-:W-:-:S02]  /*2c40*/  SEL R2, R10, R9, !P0 ;  /* 0x000000090a027207 */ /* 0x000fc40004000000 */
[C---:B------:R-:W-:Y:S02]  /*2c50*/  SEL R6, R10.reuse, R19, !P0 ;  /* 0x000000130a067207 */ /* 0x040fe40004000000 */
[C---:B------:R-:W-:Y:S02]  /*2c60*/  SEL R7, R10.reuse, R14, !P0 ;  /* 0x0000000e0a077207 */ /* 0x040fe40004000000 */
[----:B------:R-:W-:Y:S02]  /*2c70*/  SEL R5, R10, R17, !P0 ;  /* 0x000000110a057207 */ /* 0x000fe40004000000 */
[----:B------:R-:W-:Y:S02]  /*2c80*/  ISETP.NE.AND P0, PT, RZ, c[0x0][0x178], PT ;  /* 0x00005e00ff007a0c */ /* 0x000fe40003f05270 */
[----:B----4-:R-:W-:Y:S01]  /*2c90*/  SHF.R.U32.HI R27, RZ, 0x2, R27 ;  /* 0x00000002ff1b7819 */ /* 0x010fe2000001161b */
[----:B------:R-:W-:-:S03]  /*2ca0*/  IMAD R26, R26, c[0x0][0x190], RZ ;  /* 0x000064001a1a7a24 */ /* 0x000fc600078e02ff */
[----:B------:R-:W-:Y:S01]  /*2cb0*/  LOP3.LUT R9, R11, 0x30, R27, 0x78, !PT ;  /* 0x000000300b097812 */ /* 0x000fe200078e781b */
[----:B------:R-:W-:Y:S02]  /*2cc0*/  IMAD R25, R25, c[0x0][0x190], RZ ;  /* 0x0000640019197a24 */ /* 0x000fe400078e02ff */
[----:B------:R-:W-:Y:S02]  /*2cd0*/  @!P1 IMAD.MOV R22, RZ, RZ, -R22 ;  /* 0x000000ffff169224 */ /* 0x000fe400078e0a16 */
[----:B------:R-:W-:Y:S02]  /*2ce0*/  IMAD R24, R24, c[0x0][0x190], RZ ;  /* 0x0000640018187a24 */ /* 0x000fe400078e02ff */
[----:B------:R-:W-:Y:S01]  /*2cf0*/  @!P0 LOP3.LUT R22, RZ, c[0x0][0x178], RZ, 0x33, !PT ;  /* 0x00005e00ff168a12 */ /* 0x000fe200078e33ff */
[----:B------:R-:W-:Y:S01]  /*2d00*/  IMAD R20, R20, c[0x0][0x190], RZ ;  /* 0x0000640014147a24 */ /* 0x000fe200078e02ff */
[----:B------:R-:W-:Y:S01]  /*2d10*/  LEA R14, P4, R25, c[0x0][0x168], 0x1 ;  /* 0x00005a00190e7a11 */ /* 0x000fe200078808ff */
[----:B------:R-:W-:Y:S01]  /*2d20*/  IMAD R15, R15, c[0x0][0x190], RZ ;  /* 0x000064000f0f7a24 */ /* 0x000fe200078e02ff */
[----:B------:R-:W-:Y:S01]  /*2d30*/  LEA R13, P5, R24, c[0x0][0x168], 0x1 ;  /* 0x00005a00180d7a11 */ /* 0x000fe200078a08ff */
[----:B------:R-:W-:-:S02]  /*2d40*/  IMAD R12, R12, c[0x0][0x190], RZ ;  /* 0x000064000c0c7a24 */ /* 0x000fc400078e02ff */
[----:B------:R-:W-:Y:S02]  /*2d50*/  IMAD R10, R4, c[0x0][0x190], RZ ;  /* 0x00006400040a7a24 */ /* 0x000fe400078e02ff */
[----:B------:R-:W-:Y:S02]  /*2d60*/  IMAD R23, R23, c[0x0][0x190], RZ ;  /* 0x0000640017177a24 */ /* 0x000fe400078e02ff */
[----:B------:R-:W-:Y:S02]  /*2d70*/  IMAD R21, R21, c[0x0][0x190], RZ ;  /* 0x0000640015157a24 */ /* 0x000fe400078e02ff */
[----:B------:R-:W-:Y:S02]  /*2d80*/  IMAD R18, R18, c[0x0][0x190], RZ ;  /* 0x0000640012127a24 */ /* 0x000fe400078e02ff */
[----:B------:R-:W-:Y:S02]  /*2d90*/  IMAD R8, R8, c[0x0][0x190], RZ ;  /* 0x0000640008087a24 */ /* 0x000fe400078e02ff */
[----:B------:R-:W-:-:S02]  /*2da0*/  IMAD R7, R7, c[0x0][0x190], RZ ;  /* 0x0000640007077a24 */ /* 0x000fc400078e02ff */
[----:B------:R-:W-:Y:S02]  /*2db0*/  IMAD R6, R6, c[0x0][0x190], RZ ;  /* 0x0000640006067a24 */ /* 0x000fe400078e02ff */
[----:B------:R-:W-:Y:S01]  /*2dc0*/  IMAD R5, R5, c[0x0][0x190], RZ ;  /* 0x0000640005057a24 */ /* 0x000fe200078e02ff */
[----:B--2---:R-:W-:Y:S02]  /*2dd0*/  SHF.R.S32.HI R9, RZ, 0x5, R16 ;  /* 0x00000005ff097819 */ /* 0x004fe40000011410 */
[----:B------:R-:W-:-:S03]  /*2de0*/  LEA R16, P3, R26, c[0x0][0x168], 0x1 ;  /* 0x00005a001a107a11 */ /* 0x000fc600078608ff */
[----:B------:R0:W-:Y:S04]  /*2df0*/  STL [R1+0x510], R9 ;  /* 0x0005100901007387 */ /* 0x0001e80000100800 */
[----:B------:R2:W-:Y:S01]  /*2e00*/  STL [R1+0x50c], R16 ;  /* 0x00050c1001007387 */ /* 0x0005e20000100800 */
[----:B0-----:R-:W-:Y:S02]  /*2e10*/  IMAD R9, R3, c[0x0][0x190], RZ ;  /* 0x0000640003097a24 */ /* 0x001fe400078e02ff */
[----:B------:R-:W-:Y:S02]  /*2e20*/  IMAD R3, R2, c[0x0][0x190], RZ ;  /* 0x0000640002037a24 */ /* 0x000fe400078e02ff */
[----:B------:R-:W-:Y:S01]  /*2e30*/  IMAD R2, R22, c[0x0][0x184], RZ ;  /* 0x0000610016027a24 */ /* 0x000fe200078e02ff */
[----:B--2---:R-:W-:Y:S01]  /*2e40*/  LEA R16, P6, R20, c[0x0][0x168], 0x1 ;  /* 0x00005a0014107a11 */ /* 0x004fe200078c08ff */
[----:B------:R0:W-:Y:S03]  /*2e50*/  STL [R1+0x504], R14 ;  /* 0x0005040e01007387 */ /* 0x0001e60000100800 */
[----:B------:R-:W-:Y:S01]  /*2e60*/  LEA R4, P2, R2, c[0x0][0x160], 0x1 ;  /* 0x0000580002047a11 */ /* 0x000fe200078408ff */
[----:B------:R2:W-:Y:S01]  /*2e70*/  STL [R1+0x4fc], R13 ;  /* 0x0004fc0d01007387 */ /* 0x0005e20000100800 */
[----:B0-----:R-:W-:-:S03]  /*2e80*/  LEA R14, P0, R15, c[0x0][0x168], 0x1 ;  /* 0x00005a000f0e7a11 */ /* 0x001fc600078008ff */
[----:B------:R-:W-:Y:S01]  /*2e90*/  STL [R1+0x4f4], R16 ;  /* 0x0004f41001007387 */ /* 0x000fe20000100800 */
[----:B--2---:R-:W-:-:S03]  /*2ea0*/  LEA R13, P1, R12, c[0x0][0x168], 0x1 ;  /* 0x00005a000c0d7a11 */ /* 0x004fc600078208ff */
[----:B------:R0:W-:Y:S01]  /*2eb0*/  STL [R1+0x4ec], R14 ;  /* 0x0004ec0e01007387 */ /* 0x0001e20000100800 */
[----:B------:R-:W-:-:S03]  /*2ec0*/  LEA.HI.X.SX32 R2, R2, c[0x0][0x164], 0x1, P2 ;  /* 0x0000590002027a11 */ /* 0x000fc600010f0eff */
[----:B------:R2:W-:Y:S01]  /*2ed0*/  STL [R1+0x4e4], R13 ;  /* 0x0004e40d01007387 */ /* 0x0005e20000100800 */
[----:B0-----:R-:W-:Y:S02]  /*2ee0*/  LEA R14, P2, R23, c[0x0][0x168], 0x1 ;  /* 0x00005a00170e7a11 */ /* 0x001fe400078408ff */
[----:B--2---:R-:W-:-:S03]  /*2ef0*/  LEA.HI.X.SX32 R13, R26, c[0x0][0x16c], 0x1, P3 ;  /* 0x00005b001a0d7a11 */ /* 0x004fc600018f0eff */
[----:B------:R0:W-:Y:S01]  /*2f00*/  STL [R1+0x4dc], R14 ;  /* 0x0004dc0e01007387 */ /* 0x0001e20000100800 */
[----:B------:R-:W-:-:S03]  /*2f10*/  LEA R16, P3, R21, c[0x0][0x168], 0x1 ;  /* 0x00005a0015107a11 */ /* 0x000fc600078608ff */
[----:B------:R2:W-:Y:S01]  /*2f20*/  STL [R1+0x508], R13 ;  /* 0x0005080d01007387 */ /* 0x0005e20000100800 */
[----:B0-----:R-:W-:-:S03]  /*2f30*/  LEA.HI.X.SX32 R14, R25, c[0x0][0x16c], 0x1, P4 ;  /* 0x00005b00190e7a11 */ /* 0x001fc600020f0eff */
[----:B------:R0:W-:Y:S01]  /*2f40*/  STL [R1+0x490], R16 ;  /* 0x0004901001007387 */ /* 0x0001e20000100800 */
[----:B--2---:R-:W-:-:S03]  /*2f50*/  LEA R13, P4, R18, c[0x0][0x168], 0x1 ;  /* 0x00005a00120d7a11 */ /* 0x004fc600078808ff */
[----:B------:R2:W-:Y:S04]  /*2f60*/  STL [R1+0x500], R14 ;  /* 0x0005000e01007387 */ /* 0x0005e80000100800 */
[----:B------:R3:W-:Y:S01]  /*2f70*/  STL [R1+0x488], R13 ;  /* 0x0004880d01007387 */ /* 0x0007e20000100800 */
[----:B0-----:R-:W-:Y:S02]  /*2f80*/  LEA.HI.X.SX32 R16, R24, c[0x0][0x16c], 0x1, P5 ;  /* 0x00005b0018107a11 */ /* 0x001fe400028f0eff */
[----:B--2---:R-:W-:-:S03]  /*2f90*/  LEA R14, P5, R10, c[0x0][0x168], 0x1 ;  /* 0x00005a000a0e7a11 */ /* 0x004fc600078a08ff */
[----:B------:R0:W-:Y:S01]  /*2fa0*/  STL [R1+0x4f8], R16 ;  /* 0x0004f81001007387 */ /* 0x0001e20000100800 */
[----:B---3--:R-:W-:-:S03]  /*2fb0*/  LEA.HI.X.SX32 R13, R20, c[0x0][0x16c], 0x1, P6 ;  /* 0x00005b00140d7a11 */ /* 0x008fc600030f0eff */
[----:B------:R2:W-:Y:S01]  /*2fc0*/  STL [R1+0x480], R14 ;  /* 0x0004800e01007387 */ /* 0x0005e20000100800 */
[----:B------:R-:W-:-:S03]  /*2fd0*/  LEA.HI.X.SX32 R12, R12, c[0x0][0x16c], 0x1, P1 ;  /* 0x00005b000c0c7a11 */ /* 0x000fc600008f0eff */
[----:B------:R3:W-:Y:S01]  /*2fe0*/  STL [R1+0x4f0], R13 ;  /* 0x0004f00d01007387 */ /* 0x0007e20000100800 */
[----:B0-----:R-:W-:Y:S02]  /*2ff0*/  LEA R16, P6, R9, c[0x0][0x168], 0x1 ;  /* 0x00005a0009107a11 */ /* 0x001fe400078c08ff */
[----:B--2---:R-:W-:-:S03]  /*3000*/  LEA.HI.X.SX32 R14, R15, c[0x0][0x16c], 0x1, P0 ;  /* 0x00005b000f0e7a11 */ /* 0x004fc600000f0eff */
[----:B------:R-:W-:Y:S01]  /*3010*/  STL [R1+0x478], R16 ;  /* 0x0004781001007387 */ /* 0x000fe20000100800 */
[----:B---3--:R-:W-:-:S03]  /*3020*/  LEA R13, P0, R3, c[0x0][0x168], 0x1 ;  /* 0x00005a00030d7a11 */ /* 0x008fc600078008ff */
[----:B------:R0:W-:Y:S04]  /*3030*/  STL [R1+0x4e8], R14 ;  /* 0x0004e80e01007387 */ /* 0x0001e80000100800 */
[----:B------:R2:W-:Y:S04]  /*3040*/  STL [R1+0x470], R13 ;  /* 0x0004700d01007387 */ /* 0x0005e80000100800 */
[----:B------:R3:W-:Y:S01]  /*3050*/  STL [R1+0x4e0], R12 ;  /* 0x0004e00c01007387 */ /* 0x0007e20000100800 */
[----:B0-----:R-:W-:Y:S02]  /*3060*/  LEA R14, P1, R8, c[0x0][0x168], 0x1 ;  /* 0x00005a00080e7a11 */ /* 0x001fe400078208ff */
[----:B--2---:R-:W-:-:S03]  /*3070*/  LEA.HI.X.SX32 R13, R23, c[0x0][0x16c], 0x1, P2 ;  /* 0x00005b00170d7a11 */ /* 0x004fc600010f0eff */
[----:B------:R0:W-:Y:S01]  /*3080*/  STL [R1+0x468], R14 ;  /* 0x0004680e01007387 */ /* 0x0001e20000100800 */
[----:B---3--:R-:W-:-:S03]  /*3090*/  LEA R12, P2, R7, c[0x0][0x168], 0x1 ;  /* 0x00005a00070c7a11 */ /* 0x008fc600078408ff */
[----:B------:R2:W-:Y:S01]  /*30a0*/  STL [R1+0x4d8], R13 ;  /* 0x0004d80d01007387 */ /* 0x0005e20000100800 */
[----:B------:R-:W-:-:S03]  /*30b0*/  LEA.HI.X.SX32 R10, R10, c[0x0][0x16c], 0x1, P5 ;  /* 0x00005b000a0a7a11 */ /* 0x000fc600028f0eff */
[----:B------:R3:W-:Y:S01]  /*30c0*/  STL [R1+0x460], R12 ;  /* 0x0004600c01007387 */ /* 0x0007e20000100800 */
[----:B0-----:R-:W-:Y:S02]  /*30d0*/  LEA.HI.X.SX32 R14, R21, c[0x0][0x16c], 0x1, P3 ;  /* 0x00005b00150e7a11 */ /* 0x001fe400018f0eff */
[----:B--2---:R-:W-:-:S03]  /*30e0*/  LEA R13, P3, R6, c[0x0][0x168], 0x1 ;  /* 0x00005a00060d7a11 */ /* 0x004fc600078608ff */
[----:B------:R-:W-:Y:S01]  /*30f0*/  STL [R1+0x48c], R14 ;  /* 0x00048c0e01007387 */ /* 0x000fe20000100800 */
[----:B------:R-:W-:Y:S02]  /*3100*/  LEA.HI.X.SX32 R9, R9, c[0x0][0x16c], 0x1, P6 ;  /* 0x00005b0009097a11 */ /* 0x000fe400030f0eff */
[----:B---3--:R-:W-:Y:S01]  /*3110*/  LEA.HI.X.SX32 R12, R18, c[0x0][0x16c], 0x1, P4 ;  /* 0x00005b00120c7a11 */ /* 0x008fe200020f0eff */
[----:B------:R-:W-:Y:S01]  /*3120*/  STL [R1+0x458], R13 ;  /* 0x0004580d01007387 */ /* 0x000fe20000100800 */
[----:B------:R-:W-:-:S03]  /*3130*/  LEA.HI.X.SX32 R3, R3, c[0x0][0x16c], 0x1, P0 ;  /* 0x00005b0003037a11 */ /* 0x000fc600000f0eff */
[----:B------:R-:W-:Y:S01]  /*3140*/  STL [R1+0x484], R12 ;  /* 0x0004840c01007387 */ /* 0x000fe20000100800 */
[----:B------:R-:W-:-:S03]  /*3150*/  LEA.HI.X.SX32 R8, R8, c[0x0][0x16c], 0x1, P1 ;  /* 0x00005b0008087a11 */ /* 0x000fc600008f0eff */
[----:B------:R-:W-:Y:S01]  /*3160*/  STL [R1+0x47c], R10 ;  /* 0x00047c0a01007387 */ /* 0x000fe20000100800 */
[----:B------:R-:W-:-:S03]  /*3170*/  LEA.HI.X.SX32 R7, R7, c[0x0][0x16c], 0x1, P2 ;  /* 0x00005b0007077a11 */ /* 0x000fc600010f0eff */
[----:B------:R-:W-:Y:S04]  /*3180*/  STL [R1+0x474], R9 ;  /* 0x0004740901007387 */ /* 0x000fe80000100800 */
[----:B------:R0:W-:Y:S04]  /*3190*/  STL [R1+0x46c], R3 ;  /* 0x00046c0301007387 */ /* 0x0001e80000100800 */
[----:B------:R-:W-:Y:S01]  /*31a0*/  STL [R1+0x464], R8 ;  /* 0x0004640801007387 */ /* 0x000fe20000100800 */
[----:B0-----:R-:W-:-:S03]  /*31b0*/  LEA.HI.X.SX32 R3, R6, c[0x0][0x16c], 0x1, P3 ;  /* 0x00005b0006037a11 */ /* 0x001fc600018f0eff */
[----:B------:R-:W-:Y:S04]  /*31c0*/  STL [R1+0x45c], R7 ;  /* 0x00045c0701007387 */ /* 0x000fe80000100800 */
[----:B------:R0:W-:Y:S04]  /*31d0*/  STL [R1+0x4c], R3 ;  /* 0x00004c0301007387 */ /* 0x0001e80000100800 */
        /* <DEDUP_REMOVED lines=14> */
[----:B------:R-:W-:-:S02]  /*32c0*/  LEA R24, P4, R5, c[0x0][0x168], 0x1 ;  /* 0x00005a0005187a11 */ /* 0x000fc400078808ff */
[----:B0-----:R-:W-:Y:S02]  /*32d0*/  LOP3.LUT R3, R11, 0x10, RZ, 0x3c, !PT ;  /* 0x000000100b037812 */ /* 0x001fe400078e3cff */
[----:B------:R-:W-:Y:S02]  /*32e0*/  LEA.HI.X.SX32 R9, R5, c[0x0][0x16c], 0x1, P4 ;  /* 0x00005b0005097a11 */ /* 0x000fe400020f0eff */
[C---:B------:R-:W-:Y:S02]  /*32f0*/  LOP3.LUT R6, R11.reuse, 0x20, RZ, 0x3c, !PT ;  /* 0x000000200b067812 */ /* 0x040fe400078e3cff */
[C---:B------:R-:W-:Y:S02]  /*3300*/  LOP3.LUT R5, R11.reuse, 0x30, RZ, 0x3c, !PT ;  /* 0x000000300b057812 */ /* 0x040fe400078e3cff */
[C---:B------:R-:W-:Y:S02]  /*3310*/  LOP3.LUT R3, R11.reuse, 0x40, RZ, 0x3c, !PT ;  /* 0x000000400b037812 */ /* 0x040fe400078e3cff */
[----:B------:R-:W-:-:S02]  /*3320*/  LOP3.LUT R6, R11, 0x50, RZ, 0x3c, !PT ;  /* 0x000000500b067812 */ /* 0x000fc400078e3cff */
[C---:B------:R-:W-:Y:S02]  /*3330*/  LOP3.LUT R5, R11.reuse, 0x60, RZ, 0x3c, !PT ;  /* 0x000000600b057812 */ /* 0x040fe400078e3cff */
[----:B-1----:R-:W-:Y:S02]  /*3340*/  LOP3.LUT R3, R11, 0x70, RZ, 0x3c, !PT ;  /* 0x000000700b037812 */ /* 0x002fe400078e3cff */
.L_x_3:
[C---:B-----5:R-:W-:Y:S01]  /*3350*/  ISETP.GT.AND P0, PT, R0.reuse, RZ, PT ;  /* 0x000000ff0000720c */ /* 0x060fe20003f04270 */
[----:B------:R-:W-:Y:S01]  /*3360*/  IMAD.MOV.U32 R5, RZ, RZ, c[0x0][0x188] ;  /* 0x00006200ff057624 */ /* 0x000fe200078e00ff */
[----:B------:R-:W-:Y:S01]  /*3370*/  PRMT R8, RZ, 0x7610, R8 ;  /* 0x00007610ff087816 */ /* 0x000fe20000000008 */
[----:B------:R-:W-:Y:S01]  /*3380*/  IMAD.MOV.U32 R3, RZ, RZ, R2 ;  /* 0x000000ffff037224 */ /* 0x000fe200078e0002 */
[----:B------:R-:W-:Y:S01]  /*3390*/  ISETP.GT.AND P1, PT, R0, 0x8, PT ;  /* 0x000000080000780c */ /* 0x000fe20003f24270 */
[----:B------:R-:W-:Y:S01]  /*33a0*/  IMAD.MOV.U32 R2, RZ, RZ, R4 ;  /* 0x000000ffff027224 */ /* 0x000fe200078e0004 */
[----:B------:R-:W-:Y:S01]  /*33b0*/  STL [R1+0xd68], R27 ;  /* 0x000d681b01007387 */ /* 0x000fe20000100800 */
[----:B------:R-:W-:Y:S01]  /*33c0*/  IMAD.SHL.U32 R5, R5, 0x8, RZ ;  /* 0x0000000805057824 */ /* 0x000fe200078e00ff */
[----:B------:R-:W-:Y:S01]  /*33d0*/  PRMT R6, RZ, 0x7610, R6 ;  /* 0x00007610ff067816 */ /* 0x000fe20000000006 */
[----:B------:R-:W-:-:S02]  /*33e0*/  IMAD.MOV.U32 R10, RZ, RZ, c[0x0][0x188] ;  /* 0x00006200ff0a7624 */ /* 0x000fc400078e00ff */
[----:B------:R-:W-:Y:S01]  /*33f0*/  IMAD.MOV.U32 R12, RZ, RZ, c[0x0][0x188] ;  /* 0x00006200ff0c7624 */ /* 0x000fe200078e00ff */
[----:B------:R-:W-:Y:S01]  /*3400*/  PRMT R7, RZ, 0x7610, R7 ;  /* 0x00007610ff077816 */ /* 0x000fe20000000007 */
[----:B------:R0:W2:Y:S01]  /*3410*/  @P0 LDG.E.U16 R8, [R2.64] ;  /* 0x0000000402080981 */ /* 0x0000a2000c1e1500 */
[----:B------:R-:W-:Y:S01]  /*3420*/  ISETP.GT.AND P0, PT, R0, 0x10, PT ;  /* 0x000000100000780c */ /* 0x000fe20003f04270 */
[----:B------:R-:W-:-:S04]  /*3430*/  IMAD.WIDE R4, R5, 0x2, R2 ;  /* 0x0000000205047825 */ /* 0x000fc800078e0202 */
[----:B------:R-:W-:Y:S01]  /*3440*/  IMAD.MOV.U32 R13, RZ, RZ, c[0x0][0x188] ;  /* 0x00006200ff0d7624 */ /* 0x000fe200078e00ff */
[----:B------:R1:W3:Y:S01]  /*3450*/  @P1 LDG.E.U16 R6, [R4.64] ;  /* 0x0000000404061981 */ /* 0x0002e2000c1e1500 */
[----:B------:R-:W-:Y:S01]  /*3460*/  IMAD.SHL.U32 R10, R10, 0x10, RZ ;  /* 0x000000100a0a7824 */ /* 0x000fe200078e00ff */
[----:B------:R-:W-:Y:S01]  /*3470*/  ISETP.GT.AND P1, PT, R0, 0x18, PT ;  /* 0x000000180000780c */ /* 0x000fe20003f24270 */
[----:B------:R-:W-:Y:S02]  /*3480*/  IMAD.MOV.U32 R14, RZ, RZ, c[0x0][0x188] ;  /* 0x00006200ff0e7624 */ /* 0x000fe400078e00ff */
[----:B------:R-:W-:Y:S02]  /*3490*/  IMAD.MOV.U32 R16, RZ, RZ, c[0x0][0x188] ;  /* 0x00006200ff107624 */ /* 0x000fe400078e00ff */
[----:B------:R-:W-:Y:S02]  /*34a0*/  IMAD.MOV.U32 R18, RZ, RZ, c[0x0][0x188] ;  /* 0x00006200ff127624 */ /* 0x000fe400078e00ff */
[----:B------:R-:W-:Y:S01]  /*34b0*/  IMAD.MOV.U32 R20, RZ, RZ, c[0x0][0x188] ;  /* 0x00006200ff147624 */ /* 0x000fe200078e00ff */
[----:B-1----:R-:W-:Y:S01]  /*34c0*/  PRMT R5, RZ, 0x7610, R5 ;  /* 0x00007610ff057816 */ /* 0x002fe20000000005 */
[----:B------:R-:W-:Y:S01]  /*34d0*/  IMAD.WIDE R10, R10, 0x2, R2 ;  /* 0x000000020a0a7825 */ /* 0x000fe200078e0202 */
[----:B------:R-:W-:Y:S01]  /*34e0*/  PRMT R4, RZ, 0x7610, R4 ;  /* 0x00007610ff047816 */ /* 0x000fe20000000004 */
[----:B------:R-:W-:Y:S02]  /*34f0*/  STL [R1+0xd6c], R27 ;  /* 0x000d6c1b01007387 */ /* 0x000fe40000100800 */
[----:B------:R-:W-:-:S02]  /*3500*/  IMAD R12, R12, 0x18, RZ ;  /* 0x000000180c0c7824 */ /* 0x000fc400078e02ff */
[----:B------:R1:W4:Y:S01]  /*3510*/  @P0 LDG.E.U16 R5, [R10.64] ;  /* 0x000000040a050981 */ /* 0x000322000c1e1500 */
[----:B------:R-:W-:Y:S01]  /*3520*/  ISETP.GT.AND P0, PT, R0, 0x1, PT ;  /* 0x000000010000780c */ /* 0x000fe20003f04270 */
[----:B------:R-:W-:Y:S02]  /*3530*/  IMAD R13, R13, 0x9, RZ ;  /* 0x000000090d0d7824 */ /* 0x000fe400078e02ff */
[----:B------:R-:W-:Y:S02]  /*3540*/  IMAD R14, R14, 0x11, RZ ;  /* 0x000000110e0e7824 */ /* 0x000fe400078e02ff */
[----:B------:R-:W-:Y:S01]  /*3550*/  IMAD.MOV.U32 R23, RZ, RZ, c[0x0][0x188] ;  /* 0x00006200ff177624 */ /* 0x000fe200078e00ff */
[----:B------:R-:W-:Y:S01]  /*3560*/  PRMT R22, RZ, 0x7610, R22 ;  /* 0x00007610ff167816 */ /* 0x000fe20000000016 */
[----:B------:R-:W-:Y:S01]  /*3570*/  IMAD R16, R16, 0x19, RZ ;  /* 0x0000001910107824 */ /* 0x000fe200078e02ff */
[----:B------:R-:W-:Y:S01]  /*3580*/  STL [R1+0xd70], R27 ;  /* 0x000d701b01007387 */ /* 0x000fe20000100800 */
[----:B-1----:R-:W-:-:S03]  /*3590*/  IMAD.WIDE R10, R12, 0x2, R2 ;  /* 0x000000020c0a7825 */ /* 0x002fc600078e0202 */
[----:B------:R-:W-:Y:S01]  /*35a0*/  STL [R1+0xd74], R27 ;  /* 0x000d741b01007387 */ /* 0x000fe20000100800 */
[----:B------:R-:W-:-:S03]  /*35b0*/  IMAD.MOV.U32 R12, RZ, RZ, c[0x0][0x188] ;  /* 0x00006200ff0c7624 */ /* 0x000fc600078e00ff */
[----:B------:R1:W4:Y:S01]  /*35c0*/  @P1 LDG.E.U16 R4, [R10.64] ;  /* 0x000000040a041981 */ /* 0x000322000c1e1500 */
[----:B------:R-:W-:Y:S01]  /*35d0*/  ISETP.GT.AND P1, PT, R0, 0x9, PT ;  /* 0x000000090000780c */ /* 0x000fe20003f24270 */
[--C-:B------:R-:W-:Y:S02]  /*35e0*/  IMAD.WIDE R14, R14, 0x2, R2.reuse ;  /* 0x000000020e0e7825 */ /* 0x100fe400078e0202 */
[----:B------:R-:W-:Y:S02]  /*35f0*/  STL [R1+0xd78], R27 ;  /* 0x000d781b01007387 */ /* 0x000fe40000100800 */
[--C-:B------:R-:W-:Y:S02]  /*3600*/  IMAD.WIDE R16, R16, 0x2, R2.reuse ;  /* 0x0000000210107825 */ /* 0x100fe400078e0202 */
[----:B------:R-:W-:Y:S02]  /*3610*/  STL [R1+0xd7c], R27 ;  /* 0x000d7c1b01007387 */ /* 0x000fe40000100800 */
[----:B-1----:R-:W-:-:S02]  /*3620*/  IMAD.WIDE R10, R12, 0x2, R2 ;  /* 0x000000020c0a7825 */ /* 0x002fc400078e0202 */
[----:B------:R-:W-:Y:S02]  /*3630*/  STL [R1+0xd80], R27 ;  /* 0x000d801b01007387 */ /* 0x000fe40000100800 */
[----:B------:R-:W-:Y:S02]  /*3640*/  IMAD.WIDE R12, R13, 0x2, R2 ;  /* 0x000000020d0c7825 */ /* 0x000fe400078e0202 */
[----:B------:R1:W2:Y:S01]  /*3650*/  @P0 LDG.E.U16 R7, [R10.64] ;  /* 0x000000040a070981 */ /* 0x0002a2000c1e1500 */
[----:B------:R-:W-:Y:S01]  /*3660*/  ISETP.GT.AND P0, PT, R0, 0x11, PT ;  /* 0x000000110000780c */ /* 0x000fe20003f04270 */
[----:B------:R-:W-:Y:S02]  /*3670*/  IMAD.SHL.U32 R18, R18, 0x2, RZ ;  /* 0x0000000212127824 */ /* 0x000fe400078e00ff */
[----:B------:R-:W-:Y:S01]  /*3680*/  IMAD R20, R20, 0xa, RZ ;  /* 0x0000000a14147824 */ /* 0x000fe200078e02ff */
[----:B------:R0:W-:Y:S01]  /*3690*/  STL [R1+0xd84], R27 ;  /* 0x000d841b01007387 */ /* 0x0001e20000100800 */
[----:B-1----:R-:W-:Y:S01]  /*36a0*/  PRMT R10, RZ, 0x7610, R10 ;  /* 0x00007610ff0a7816 */ /* 0x002fe2000000000a */
[----:B------:R-:W-:-:S02]  /*36b0*/  IMAD.WIDE R18, R18, 0x2, R2 ;  /* 0x0000000212127825 */ /* 0x000fc400078e0202 */
[----:B------:R-:W-:Y:S04]  /*36c0*/  STL [R1+0xd64], R26 ;  /* 0x000d641a01007387 */ /* 0x000fe80000100800 */
[----:B------:R1:W2:Y:S01]  /*36d0*/  @P1 LDG.E.U16 R10, [R12.64] ;  /* 0x000000040c0a1981 */ /* 0x0002a2000c1e1500 */
[----:B------:R-:W-:Y:S01]  /*36e0*/  ISETP.GT.AND P1, PT, R0, 0x19, PT ;  /* 0x000000190000780c */ /* 0x000fe20003f24270 */
[----:B------:R-:W-:-:S04]  /*36f0*/  IMAD.WIDE R20, R20, 0x2, R2 ;  /* 0x0000000214147825 */ /* 0x000fc800078e0202 */
[----:B------:R-:W-:Y:S01]  /*3700*/  IMAD R23, R23, 0x3, RZ ;  /* 0x0000000317177824 */ /* 0x000fe200078e02ff */
[----:B0-----:R-:W-:Y:S01]  /*3710*/  PRMT R27, RZ, 0x7610, R27 ;  /* 0x00007610ff1b7816 */ /* 0x001fe2000000001b */
[----:B------:R-:W-:Y:S01]  /*3720*/  STL [R1+0xd60], R25 ;  /* 0x000d601901007387 */ /* 0x000fe20000100800 */
[----:B-1----:R-:W-:-:S03]  /*3730*/  PRMT R12, RZ, 0x7610, R12 ;  /* 0x00007610ff0c7816 */ /* 0x002fc6000000000c */
[----:B------:R-:W-:Y:S04]  /*3740*/  STL [R1+0xd5c], R24 ;  /* 0x000d5c1801007387 */ /* 0x000fe80000100800 */
[----:B------:R0:W2:Y:S01]  /*3750*/  @P0 LDG.E.U16 R12, [R14.64] ;  /* 0x000000040e0c0981 */ /* 0x0000a2000c1e1500 */
[----:B------:R-:W-:-:S03]  /*3760*/  ISETP.GT.AND P0, PT, R0, 0x2, PT ;  /* 0x000000020000780c */ /* 0x000fc60003f04270 */
[----:B------:R-:W-:Y:S04]  /*3770*/  STL [R1+0xd58], R9 ;  /* 0x000d580901007387 */ /* 0x000fe80000100800 */
[----:B------:R-:W-:Y:S01]  /*3780*/  STL [R1+0xd00], R28 ;  /* 0x000d001c01007387 */ /* 0x000fe20000100800 */
[----:B0-----:R-:W-:-:S03]  /*3790*/  PRMT R14, RZ, 0x7610, R14 ;  /* 0x00007610ff0e7816 */ /* 0x001fc6000000000e */
[----:B------:R-:W-:Y:S04]  /*37a0*/  STL [R1+0x550], R29 ;  /* 0x0005501d01007387 */ /* 0x000fe80000100800 */
[----:B------:R0:W2:Y:S01]  /*37b0*/  @P1 LDG.E.U16 R14, [R16.64] ;  /* 0x00000004100e1981 */ /* 0x0000a2000c1e1500 */
[----:B------:R-:W-:Y:S02]  /*37c0*/  ISETP.GT.AND P1, PT, R0, 0xa, PT ;  /* 0x0000000a0000780c */ /* 0x000fe40003f24270 */
[----:B0-----:R-:W-:-:S06]  /*37d0*/  PRMT R16, RZ, 0x7610, R16 ;  /* 0x00007610ff107816 */ /* 0x001fcc0000000010 */
[----:B------:R0:W2:Y:S01]  /*37e0*/  @P0 LDG.E.U16 R16, [R18.64] ;  /* 0x0000000412100981 */ /* 0x0000a2000c1e1500 */
[----:B------:R-:W-:Y:S02]  /*37f0*/  ISETP.GT.AND P0, PT, R0, 0x3, PT ;  /* 0x000000030000780c */ /* 0x000fe40003f04270 */
[----:B0-----:R-:W-:-:S06]  /*3800*/  PRMT R18, RZ, 0x7610, R18 ;  /* 0x00007610ff127816 */ /* 0x001fcc0000000012 */
[----:B------:R0:W2:Y:S01]  /*3810*/  @P1 LDG.E.U16 R18, [R20.64] ;  /* 0x0000000414121981 */ /* 0x0000a2000c1e1500 */
[----:B------:R-:W-:Y:S01]  /*3820*/  ISETP.GT.AND P1, PT, R0, 0x4, PT ;  /* 0x000000040000780c */ /* 0x000fe20003f24270 */
[----:B0-----:R-:W-:-:S04]  /*3830*/  IMAD.WIDE R20, R23, 0x2, R2 ;  /* 0x0000000217147825 */ /* 0x001fc800078e0202 */
[----:B------:R-:W-:Y:S01]  /*3840*/  IMAD.MOV.U32 R23, RZ, RZ, c[0x0][0x188] ;  /* 0x00006200ff177624 */ /* 0x000fe200078e00ff */
[----:B------:R0:W2:Y:S03]  /*3850*/  @P0 LDG.E.U16 R22, [R20.64] ;  /* 0x0000000414160981 */ /* 0x0000a6000c1e1500 */
[----:B------:R-:W-:-:S04]  /*3860*/  IMAD.SHL.U32 R23, R23, 0x4, RZ ;  /* 0x0000000417177824 */ /* 0x000fc800078e00ff */
[----:B0-----:R-:W-:-:S05]  /*3870*/  IMAD.WIDE R20, R23, 0x2, R2 ;  /* 0x0000000217147825 */ /* 0x001fca00078e0202 */
[----:B------:R0:W3:Y:S01]  /*3880*/  @P1 LDG.E.U16 R27, [R20.64] ;  /* 0x00000004141b1981 */ /* 0x0000e2000c1e1500 */
[----:B------:R-:W-:-:S03]  /*3890*/  ISETP.GT.AND P2, PT, R0, 0x5, PT ;  /* 0x000000050000780c */ /* 0x000fc60003f44270 */
[----:B----4-:R1:W-:Y:S02]  /*38a0*/  STL.64 [R1+0xd50], R4 ;  /* 0x000d500401007387 */ /* 0x0103e40000100a00 */
[----:B-1----:R-:W-:-:S05]  /*38b0*/  PRMT R4, RZ, 0x7610, R4 ;  /* 0x00007610ff047816 */ /* 0x002fca0000000004 */
[----:B0-----:R-:W-:Y:S01]  /*38c0*/  IMAD.MOV.U32 R21, RZ, RZ, R4 ;  /* 0x000000ffff157224 */ /* 0x001fe200078e0004 */
[----:B--2---:R0:W-:Y:S02]  /*38d0*/  STL [R1+0x48], R22 ;  /* 0x0000481601007387 */ /* 0x0041e40000100800 */
[----:B0-----:R-:W-:-:S04]  /*38e0*/  IMAD.MOV.U32 R22, RZ, RZ, c[0x0][0x188] ;  /* 0x00006200ff167624 */ /* 0x001fc800078e00ff */
[----:B------:R-:W-:-:S04]  /*38f0*/  IMAD R22, R22, 0x5, RZ ;  /* 0x0000000516167824 */ /* 0x000fc800078e02ff */
[----:B------:R-:W-:Y:S01]  /*3900*/  IMAD.WIDE R22, R22, 0x2, R2 ;  /* 0x0000000216167825 */ /* 0x000fe200078e0202 */
[----:B---3--:R0:W-:Y:S04]  /*3910*/  STL [R1+0x44], R27 ;  /* 0x0000441b01007387 */ /* 0x0081e80000100800 */
[----:B------:R-:W2:Y:S04]  /*3920*/  @P2 LDG.E.U16 R21, [R22.64] ;  /* 0x0000000416152981 */ /* 0x000ea8000c1e1500 */
[----:B0-----:R-:W3:Y:S01]  /*3930*/  LDL.LU R27, [R1+0xd84] ;  /* 0x000d8400011b7983 */ /* 0x001ee20000300800 */
[----:B------:R-:W-:-:S03]  /*3940*/  ISETP.GT.AND P0, PT, R0, 0x6, PT ;  /* 0x000000060000780c */ /* 0x000fc60003f04270 */
[----:B------:R0:W-:Y:S02]  /*3950*/  STL.S16 [R1+0x40], R4 ;  /* 0x0000400401007387 */ /* 0x0001e40000100600 */
[----:B0-----:R-:W-:-:S04]  /*3960*/  IMAD.MOV.U32 R4, RZ, RZ, c[0x0][0x188] ;  /* 0x00006200ff047624 */ /* 0x001fc800078e00ff */
[----:B------:R-:W-:Y:S01]  /*3970*/  IMAD R4, R4, 0x6, RZ ;  /* 0x0000000604047824 */ /* 0x000fe200078e02ff */
[----:B--2---:R0:W-:Y:S01]  /*3980*/  @P2 STL [R1+0x40], R21 ;  /* 0x0000401501002387 */ /* 0x0041e20000100800 */
[----:B---3--:R-:W-:Y:S02]  /*3990*/  PRMT R27, RZ, 0x7610, R27 ;  /* 0x00007610ff1b7816 */ /* 0x008fe4000000001b */
[----:B0-----:R-:W-:-:S05]  /*39a0*/  IMAD.WIDE R20, R4, 0x2, R2 ;  /* 0x0000000204147825 */ /* 0x001fca00078e0202 */
[----:B------:R-:W2:Y:S01]  /*39b0*/  @P0 LDG.E.U16 R27, [R20.64] ;  /* 0x00000004141b0981 */ /* 0x000ea2000c1e1500 */
[----:B------:R-:W-:Y:S01]  /*39c0*/  ISETP.GT.AND P1, PT, R0, 0x7, PT ;  /* 0x000000070000780c */ /* 0x000fe20003f24270 */
[----:B------:R-:W-:Y:S02]  /*39d0*/  IMAD.MOV.U32 R4, RZ, RZ, c[0x0][0x188] ;  /* 0x00006200ff047624 */ /* 0x000fe400078e00ff */
[----:B--2---:R0:W-:Y:S04]  /*39e0*/  STL [R1+0x3c], R27 ;  /* 0x00003c1b01007387 */ /* 0x0041e80000100800 */
[----:B0-----:R-:W2:Y:S01]  /*39f0*/  LDL.LU R27, [R1+0xd80] ;  /* 0x000d8000011b7983 */ /* 0x001ea20000300800 */
[----:B------:R-:W-:-:S04]  /*3a00*/  IMAD R4, R4, 0x7, RZ ;  /* 0x0000000704047824 */ /* 0x000fc800078e02ff */
[----:B------:R-:W-:Y:S01]  /*3a10*/  IMAD.WIDE R20, R4, 0x2, R2 ;  /* 0x0000000204147825 */ /* 0x000fe200078e0202 */
[----:B--2---:R-:W-:-:S06]  /*3a20*/  PRMT R27, RZ, 0x7610, R27 ;  /* 0x00007610ff1b7816 */ /* 0x004fcc000000001b */
        /* <DEDUP_REMOVED lines=33> */
[----:B------:R-:W-:Y:S01]  /*3c40*/  IMAD.MOV.U32 R4, RZ, RZ, c[0x0][0x188] ;  /* 0x00006200ff047624 */ /* 0x000fe200078e00ff */
[----:B------:R-:W-:-:S03]  /*3c50*/  ISETP.GT.AND P0, PT, R0, 0xf, PT ;  /* 0x0000000f0000780c */ /* 0x000fc60003f04270 */
[----:B------:R-:W-:Y:S01]  /*3c60*/  IMAD R4, R4, 0xf, RZ ;  /* 0x0000000f04047824 */ /* 0x000fe200078e02ff */
[----:B------:R-:W-:Y:S01]  /*3c70*/  ISETP.GT.AND P1, PT, R0, 0x12, PT ;  /* 0x000000120000780c */ /* 0x000fe20003f24270 */
[----:B--2---:R0:W-:Y:S04]  /*3c80*/  STL [R1+0x28], R27 ;  /* 0x0000281b01007387 */ /* 0x0041e80000100800 */
[----:B0-----:R-:W2:Y:S01]  /*3c90*/  LDL.LU R27, [R1+0xd6c] ;  /* 0x000d6c00011b7983 */ /* 0x001ea20000300800 */
[----:B------:R-:W-:Y:S01]  /*3ca0*/  IMAD.WIDE R20, R4, 0x2, R2 ;  /* 0x0000000204147825 */ /* 0x000fe200078e0202 */
[----:B------:R-:W-:-:S03]  /*3cb0*/  PRMT R28, RZ, 0x7610, R28 ;  /* 0x00007610ff1c7816 */ /* 0x000fc6000000001c */
[----:B------:R-:W-:-:S03]  /*3cc0*/  IMAD.MOV.U32 R4, RZ, RZ, c[0x0][0x188] ;  /* 0x00006200ff047624 */ /* 0x000fc600078e00ff */
[----:B------:R0:W3:Y:S01]  /*3cd0*/  @P0 LDG.E.U16 R28, [R20.64] ;  /* 0x00000004141c0981 */ /* 0x0000e2000c1e1500 */
[----:B------:R-:W-:-:S04]  /*3ce0*/  IMAD R4, R4, 0x12, RZ ;  /* 0x0000001204047824 */ /* 0x000fc800078e02ff */
[----:B0-----:R-:W-:Y:S01]  /*3cf0*/  IMAD.WIDE R20, R4, 0x2, R2 ;  /* 0x0000000204147825 */ /* 0x001fe200078e0202 */
[----:B------:R-:W-:-:S03]  /*3d00*/  ISETP.GT.AND P0, PT, R0, 0x13, PT ;  /* 0x000000130000780c */ /* 0x000fc60003f04270 */
[----:B------:R-:W-:-:S04]  /*3d10*/  IMAD.MOV.U32 R4, RZ, RZ, c[0x0][0x188] ;  /* 0x00006200ff047624 */ /* 0x000fc800078e00ff */
[----:B------:R-:W-:Y:S01]  /*3d20*/  IMAD R4, R4, 0x13, RZ ;  /* 0x0000001304047824 */ /* 0x000fe200078e02ff */
[----:B------:R-:W-:Y:S02]  /*3d30*/  PRMT R26, RZ, 0x7610, R26 ;  /* 0x00007610ff1a7816 */ /* 0x000fe4000000001a */
[----:B------:R-:W-:Y:S02]  /*3d40*/  PRMT R25, RZ, 0x7610, R25 ;  /* 0x00007610ff197816 */ /* 0x000fe40000000019 */
[----:B------:R-:W-:Y:S02]  /*3d50*/  PRMT R24, RZ, 0x7610, R24 ;  /* 0x00007610ff187816 */ /* 0x000fe40000000018 */
[----:B--2---:R-:W-:-:S06]  /*3d60*/  PRMT R27, RZ, 0x7610, R27 ;  /* 0x00007610ff1b7816 */ /* 0x004fcc000000001b */
[----:B------:R0:W2:Y:S01]  /*3d70*/  @P1 LDG.E.U16 R27, [R20.64] ;  /* 0x00000004141b1981 */ /* 0x0000a2000c1e1500 */
[----:B------:R-:W-:Y:S01]  /*3d80*/  ISETP.GT.AND P1, PT, R0, 0x14, PT ;  /* 0x000000140000780c */ /* 0x000fe20003f24270 */
[----:B0-----:R-:W-:-:S04]  /*3d90*/  IMAD.WIDE R20, R4, 0x2, R2 ;  /* 0x0000000204147825 */ /* 0x001fc800078e0202 */
[----:B------:R-:W-:Y:S01]  /*3da0*/  IMAD.MOV.U32 R4, RZ, RZ, c[0x0][0x188] ;  /* 0x00006200ff047624 */ /* 0x000fe200078e00ff */
[----:B------:R0:W4:Y:S03]  /*3db0*/  @P0 LDG.E.U16 R26, [R20.64] ;  /* 0x00000004141a0981 */ /* 0x000126000c1e1500 */
[----:B------:R-:W-:Y:S01]  /*3dc0*/  IMAD R4, R4, 0x14, RZ ;  /* 0x0000001404047824 */ /* 0x000fe200078e02ff */
[----:B------:R-:W-:-:S03]  /*3dd0*/  ISETP.GT.AND P0, PT, R0, 0x15, PT ;  /* 0x000000150000780c */ /* 0x000fc60003f04270 */
        /* <DEDUP_REMOVED lines=9> */
[----:B------:R-:W-:Y:S02]  /*3e70*/  ISETP.GT.AND P0, PT, R0, 0x17, PT ;  /* 0x000000170000780c */ /* 0x000fe40003f04270 */
[----:B------:R-:W-:Y:S01]  /*3e80*/  PRMT R9, RZ, 0x7610, R9 ;  /* 0x00007610ff097816 */ /* 0x000fe20000000009 */
[----:B0-----:R-:W-:-:S04]  /*3e90*/  IMAD.WIDE R20, R4, 0x2, R2 ;  /* 0x0000000204147825 */ /* 0x001fc800078e0202 */
[----:B------:R-:W-:Y:S01]  /*3ea0*/  IMAD.MOV.U32 R4, RZ, RZ, c[0x0][0x188] ;  /* 0x00006200ff047624 */ /* 0x000fe200078e00ff */
[----:B------:R0:W4:Y:S03]  /*3eb0*/  @P1 LDG.E.U16 R9, [R20.64] ;  /* 0x0000000414091981 */ /* 0x000126000c1e1500 */
[----:B------:R-:W-:Y:S01]  /*3ec0*/  IMAD R4, R4, 0x17, RZ ;  /* 0x0000001704047824 */ /* 0x000fe200078e02ff */
[----:B------:R-:W-:-:S03]  /*3ed0*/  PRMT R29, RZ, 0x7610, R29 ;  /* 0x00007610ff1d7816 */ /* 0x000fc6000000001d */
[----:B0-----:R-:W-:-:S05]  /*3ee0*/  IMAD.WIDE R20, R4, 0x2, R2 ;  /* 0x0000000204147825 */ /* 0x001fca00078e0202 */
[----:B------:R0:W4:Y:S04]  /*3ef0*/  @P0 LDG.E.U16 R29, [R20.64] ;  /* 0x00000004141d0981 */ /* 0x000128000c1e1500 */
[----:B---3--:R-:W-:Y:S04]  /*3f00*/  STL [R1+0xd04], R28 ;  /* 0x000d041c01007387 */ /* 0x008fe80000100800 */
[----:B--2---:R1:W-:Y:S04]  /*3f10*/  STL [R1+0x20], R27 ;  /* 0x0000201b01007387 */ /* 0x0043e80000100800 */
[----:B-1----:R-:W2:Y:S01]  /*3f20*/  LDL.LU R27, [R1+0xd68] ;  /* 0x000d6800011b7983 */ /* 0x002ea20000300800 */
[----:B------:R-:W-:Y:S01]  /*3f30*/  IMAD.MOV.U32 R4, RZ, RZ, c[0x0][0x188] ;  /* 0x00006200ff047624 */ /* 0x000fe200078e00ff */
[----:B------:R-:W-:-:S02]  /*3f40*/  ISETP.GT.AND P1, PT, R0, 0x1a, PT ;  /* 0x0000001a0000780c */ /* 0x000fc40003f24270 */
[----:B----4-:R1:W-:Y:S01]  /*3f50*/  STL [R1+0x1c], R26 ;  /* 0x00001c1a01007387 */ /* 0x0103e20000100800 */
[----:B------:R-:W-:-:S03]  /*3f60*/  IMAD R4, R4, 0x1a, RZ ;  /* 0x0000001a04047824 */ /* 0x000fc600078e02ff */
[----:B-1----:R-:W3:Y:S04]  /*3f70*/  LDL.LU R26, [R1+0xd64] ;  /* 0x000d6400011a7983 */ /* 0x002ee80000300800 */
[----:B------:R1:W-:Y:S01]  /*3f80*/  STL [R1+0x18], R25 ;  /* 0x0000181901007387 */ /* 0x0003e20000100800 */
[----:B0-----:R-:W-:Y:S01]  /*3f90*/  IMAD.WIDE R20, R4, 0x2, R2 ;  /* 0x0000000204147825 */ /* 0x001fe200078e0202 */
[----:B------:R-:W-:-:S03]  /*3fa0*/  ISETP.GT.AND P0, PT, R0, 0x1b, PT ;  /* 0x0000001b0000780c */ /* 0x000fc60003f04270 */
[----:B------:R-:W-:Y:S01]  /*3fb0*/  IMAD.MOV.U32 R4, RZ, RZ, c[0x0][0x188] ;  /* 0x00006200ff047624 */ /* 0x000fe200078e00ff */
[----:B-1----:R-:W4:Y:S04]  /*3fc0*/  LDL.LU R25, [R1+0xd60] ;  /* 0x000d600001197983 */ /* 0x002f280000300800 */
[----:B------:R0:W-:Y:S01]  /*3fd0*/  STL [R1+0x14], R24 ;  /* 0x0000141801007387 */ /* 0x0001e20000100800 */
[----:B------:R-:W-:-:S03]  /*3fe0*/  IMAD R4, R4, 0x1b, RZ ;  /* 0x0000001b04047824 */ /* 0x000fc600078e02ff */
[----:B0-----:R-:W4:Y:S04]  /*3ff0*/  LDL.LU R24, [R1+0xd5c] ;  /* 0x000d5c0001187983 */ /* 0x001f280000300800 */
[----:B------:R0:W-:Y:S04]  /*4000*/  STL [R1+0x10], R9 ;  /* 0x0000100901007387 */ /* 0x0001e80000100800 */
[----:B0-----:R-:W4:Y:S04]  /*4010*/  LDL.LU R9, [R1+0xd58] ;  /* 0x000d580001097983 */ /* 0x001f280000300800 */
[----:B------:R0:W-:Y:S01]  /*4020*/  STL [R1+0xd08], R29 ;  /* 0x000d081d01007387 */ /* 0x0001e20000100800 */
[----:B------:R-:W-:-:S02]  /*4030*/  PRMT R28, RZ, 0x7610, R28 ;  /* 0x00007610ff1c7816 */ /* 0x000fc4000000001c */
[----:B0-----:R-:W-:-:S06]  /*4040*/  PRMT R29, RZ, 0x7610, R29 ;  /* 0x00007610ff1d7816 */ /* 0x001fcc000000001d */
[----:B------:R0:W4:Y:S01]  /*4050*/  @P1 LDG.E.U16 R29, [R20.64] ;  /* 0x00000004141d1981 */ /* 0x000122000c1e1500 */
[----:B------:R-:W-:Y:S01]  /*4060*/  ISETP.GT.AND P1, PT, R0, 0x1c, PT ;  /* 0x0000001c0000780c */ /* 0x000fe20003f24270 */
        /* <DEDUP_REMOVED lines=9> */
[----:B------:R-:W-:-:S04]  /*4100*/  IMAD R4, R4, 0x1d, RZ ;  /* 0x0000001d04047824 */ /* 0x000fc800078e02ff */
[----:B0-----:R-:W-:Y:S01]  /*4110*/  IMAD.WIDE R20, R4, 0x2, R2 ;  /* 0x0000000204147825 */ /* 0x001fe200078e0202 */
[----:B--2---:R-:W-:-:S06]  /*4120*/  PRMT R27, RZ, 0x7610, R27 ;  /* 0x00007610ff1b7816 */ /* 0x004fcc000000001b */
[----:B------:R0:W2:Y:S01]  /*4130*/  @P0 LDG.E.U16 R27, [R20.64] ;  /* 0x00000004141b0981 */ /* 0x0000a2000c1e1500 */
[C---:B------:R-:W-:Y:S01]  /*4140*/  ISETP.GT.AND P1, PT, R0.reuse, 0x1e, PT ;  /* 0x0000001e0000780c */ /* 0x040fe20003f24270 */
[----:B------:R-:W-:Y:S01]  /*4150*/  IMAD.MOV.U32 R4, RZ, RZ, c[0x0][0x188] ;  /* 0x00006200ff047624 */ /* 0x000fe200078e00ff */
[----:B------:R-:W-:-:S03]  /*4160*/  ISETP.GT.AND P2, PT, R0, 0x1f, PT ;  /* 0x0000001f0000780c */ /* 0x000fc60003f44270 */
[----:B------:R-:W-:Y:S01]  /*4170*/  IMAD R4, R4, 0x1e, RZ ;  /* 0x0000001e04047824 */ /* 0x000fe200078e02ff */
[----:B---3--:R-:W-:-:S03]  /*4180*/  PRMT R26, RZ, 0x7610, R26 ;  /* 0x00007610ff1a7816 */ /* 0x008fc6000000001a */
[----:B0-----:R-:W-:-:S05]  /*4190*/  IMAD.WIDE R20, R4, 0x2, R2 ;  /* 0x0000000204147825 */ /* 0x001fca00078e0202 */
[----:B------:R0:W3:Y:S01]  /*41a0*/  @P1 LDG.E.U16 R26, [R20.64] ;  /* 0x00000004141a1981 */ /* 0x0000e2000c1e1500 */
[----:B----4-:R-:W-:-:S03]  /*41b0*/  PRMT R25, RZ, 0x7610, R25 ;  /* 0x00007610ff197816 */ /* 0x010fc60000000019 */
[----:B------:R-:W-:Y:S04]  /*41c0*/  STL [R1+0x8], R29 ;  /* 0x0000081d01007387 */ /* 0x000fe80000100800 */
[----:B--2---:R1:W-:Y:S02]  /*41d0*/  STL [R1+0xd0c], R27 ;  /* 0x000d0c1b01007387 */ /* 0x0043e40000100800 */
[----:B-1----:R-:W-:-:S04]  /*41e0*/  IMAD.MOV.U32 R27, RZ, RZ, c[0x0][0x188] ;  /* 0x00006200ff1b7624 */ /* 0x002fc800078e00ff */
[----:B------:R-:W-:-:S04]  /*41f0*/  IMAD R27, R27, 0x1f, RZ ;  /* 0x0000001f1b1b7824 */ /* 0x000fc800078e02ff */
[----:B0-----:R-:W-:-:S05]  /*4200*/  IMAD.WIDE R20, R27, 0x2, R2 ;  /* 0x000000021b147825 */ /* 0x001fca00078e0202 */
[----:B------:R0:W2:Y:S04]  /*4210*/  @P2 LDG.E.U16 R25, [R20.64] ;  /* 0x0000000414192981 */ /* 0x0000a8000c1e1500 */
[----:B------:R-:W1:Y:S04]  /*4220*/  S2R R29, SR_TID.X ;  /* 0x00000000001d7919 */ /* 0x000e680000002100 */
[----:B------:R-:W-:Y:S04]  /*4230*/  STL [R1+0x4], R28 ;  /* 0x0000041c01007387 */ /* 0x000fe80000100800 */
[----:B------:R4:W-:Y:S01]  /*4240*/  STL [R1], R5 ;  /* 0x0000000501007387 */ /* 0x0009e20000100800 */
[----:B0-----:R-:W-:-:S02]  /*4250*/  IMAD.MOV.U32 R20, RZ, RZ, R24 ;  /* 0x000000ffff147224 */ /* 0x001fc400078e0018 */
[----:B------:R-:W-:Y:S01]  /*4260*/  IMAD.MOV.U32 R21, RZ, RZ, R9 ;  /* 0x000000ffff157224 */ /* 0x000fe200078e0009 */
[----:B----4-:R-:W4:Y:S04]  /*4270*/  LDL.LU R5, [R1+0x4c] ;  /* 0x00004c0001057983 */ /* 0x010f280000300800 */
[----:B------:R-:W4:Y:S01]  /*4280*/  LDL.LU R4, [R1+0x458] ;  /* 0x0004580001047983 */ /* 0x000f220000300800 */
[C---:B-1----:R-:W-:Y:S02]  /*4290*/  LOP3.LUT R28, R29.reuse, 0x1f, RZ, 0xc0, !PT ;  /* 0x0000001f1d1c7812 */ /* 0x042fe400078ec0ff */
[----:B------:R-:W-:Y:S01]  /*42a0*/  LOP3.LUT R29, R29, 0x1f, RZ, 0xc0, !PT ;  /* 0x0000001f1d1d7812 */ /* 0x000fe200078ec0ff */
[----:B---3--:R-:W-:Y:S01]  /*42b0*/  STL [R1+0xd10], R26 ;  /* 0x000d101a01007387 */ /* 0x008fe20000100800 */
[----:B------:R-:W-:-:S03]  /*42c0*/  ISETP.GE.AND P0, PT, R28, R0, PT ;  /* 0x000000001c00720c */ /* 0x000fc60003f06270 */
[----:B------:R-:W-:Y:S01]  /*42d0*/  STL [R1+0x554], R0 ;  /* 0x0005540001007387 */ /* 0x000fe20000100800 */
[----:B------:R-:W-:-:S03]  /*42e0*/  IMAD R29, R29, c[0x0][0x18c], RZ ;  /* 0x000063001d1d7a24 */ /* 0x000fc600078e02ff */
[----:B------:R0:W-:Y:S01]  /*42f0*/  STL.64 [R1+0x548], R2 ;  /* 0x0005480201007387 */ /* 0x0001e20000100a00 */
[----:B------:R-:W-:-:S03]  /*4300*/  PRMT R24, RZ, 0x7610, R24 ;  /* 0x00007610ff187816 */ /* 0x000fc60000000018 */
[----:B0-----:R-:W3:Y:S04]  /*4310*/  LDL.LU R3, [R1+0x45c] ;  /* 0x00045c0001037983 */ /* 0x001ee80000300800 */
[----:B------:R-:W3:Y:S04]  /*4320*/  LDL.LU R2, [R1+0x460] ;  /* 0x0004600001027983 */ /* 0x000ee80000300800 */
[----:B------:R-:W-:Y:S06]  /*4330*/  BAR.SYNC.DEFER_BLOCKING 0x0 ;  /* 0x0000000000007b1d */ /* 0x000fec0000010000 */
[----:B--2---:R-:W-:Y:S04]  /*4340*/  STL [R1+0xd14], R25 ;  /* 0x000d141901007387 */ /* 0x004fe80000100800 */
[----:B------:R0:W-:Y:S02]  /*4350*/  STL.64 [R1+0x4d0], R20 ;  /* 0x0004d01401007387 */ /* 0x0001e40000100a00 */
[----:B0-----:R-:W-:-:S05]  /*4360*/  IMAD.WIDE R20, R29, 0x2, R20 ;  /* 0x000000021d147825 */ /* 0x001fca00078e0214 */
[----:B------:R0:W2:Y:S01]  /*4370*/  @!P0 LDG.E.U16 R24, [R20.64] ;  /* 0x0000000414188981 */ /* 0x0000a2000c1e1500 */
[----:B----4-:R-:W-:Y:S01]  /*4380*/  IMAD.MOV.U32 R27, RZ, RZ, R5 ;  /* 0x000000ffff1b7224 */ /* 0x010fe200078e0005 */
[----:B------:R-:W-:Y:S01]  /*4390*/  PRMT R23, RZ, 0x7610, R23 ;  /* 0x00007610ff177816 */ /* 0x000fe20000000017 */
[----:B------:R-:W-:-:S04]  /*43a0*/  IMAD.MOV.U32 R26, RZ, RZ, R4 ;  /* 0x000000ffff1a7224 */ /* 0x000fc800078e0004 */
[----:B0-----:R-:W-:Y:S01]  /*43b0*/  IMAD.WIDE R20, R29, 0x2, R26 ;  /* 0x000000021d147825 */ /* 0x001fe200078e021a */
[----:B------:R-:W-:-:S04]  /*43c0*/  PRMT R22, RZ, 0x7610, R22 ;  /* 0x00007610ff167816 */ /* 0x000fc80000000016 */
[----:B------:R3:W4:Y:S02]  /*43d0*/  @!P0 LDG.E.U16 R23, [R20.64] ;  /* 0x0000000414178981 */ /* 0x000724000c1e1500 */
[----:B---3--:R-:W-:-:S05]  /*43e0*/  IMAD.WIDE R20, R29, 0x2, R2 ;  /* 0x000000021d147825 */ /* 0x008fca00078e0202 */
[----:B------:R0:W3:Y:S04]  /*43f0*/  @!P0 LDG.E.U16 R22, [R20.64] ;  /* 0x0000000414168981 */ /* 0x0000e8000c1e1500 */
[----:B--2---:R1:W-:Y:S04]  /*4400*/  STL [R1+0xd18], R24 ;  /* 0x000d181801007387 */ /* 0x0043e80000100800 */
[----:B------:R-:W2:Y:S04]  /*4410*/  LDL.LU R9, [R1+0x464] ;  /* 0x0004640001097983 */ /* 0x000ea80000300800 */
[----:B------:R-:W2:Y:S04]  /*4420*/  LDL.LU R5, [R1+0x468] ;  /* 0x0004680001057983 */ /* 0x000ea80000300800 */
[----:B------:R-:W-:Y:S04]  /*4430*/  STL.64 [R1+0x4c8], R26 ;  /* 0x0004c81a01007387 */ /* 0x000fe80000100a00 */
[----:B------:R-:W2:Y:S04]  /*4440*/  LDL.LU R4, [R1+0x46c] ;  /* 0x00046c0001047983 */ /* 0x000ea80000300800 */
[----:B------:R-:W2:Y:S04]  /*4450*/  LDL.LU R0, [R1+0x470] ;  /* 0x0004700001007983 */ /* 0x000ea80000300800 */
[----:B----4-:R-:W-:Y:S04]  /*4460*/  STL [R1+0xd1c], R23 ;  /* 0x000d1c1701007387 */ /* 0x010fe80000100800 */
[----:B------:R-:W-:Y:S04]  /*4470*/  STL [R1+0x55c], R2 ;  /* 0x00055c0201007387 */ /* 0x000fe80000100800 */
[----:B------:R4:W-:Y:S01]  /*4480*/  STL [R1+0x558], R3 ;  /* 0x0005580301007387 */ /* 0x0009e20000100800 */
[----:B0-----:R-:W-:-:S03]  /*4490*/  PRMT R21, RZ, 0x7610, R21 ;  /* 0x00007610ff157816 */ /* 0x001fc60000000015 */
[----:B---3--:R0:W-:Y:S04]  /*44a0*/  STL [R1+0xd20], R22 ;  /* 0x000d201601007387 */ /* 0x0081e80000100800 */
[----:B-1----:R-:W3:Y:S04]  /*44b0*/  LDL.LU R24, [R1+0x474] ;  /* 0x0004740001187983 */ /* 0x002ee80000300800 */
[----:B----4-:R-:W4:Y:S01]  /*44c0*/  LDL.LU R3, [R1+0x478] ;  /* 0x0004780001037983 */ /* 0x010f220000300800 */
[----:B0-----:R-:W-:Y:S02]  /*44d0*/  IMAD R22, R28, c[0x0][0x18c], RZ ;  /* 0x000063001c167a24 */ /* 0x001fe400078e02ff */
[----:B--2---:R-:W-:-:S02]  /*44e0*/  IMAD.MOV.U32 R27, RZ, RZ, R9 ;  /* 0x000000ffff1b7224 */ /* 0x004fc400078e0009 */
[----:B------:R-:W-:-:S05]  /*44f0*/  IMAD.MOV.U32 R26, RZ, RZ, R5 ;  /* 0x000000ffff1a7224 */ /* 0x000fca00078e0005 */
[----:B------:R0:W-:Y:S02]  /*4500*/  STL.64 [R1+0x4b8], R26 ;  /* 0x0004b81a01007387 */ /* 0x0001e40000100a00 */
[----:B0-----:R-:W-:-:S05]  /*4510*/  IMAD.WIDE R26, R22, 0x2, R26 ;  /* 0x00000002161a7825 */ /* 0x001fca00078e021a */
[----:B------:R-:W2:Y:S01]  /*4520*/  @!P0 LDG.E.U16 R21, [R26.64] ;  /* 0x000000041a158981 */ /* 0x000ea2000c1e1500 */
[----:B------:R-:W-:Y:S02]  /*4530*/  IMAD.MOV.U32 R5, RZ, RZ, R4 ;  /* 0x000000ffff057224 */ /* 0x000fe400078e0004 */
[----:B------:R-:W-:Y:S01]  /*4540*/  IMAD.MOV.U32 R4, RZ, RZ, R0 ;  /* 0x000000ffff047224 */ /* 0x000fe200078e0000 */
[----:B------:R-:W-:Y:S01]  /*4550*/  PRMT R20, RZ, 0x7610, R20 ;  /* 0x00007610ff147816 */ /* 0x000fe20000000014 */
[----:B--2---:R-:W-:Y:S04]  /*4560*/  STL [R1+0xd24], R21 ;  /* 0x000d241501007387 */ /* 0x004fe80000100800 */
[----:B------:R-:W2:Y:S04]  /*4570*/  LDL.LU R23, [R1+0x47c] ;  /* 0x00047c0001177983 */ /* 0x000ea80000300800 */
[----:B------:R-:W2:Y:S04]  /*4580*/  LDL.LU R9, [R1+0x480] ;  /* 0x0004800001097983 */ /* 0x000ea80000300800 */
[----:B------:R0:W-:Y:S02]  /*4590*/  STL.64 [R1+0x4b0], R4 ;  /* 0x0004b00401007387 */ /* 0x0001e40000100a00 */
[----:B0-----:R-:W-:-:S05]  /*45a0*/  IMAD.WIDE R4, R22, 0x2, R4 ;  /* 0x0000000216047825 */ /* 0x001fca00078e0204 */
[----:B------:R0:W2:Y:S01]  /*45b0*/  @!P0 LDG.E.U16 R20, [R4.64] ;  /* 0x0000000404148981 */ /* 0x0000a2000c1e1500 */
[----:B---3--:R-:W-:Y:S02]  /*45c0*/  IMAD.MOV.U32 R25, RZ, RZ, R24 ;  /* 0x000000ffff197224 */ /* 0x008fe400078e0018 */
[----:B----4-:R-:W-:Y:S01]  /*45d0*/  IMAD.MOV.U32 R24, RZ, RZ, R3 ;  /* 0x000000ffff187224 */ /* 0x010fe200078e0003 */
[----:B------:R-:W-:Y:S01]  /*45e0*/  PRMT R19, RZ, 0x7610, R19 ;  /* 0x00007610ff137816 */ /* 0x000fe20000000013 */
[----:B0-----:R-:W3:Y:S04]  /*45f0*/  LDL.LU.64 R4, [R1+0xd50] ;  /* 0x000d500001047983 */ /* 0x001ee80000300a00 */
[----:B------:R-:W4:Y:S04]  /*4600*/  LDL.LU R2, [R1+0x484] ;  /* 0x0004840001027983 */ /* 0x000f280000300800 */
[----:B------:R-:W3:Y:S04]  /*4610*/  LDL.LU R0, [R1+0x488] ;  /* 0x0004880001007983 */ /* 0x000ee80000300800 */
[----:B------:R-:W0:Y:S04]  /*4620*/  S2R R28, SR_TID.X ;  /* 0x00000000001c7919 */ /* 0x000e280000002100 */
[----:B--2---:R1:W-:Y:S02]  /*4630*/  STL [R1+0xd28], R20 ;  /* 0x000d281401007387 */ /* 0x0043e40000100800 */
[----:B-1----:R-:W-:-:S05]  /*4640*/  IMAD.WIDE R20, R22, 0x2, R24 ;  /* 0x0000000216147825 */ /* 0x002fca00078e0218 */
[----:B------:R1:W2:Y:S01]  /*4650*/  @!P0 LDG.E.U16 R19, [R20.64] ;  /* 0x0000000414138981 */ /* 0x0002a2000c1e1500 */
[----:B0-----:R-:W-:-:S03]  /*4660*/  LOP3.LUT R26, R28, 0x1ff, RZ, 0xc0, !PT ;  /* 0x000001ff1c1a7812 */ /* 0x001fc600078ec0ff */
[----:B------:R0:W-:Y:S02]  /*4670*/  STL.64 [R1+0x4a8], R24 ;  /* 0x0004a81801007387 */ /* 0x0001e40000100a00 */
[----:B------:R-:W-:Y:S01]  /*4680*/  IMAD.SHL.U32 R3, R26, 0x2, RZ ;  /* 0x000000021a037824 */ /* 0x000fe200078e00ff */
[----:B------:R-:W-:Y:S01]  /*4690*/  PRMT R17, RZ, 0x7610, R17 ;  /* 0x00007610ff117816 */ /* 0x000fe20000000011 */
[----:B-1----:R-:W3:Y:S01]  /*46a0*/  LDL.LU R21, [R1+0x48c] ;  /* 0x00048c0001157983 */ /* 0x002ee20000300800 */
[----:B0-----:R-:W-:Y:S02]  /*46b0*/  IMAD.MOV.U32 R24, RZ, RZ, R9 ;  /* 0x000000ffff187224 */ /* 0x001fe400078e0009 */
[----:B------:R-:W-:Y:S01]  /*46c0*/  IMAD.MOV.U32 R25, RZ, RZ, R23 ;  /* 0x000000ffff197224 */ /* 0x000fe200078e0017 */
[----:B------:R0:W-:Y:S04]  /*46d0*/  STS.U16 [R3], R8 ;  /* 0x0000000803007388 */ /* 0x0001e80000000400 */
[----:B------:R-:W4:Y:S01]  /*46e0*/  LDL.LU R20, [R1+0x490] ;  /* 0x0004900001147983 */ /* 0x000f220000300800 */
[----:B0-----:R-:W-:-:S05]  /*46f0*/  IMAD.WIDE R8, R22, 0x2, R24 ;  /* 0x0000000216087825 */ /* 0x001fca00078e0218 */
[----:B------:R0:W4:Y:S01]  /*4700*/  @!P0 LDG.E.U16 R17, [R8.64] ;  /* 0x0000000408118981 */ /* 0x000122000c1e1500 */
[----:B------:R-:W-:-:S03]  /*4710*/  PRMT R15, RZ, 0x7610, R15 ;  /* 0x00007610ff0f7816 */ /* 0x000fc6000000000f */
[----:B--2---:R-:W-:Y:S04]  /*4720*/  STL [R1+0xd2c], R19 ;  /* 0x000d2c1301007387 */ /* 0x004fe80000100800 */
[----:B------:R3:W-:Y:S02]  /*4730*/  STL.64 [R1+0x4a0], R24 ;  /* 0x0004a01801007387 */ /* 0x0007e40000100a00 */
[----:B---3--:R-:W-:Y:S02]  /*4740*/  IMAD.MOV.U32 R24, RZ, RZ, R0 ;  /* 0x000000ffff187224 */ /* 0x008fe400078e0000 */
[----:B----4-:R-:W-:-:S04]  /*4750*/  IMAD.MOV.U32 R25, RZ, RZ, R2 ;  /* 0x000000ffff197224 */ /* 0x010fc800078e0002 */
[----:B0-----:R-:W-:-:S05]  /*4760*/  IMAD.WIDE R8, R22, 0x2, R24 ;  /* 0x0000000216087825 */ /* 0x001fca00078e0218 */
[----:B------:R0:W2:Y:S04]  /*4770*/  @!P0 LDG.E.U16 R15, [R8.64] ;  /* 0x00000004080f8981 */ /* 0x0000a8000c1e1500 */
[----:B------:R-:W-:Y:S04]  /*4780*/  STL [R1+0xd30], R17 ;  /* 0x000d301101007387 */ /* 0x000fe80000100800 */
[----:B------:R-:W3:Y:S04]  /*4790*/  LDL.LU R2, [R1+0x4d8] ;  /* 0x0004d80001027983 */ /* 0x000ee80000300800 */
[----:B------:R-:W4:Y:S04]  /*47a0*/  LDL.LU R0, [R1+0x4dc] ;  /* 0x0004dc0001007983 */ /* 0x000f280000300800 */
[----:B------:R1:W-:Y:S01]  /*47b0*/  STL.64 [R1+0x498], R24 ;  /* 0x0004981801007387 */ /* 0x0003e20000100a00 */
[----:B------:R-:W-:Y:S01]  /*47c0*/  PRMT R13, RZ, 0x7610, R13 ;  /* 0x00007610ff0d7816 */ /* 0x000fe2000000000d */
[----:B-1----:R-:W-:-:S02]  /*47d0*/  IMAD.MOV.U32 R24, RZ, RZ, R20 ;  /* 0x000000ffff187224 */ /* 0x002fc400078e0014 */
[----:B------:R-:W-:-:S04]  /*47e0*/  IMAD.MOV.U32 R25, RZ, RZ, R21 ;  /* 0x000000ffff197224 */ /* 0x000fc800078e0015 */
[----:B0-----:R-:W-:-:S05]  /*47f0*/  IMAD.WIDE R8, R22, 0x2, R24 ;  /* 0x0000000216087825 */ /* 0x001fca00078e0218 */
[----:B------:R0:W3:Y:S04]  /*4800*/  @!P0 LDG.E.U16 R13, [R8.64] ;  /* 0x00000004080d8981 */ /* 0x0000e8000c1e1500 */
[----:B--2---:R-:W-:Y:S04]  /*4810*/  STL [R1+0xd34], R15 ;  /* 0x000d340f01007387 */ /* 0x004fe80000100800 */
[----:B------:R-:W2:Y:S04]  /*4820*/  LDL.LU R23, [R1+0x4e0] ;  /* 0x0004e00001177983 */ /* 0x000ea80000300800 */
[----:B------:R-:W2:Y:S04]  /*4830*/  LDL.LU R21, [R1+0x4e4] ;  /* 0x0004e40001157983 */ /* 0x000ea80000300800 */
[----:B------:R4:W-:Y:S04]  /*4840*/  STL.64 [R1+0x490], R24 ;  /* 0x0004901801007387 */ /* 0x0009e80000100a00 */
[----:B------:R-:W2:Y:S04]  /*4850*/  LDL.LU R20, [R1+0x4e8] ;  /* 0x0004e80001147983 */ /* 0x000ea80000300800 */
[----:B------:R-:W2:Y:S01]  /*4860*/  LDL.LU R19, [R1+0x4ec] ;  /* 0x0004ec0001137983 */ /* 0x000ea20000300800 */
[----:B------:R-:W-:Y:S01]  /*4870*/  PRMT R11, RZ, 0x7610, R11 ;  /* 0x00007610ff0b7816 */ /* 0x000fe2000000000b */
[----:B----4-:R-:W-:-:S02]  /*4880*/  IMAD.MOV.U32 R24, RZ, RZ, R0 ;  /* 0x000000ffff187224 */ /* 0x010fc400078e0000 */
[----:B------:R-:W-:Y:S01]  /*4890*/  STS.U16 [R3+0x2000], R6 ;  /* 0x0020000603007388 */ /* 0x000fe20000000400 */
[----:B---3--:R-:W-:-:S03]  /*48a0*/  IMAD.MOV.U32 R25, RZ, RZ, R2 ;  /* 0x000000ffff197224 */ /* 0x008fc600078e0002 */
[----:B------:R-:W-:Y:S04]  /*48b0*/  STS.U16 [R3+0x4000], R5 ;  /* 0x0040000503007388 */ /* 0x000fe80000000400 */
[----:B------:R1:W-:Y:S01]  /*48c0*/  STS.U16 [R3+0x6000], R4 ;  /* 0x0060000403007388 */ /* 0x0003e20000000400 */
[----:B0-----:R-:W-:-:S03]  /*48d0*/  PRMT R9, RZ, 0x7610, R9 ;  /* 0x00007610ff097816 */ /* 0x001fc60000000009 */
[----:B------:R0:W-:Y:S01]  /*48e0*/  STL [R1+0xd38], R13 ;  /* 0x000d380d01007387 */ /* 0x0001e20000100800 */
[----:B-1----:R-:W-:-:S03]  /*48f0*/  IMAD.WIDE R4, R22, 0x2, R24 ;  /* 0x0000000216047825 */ /* 0x002fc600078e0218 */
[----:B------:R2:W-:Y:S04]  /*4900*/  STL.64 [R1+0x488], R24 ;  /* 0x0004881801007387 */ /* 0x0005e80000100a00 */
[----:B------:R1:W3:Y:S01]  /*4910*/  @!P0 LDG.E.U16 R11, [R4.64] ;  /* 0x00000004040b8981 */ /* 0x0002e2000c1e1500 */
[----:B------:R-:W-:-:S03]  /*4920*/  PRMT R8, RZ, 0x7610, R8 ;  /* 0x00007610ff087816 */ /* 0x000fc60000000008 */
[----:B------:R-:W4:Y:S04]  /*4930*/  LDL.LU R15, [R1+0x4f0] ;  /* 0x0004f000010f7983 */ /* 0x000f280000300800 */
[----:B0-----:R-:W3:Y:S04]  /*4940*/  LDL.LU R13, [R1+0x4f4] ;  /* 0x0004f400010d7983 */ /* 0x001ee80000300800 */
[----:B------:R-:W0:Y:S04]  /*4950*/  S2R R29, SR_TID.X ;  /* 0x00000000001d7919 */ /* 0x000e280000002100 */
[----:B------:R-:W3:Y:S04]  /*4960*/  LDL.LU R2, [R1+0x4f8] ;  /* 0x0004f80001027983 */ /* 0x000ee80000300800 */
[----:B------:R-:W3:Y:S01]  /*4970*/  LDL.LU R0, [R1+0x4fc] ;  /* 0x0004fc0001007983 */ /* 0x000ee20000300800 */
[----:B--2---:R-:W-:-:S02]  /*4980*/  IMAD.MOV.U32 R25, RZ, RZ, R23 ;  /* 0x000000ffff197224 */ /* 0x004fc400078e0017 */
[----:B------:R-:W-:-:S04]  /*4990*/  IMAD.MOV.U32 R24, RZ, RZ, R21 ;  /* 0x000000ffff187224 */ /* 0x000fc800078e0015 */
[----:B-1----:R-:W-:-:S04]  /*49a0*/  IMAD.WIDE R4, R22, 0x2, R24 ;  /* 0x0000000216047825 */ /* 0x002fc800078e0218 */
[----:B------:R-:W-:Y:S01]  /*49b0*/  IMAD.MOV.U32 R21, RZ, RZ, R20 ;  /* 0x000000ffff157224 */ /* 0x000fe200078e0014 */
[----:B------:R1:W2:Y:S01]  /*49c0*/  @!P0 LDG.E.U16 R9, [R4.64] ;  /* 0x0000000404098981 */ /* 0x0002a2000c1e1500 */
[----:B------:R-:W-:-:S04]  /*49d0*/  IMAD.MOV.U32 R20, RZ, RZ, R19 ;  /* 0x000000ffff147224 */ /* 0x000fc800078e0013 */
[----:B-1----:R-:W-:-:S05]  /*49e0*/  IMAD.WIDE R4, R22, 0x2, R20 ;  /* 0x0000000216047825 */ /* 0x002fca00078e0214 */
[----:B------:R-:W2:Y:S01]  /*49f0*/  @!P0 LDG.E.U16 R8, [R4.64] ;  /* 0x0000000404088981 */ /* 0x000ea2000c1e1500 */
[----:B0-----:R-:W-:-:S05]  /*4a00*/  LOP3.LUT R29, R29, 0x1ff, RZ, 0xc0, !PT ;  /* 0x000001ff1d1d7812 */ /* 0x001fca00078ec0ff */
[----:B------:R-:W-:Y:S01]  /*4a10*/  IMAD.SHL.U32 R29, R29, 0x2, RZ ;  /* 0x000000021d1d7824 */ /* 0x000fe200078e00ff */
[----:B------:R-:W-:Y:S04]  /*4a20*/  STL.64 [R1+0x480], R24 ;  /* 0x0004801801007387 */ /* 0x000fe80000100a00 */
[----:B------:R-:W-:Y:S01]  /*4a30*/  LOP3.LUT R17, R29, 0x10, RZ, 0x3c, !PT ;  /* 0x000000101d117812 */ /* 0x000fe200078e3cff */
[----:B------:R4:W-:Y:S04]  /*4a40*/  STL.64 [R1+0x478], R20 ;  /* 0x0004781401007387 */ /* 0x0009e80000100a00 */
[----:B------:R-:W-:Y:S04]  /*4a50*/  STS.U16 [R17+0x400], R7 ;  /* 0x0004000711007388 */ /* 0x000fe80000000400 */
[----:B------:R-:W-:Y:S01]  /*4a60*/  STS.U16 [R17+0x2400], R10 ;  /* 0x0024000a11007388 */ /* 0x000fe20000000400 */
[----:B----4-:R-:W-:-:S02]  /*4a70*/  IMAD.MOV.U32 R21, RZ, RZ, R15 ;  /* 0x000000ffff157224 */ /* 0x010fc400078e000f */
[----:B---3--:R-:W-:Y:S01]  /*4a80*/  IMAD.MOV.U32 R20, RZ, RZ, R13 ;  /* 0x000000ffff147224 */ /* 0x008fe200078e000d */
[----:B------:R0:W-:Y:S04]  /*4a90*/  STS.U16 [R17+0x4400], R12 ;  /* 0x0044000c11007388 */ /* 0x0001e80000000400 */
[----:B--2---:R1:W-:Y:S04]  /*4aa0*/  STL.64 [R1+0xd40], R8 ;  /* 0x000d400801007387 */ /* 0x0043e80000100a00 */
[----:B------:R-:W-:Y:S04]  /*4ab0*/  STL.64 [R1+0x470], R20 ;  /* 0x0004701401007387 */ /* 0x000fe80000100a00 */
[----:B0-----:R-:W2:Y:S04]  /*4ac0*/  LDL.LU R12, [R1+0x504] ;  /* 0x00050400010c7983 */ /* 0x001ea80000300800 */
[----:B-1----:R-:W3:Y:S04]  /*4ad0*/  LDL.LU R9, [R1+0x508] ;  /* 0x0005080001097983 */ /* 0x002ee80000300800 */
[----:B------:R-:W3:Y:S01]  /*4ae0*/  LDL.LU R8, [R1+0x50c] ;  /* 0x00050c0001087983 */ /* 0x000ee20000300800 */
[----:B------:R-:W-:Y:S01]  /*4af0*/  PRMT R7, RZ, 0x7610, R7 ;  /* 0x00007610ff077816 */ /* 0x000fe20000000007 */
[----:B------:R-:W-:-:S05]  /*4b00*/  IMAD.WIDE R4, R22, 0x2, R20 ;  /* 0x0000000216047825 */ /* 0x000fca00078e0214 */
[----:B------:R0:W4:Y:S02]  /*4b10*/  @!P0 LDG.E.U16 R7, [R4.64] ;  /* 0x0000000404078981 */ /* 0x000124000c1e1500 */
[----:B0-----:R-:W-:Y:S02]  /*4b20*/  IMAD.MOV.U32 R4, RZ, RZ, R0 ;  /* 0x000000ffff047224 */ /* 0x001fe400078e0000 */
[----:B------:R-:W-:-:S05]  /*4b30*/  IMAD.MOV.U32 R5, RZ, RZ, R2 ;  /* 0x000000ffff057224 */ /* 0x000fca00078e0002 */
[----:B------:R-:W-:Y:S04]  /*4b40*/  STL.64 [R1+0x468], R4 ;  /* 0x0004680401007387 */ /* 0x000fe80000100a00 */
[----:B---3--:R0:W-:Y:S04]  /*4b50*/  STL.64 [R1+0xd48], R8 ;  /* 0x000d480801007387 */ /* 0x0081e80000100a00 */
[----:B0-----:R-:W3:Y:S01]  /*4b60*/  LDL.LU R9, [R1+0x500] ;  /* 0x0005000001097983 */ /* 0x001ee20000300800 */
[----:B------:R-:W-:-:S03]  /*4b70*/  LOP3.LUT R2, R28, 0x1ff, RZ, 0xc0, !PT ;  /* 0x000001ff1c027812 */ /* 0x000fc600078ec0ff */
[----:B------:R0:W-:Y:S04]  /*4b80*/  STS.U16 [R17+0x6400], R14 ;  /* 0x0064000e11007388 */ /* 0x0001e80000000400 */
[----:B------:R-:W4:Y:S01]  /*4b90*/  LDL.LU R13, [R1+0x20] ;  /* 0x00002000010d7983 */ /* 0x000f220000300800 */
[----:B------:R-:W-:-:S03]  /*4ba0*/  IMAD.SHL.U32 R2, R2, 0x2, RZ ;  /* 0x0000000202027824 */ /* 0x000fc600078e00ff */
[----:B0-----:R-:W4:Y:S04]  /*4bb0*/  LDL.LU R17, [R1+0x8] ;  /* 0x0000080001117983 */ /* 0x001f280000300800 */
[----:B------:R-:W4:Y:S04]  /*4bc0*/  LDL.LU R19, [R1+0x48] ;  /* 0x0000480001137983 */ /* 0x000f280000300800 */
[----:B------:R-:W4:Y:S04]  /*4bd0*/  LDL.LU R20, [R1+0x34] ;  /* 0x0000340001147983 */ /* 0x000f280000300800 */
[----:B------:R-:W4:Y:S04]  /*4be0*/  LDL.LU R21, [R1+0x1c] ;  /* 0x00001c0001157983 */ /* 0x000f280000300800 */
[----:B------:R-:W4:Y:S01]  /*4bf0*/  LDL.LU R23, [R1+0x4] ;  /* 0x0000040001177983 */ /* 0x000f220000300800 */
[----:B------:R-:W-:-:S03]  /*4c00*/  PRMT R6, RZ, 0x7610, R6 ;  /* 0x00007610ff067816 */ /* 0x000fc60000000006 */
[----:B------:R-:W4:Y:S01]  /*4c10*/  LDL.LU R24, [R1+0x30] ;  /* 0x0000300001187983 */ /* 0x000f220000300800 */
[----:B------:R-:W-:-:S03]  /*4c20*/  LOP3.LUT R15, R2, 0x20, RZ, 0x3c, !PT ;  /* 0x00000020020f7812 */ /* 0x000fc600078e3cff */
[----:B------:R-:W4:Y:S01]  /*4c30*/  LDL.LU R25, [R1+0x18] ;  /* 0x0000180001197983 */ /* 0x000f220000300800 */
[----:B------:R-:W-:-:S03]  /*4c40*/  IMAD.WIDE R4, R22, 0x2, R4 ;  /* 0x0000000216047825 */ /* 0x000fc600078e0204 */
[----:B------:R-:W4:Y:S01]  /*4c50*/  LDL.LU R27, [R1] ;  /* 0x00000000011b7983 */ /* 0x000f220000300800 */
[----:B--2---:R-:W-:-:S03]  /*4c60*/  IMAD.MOV.U32 R8, RZ, RZ, R12 ;  /* 0x000000ffff087224 */ /* 0x004fc600078e000c */
[----:B------:R-:W2:Y:S04]  /*4c70*/  LDL.LU R29, [R1+0x40] ;  /* 0x00004000011d7983 */ /* 0x000ea80000300800 */
[----:B------:R-:W2:Y:S04]  /*4c80*/  LDL.LU R28, [R1+0x2c] ;  /* 0x00002c00011c7983 */ /* 0x000ea80000300800 */
[----:B------:R-:W2:Y:S04]  /*4c90*/  LDL.LU R0, [R1+0x3c] ;  /* 0x00003c0001007983 */ /* 0x000ea80000300800 */
[----:B------:R-:W2:Y:S04]  /*4ca0*/  LDL.LU R14, [R1+0x28] ;  /* 0x00002800010e7983 */ /* 0x000ea80000300800 */
[----:B------:R-:W2:Y:S04]  /*4cb0*/  LDL.LU R2, [R1+0x10] ;  /* 0x0000100001027983 */ /* 0x000ea80000300800 */
[----:B------:R-:W2:Y:S04]  /*4cc0*/  LDL.LU R10, [R1+0x38] ;  /* 0x00003800010a7983 */ /* 0x000ea80000300800 */
[----:B------:R0:W-:Y:S04]  /*4cd0*/  STS.U16 [R15+0x800], R16 ;  /* 0x000800100f007388 */ /* 0x0001e80000000400 */
[----:B------:R1:W2:Y:S04]  /*4ce0*/  @!P0 LDG.E.U16 R6, [R4.64] ;  /* 0x0000000404068981 */ /* 0x0002a8000c1e1500 */
[----:B0-----:R-:W2:Y:S01]  /*4cf0*/  LDL.LU R16, [R1+0x44] ;  /* 0x0000440001107983 */ /* 0x001ea20000300800 */
[----:B-1----:R-:W-:-:S03]  /*4d00*/  PRMT R5, RZ, 0x7610, R5 ;  /* 0x00007610ff057816 */ /* 0x002fc60000000005 */
[----:B---3--:R0:W-:Y:S02]  /*4d10*/  STL.64 [R1+0x460], R8 ;  /* 0x0004600801007387 */ /* 0x0081e40000100a00 */
[----:B0-----:R-:W-:-:S05]  /*4d20*/  IMAD.WIDE R8, R22, 0x2, R8 ;  /* 0x0000000216087825 */ /* 0x001fca00078e0208 */
[----:B------:R0:W3:Y:S04]  /*4d30*/  @!P0 LDG.E.U16 R5, [R8.64] ;  /* 0x0000000408058981 */ /* 0x0000e8000c1e1500 */
[----:B0-----:R-:W2:Y:S04]  /*4d40*/  LDL.LU.64 R8, [R1+0xd48] ;  /* 0x000d480001087983 */ /* 0x001ea80000300a00 */
[----:B------:R-:W0:Y:S01]  /*4d50*/  S2R R12, SR_TID.X ;  /* 0x00000000000c7919 */ /* 0x000e220000002100 */
[----:B------:R-:W-:Y:S01]  /*4d60*/  IMAD.SHL.U32 R26, R26, 0x2, RZ ;  /* 0x000000021a1a7824 */ /* 0x000fe200078e00ff */
[----:B------:R-:W-:-:S02]  /*4d70*/  PRMT R4, RZ, 0x7610, R4 ;  /* 0x00007610ff047816 */ /* 0x000fc40000000004 */
[----:B------:R1:W-:Y:S04]  /*4d80*/  STS.U16 [R15+0x2800], R18 ;  /* 0x002800120f007388 */ /* 0x0003e80000000400 */
[----:B-1----:R-:W3:Y:S04]  /*4d90*/  LDL.LU R18, [R1+0x14] ;  /* 0x0000140001127983 */ /* 0x002ee80000300800 */
[----:B----4-:R-:W-:Y:S04]  /*4da0*/  STS.U16 [R15+0x4800], R13 ;  /* 0x0048000d0f007388 */ /* 0x010fe80000000400 */
[----:B------:R-:W-:Y:S01]  /*4db0*/  STS.U16 [R15+0x6800], R17 ;  /* 0x006800110f007388 */ /* 0x000fe20000000400 */
[----:B0-----:R-:W-:-:S05]  /*4dc0*/  LOP3.LUT R12, R12, 0x1ff, RZ, 0xc0, !PT ;  /* 0x000001ff0c0c7812 */ /* 0x001fca00078ec0ff */
[----:B------:R-:W-:Y:S01]  /*4dd0*/  IMAD.SHL.U32 R12, R12, 0x2, RZ ;  /* 0x000000020c0c7824 */ /* 0x000fe200078e00ff */
[----:B--2---:R0:W-:Y:S02]  /*4de0*/  STL.64 [R1+0x458], R8 ;  /* 0x0004580801007387 */ /* 0x0041e40000100a00 */
[----:B0-----:R-:W-:Y:S01]  /*4df0*/  IMAD.WIDE R8, R22, 0x2, R8 ;  /* 0x0000000216087825 */ /* 0x001fe200078e0208 */
[----:B------:R-:W-:-:S04]  /*4e00*/  LOP3.LUT R22, R26, 0x30, RZ, 0x3c, !PT ;  /* 0x000000301a167812 */ /* 0x000fc800078e3cff */
[----:B------:R0:W2:Y:S01]  /*4e10*/  @!P0 LDG.E.U16 R4, [R8.64] ;  /* 0x0000000408048981 */ /* 0x0000a2000c1e1500 */
[----:B------:R-:W-:-:S03]  /*4e20*/  LOP3.LUT R26, R26, 0x40, RZ, 0x3c, !PT ;  /* 0x000000401a1a7812 */ /* 0x000fc600078e3cff */
[----:B------:R1:W-:Y:S04]  /*4e30*/  STS.U16 [R22+0xc00], R19 ;  /* 0x000c001316007388 */ /* 0x0003e80000000400 */
[----:B0-----:R-:W4:Y:S04]  /*4e40*/  LDL.LU.64 R8, [R1+0xd40] ;  /* 0x000d400001087983 */ /* 0x001f280000300a00 */
[----:B------:R-:W2:Y:S04]  /*4e50*/  LDL.LU R13, [R1+0xd38] ;  /* 0x000d3800010d7983 */ /* 0x000ea80000300800 */
[----:B------:R-:W2:Y:S04]  /*4e60*/  LDL.LU R15, [R1+0xd34] ;  /* 0x000d3400010f7983 */ /* 0x000ea80000300800 */
[----:B------:R-:W2:Y:S04]  /*4e70*/  LDL.LU R17, [R1+0xd30] ;  /* 0x000d300001117983 */ /* 0x000ea80000300800 */
[----:B-1----:R-:W2:Y:S04]  /*4e80*/  LDL.LU R19, [R1+0xd2c] ;  /* 0x000d2c0001137983 */ /* 0x002ea80000300800 */
[----:B------:R0:W-:Y:S04]  /*4e90*/  STS.U16 [R22+0x2c00], R20 ;  /* 0x002c001416007388 */ /* 0x0001e80000000400 */
[----:B------:R1:W-:Y:S04]  /*4ea0*/  STS.U16 [R22+0x4c00], R21 ;  /* 0x004c001516007388 */ /* 0x0003e80000000400 */
[----:B------:R3:W-:Y:S04]  /*4eb0*/  STS.U16 [R22+0x6c00], R23 ;  /* 0x006c001716007388 */ /* 0x0007e80000000400 */
[----:B0-----:R-:W2:Y:S04]  /*4ec0*/  LDL.LU R20, [R1+0xd28] ;  /* 0x000d280001147983 */ /* 0x001ea80000300800 */
[----:B-1----:R-:W2:Y:S04]  /*4ed0*/  LDL.LU R21, [R1+0xd24] ;  /* 0x000d240001157983 */ /* 0x002ea80000300800 */
[----:B---3--:R-:W3:Y:S04]  /*4ee0*/  LDL.LU R22, [R1+0xd20] ;  /* 0x000d200001167983 */ /* 0x008ee80000300800 */
[----:B------:R0:W-:Y:S04]  /*4ef0*/  STS.U16 [R26+0x1000], R16 ;  /* 0x001000101a007388 */ /* 0x0001e80000000400 */
[----:B------:R-:W2:Y:S04]  /*4f00*/  LDL.LU R23, [R1+0xd1c] ;  /* 0x000d1c0001177983 */ /* 0x000ea80000300800 */
[----:B------:R1:W-:Y:S04]  /*4f10*/  STS.U16 [R26+0x3000], R24 ;  /* 0x003000181a007388 */ /* 0x0003e80000000400 */
[----:B------:R1:W-:Y:S01]  /*4f20*/  STS.U16 [R26+0x5000], R25 ;  /* 0x005000191a007388 */ /* 0x0003e20000000400 */
[----:B0-----:R-:W-:-:S03]  /*4f30*/  LOP3.LUT R16, R12, 0x50, RZ, 0x3c, !PT ;  /* 0x000000500c107812 */ /* 0x001fc600078e3cff */
[----:B------:R0:W-:Y:S04]  /*4f40*/  STS.U16 [R26+0x7000], R27 ;  /* 0x0070001b1a007388 */ /* 0x0001e80000000400 */
[----:B-1----:R-:W2:Y:S04]  /*4f50*/  LDL.LU R24, [R1+0xd18] ;  /* 0x000d180001187983 */ /* 0x002ea80000300800 */
[----:B------:R-:W2:Y:S04]  /*4f60*/  LDL.LU R25, [R1+0xd14] ;  /* 0x000d140001197983 */ /* 0x000ea80000300800 */
[----:B0-----:R-:W2:Y:S04]  /*4f70*/  LDL.LU R26, [R1+0xd10] ;  /* 0x000d1000011a7983 */ /* 0x001ea80000300800 */
[----:B------:R-:W2:Y:S04]  /*4f80*/  LDL.LU R27, [R1+0xd0c] ;  /* 0x000d0c00011b7983 */ /* 0x000ea80000300800 */
[----:B------:R0:W-:Y:S04]  /*4f90*/  STS.U16 [R16+0x1400], R29 ;  /* 0x0014001d10007388 */ /* 0x0001e80000000400 */
[----:B------:R1:W-:Y:S04]  /*4fa0*/  STS.U16 [R16+0x3400], R28 ;  /* 0x0034001c10007388 */ /* 0x0003e80000000400 */
[----:B0-----:R-:W3:Y:S04]  /*4fb0*/  LDL.LU R29, [R1+0xd08] ;  /* 0x000d0800011d7983 */ /* 0x001ee80000300800 */
[----:B-1----:R-:W3:Y:S01]  /*4fc0*/  LDL.LU R28, [R1+0xd04] ;  /* 0x000d0400011c7983 */ /* 0x002ee20000300800 */
[----:B------:R-:W-:-:S03]  /*4fd0*/  LOP3.LUT R12, R12, 0x60, RZ, 0x3c, !PT ;  /* 0x000000600c0c7812 */ /* 0x000fc600078e3cff */
[----:B------:R-:W-:Y:S04]  /*4fe0*/  STS.U16 [R16+0x5400], R18 ;  /* 0x0054001210007388 */ /* 0x000fe80000000400 */
[----:B--2---:R-:W-:Y:S04]  /*4ff0*/  STS.U16 [R16+0x7400], R27 ;  /* 0x0074001b10007388 */ /* 0x004fe80000000400 */
[----:B------:R0:W-:Y:S04]  /*5000*/  STS.U16 [R12+0x1800], R0 ;  /* 0x001800000c007388 */ /* 0x0001e80000000400 */
[----:B------:R-:W-:Y:S01]  /*5010*/  STS.U16 [R12+0x3800], R14 ;  /* 0x0038000e0c007388 */ /* 0x000fe20000000400 */
[----:B0-----:R-:W-:-:S03]  /*5020*/  LOP3.LUT R0, R3, 0x70, RZ, 0x3c, !PT ;  /* 0x0000007003007812 */ /* 0x001fc600078e3cff */
[----:B------:R-:W-:Y:S04]  /*5030*/  STS.U16 [R12+0x5800], R2 ;  /* 0x005800020c007388 */ /* 0x000fe80000000400 */
[----:B------:R-:W-:Y:S04]  /*5040*/  STS.U16 [R12+0x7800], R26 ;  /* 0x0078001a0c007388 */ /* 0x000fe80000000400 */
[----:B------:R-:W-:Y:S04]  /*5050*/  STS.U16 [R0+0x1c00], R10 ;  /* 0x001c000a00007388 */ /* 0x000fe80000000400 */
[----:B---3--:R0:W-:Y:S04]  /*5060*/  STS.U16 [R0+0x3c00], R28 ;  /* 0x003c001c00007388 */ /* 0x0081e80000000400 */
[----:B------:R-:W-:Y:S04]  /*5070*/  STS.U16 [R0+0x5c00], R29 ;  /* 0x005c001d00007388 */ /* 0x000fe80000000400 */
[----:B------:R1:W-:Y:S04]  /*5080*/  STS.U16 [R0+0x7c00], R25 ;  /* 0x007c001900007388 */ /* 0x0003e80000000400 */
[----:B0-----:R-:W2:Y:S04]  /*5090*/  LDL.LU R28, [R1+0xd00] ;  /* 0x000d0000011c7983 */ /* 0x001ea80000300800 */
[----:B-1----:R-:W3:Y:S04]  /*50a0*/  LDL R0, [R1+0x450] ;  /* 0x0004500001007983 */ /* 0x002ee80000100800 */
[----:B------:R-:W0:Y:S02]  /*50b0*/  S2R R2, SR_TID.X ;  /* 0x0000000000027919 */ /* 0x000e240000002100 */
[----:B0-----:R-:W-:-:S04]  /*50c0*/  SHF.R.U32.HI R2, RZ, 0x2, R2 ;  /* 0x00000002ff027819 */ /* 0x001fc80000011602 */
[----:B------:R-:W-:-:S05]  /*50d0*/  LOP3.LUT R2, R3, 0x30, R2, 0x78, !PT ;  /* 0x0000003003027812 */ /* 0x000fca00078e7802 */
[----:B------:R-:W-:Y:S04]  /*50e0*/  STS.U16 [R2+0x8000], R24 ;  /* 0x0080001802007388 */ /* 0x000fe80000000400 */
        /* <DEDUP_REMOVED lines=9> */
[----:B----4-:R-:W-:Y:S04]  /*5180*/  STS.U16 [R2+0xa800], R9 ;  /* 0x00a8000902007388 */ /* 0x010fe80000000400 */
[----:B------:R-:W-:Y:S04]  /*5190*/  STS.U16 [R2+0xac00], R8 ;  /* 0x00ac000802007388 */ /* 0x000fe80000000400 */
[----:B------:R-:W-:Y:S04]  /*51a0*/  STS.U16 [R2+0xb000], R7 ;  /* 0x00b0000702007388 */ /* 0x000fe80000000400 */
[----:B------:R-:W-:Y:S04]  /*51b0*/  STS.U16 [R2+0xb400], R6 ;  /* 0x00b4000602007388 */ /* 0x000fe80000000400 */
[----:B------:R-:W-:Y:S04]  /*51c0*/  STS.U16 [R2+0xb800], R5 ;  /* 0x00b8000502007388 */ /* 0x000fe80000000400 */
[----:B------:R-:W-:Y:S04]  /*51d0*/  STS.U16 [R2+0xbc00], R4 ;  /* 0x00bc000402007388 */ /* 0x000fe80000000400 */
[----:B------:R-:W-:Y:S06]  /*51e0*/  BAR.SYNC.DEFER_BLOCKING 0x0 ;  /* 0x0000000000007b1d */ /* 0x000fec0000010000 */
[----:B--2---:R-:W-:Y:S04]  /*51f0*/  LDSM.16.MT88.4 R16, [R28] ;  /* 0x000000001c10783b */ /* 0x004fe80000004200 */
[----:B------:R-:W-:Y:S04]  /*5200*/  LDSM.16.MT88.4 R20, [R28+0x80] ;  /* 0x000080001c14783b */ /* 0x000fe80000004200 */
[----:B---3--:R-:W0:Y:S04]  /*5210*/  LDSM.16.M88.4 R4, [R0+0x8000] ;  /* 0x008000000004783b */ /* 0x008e280000000200 */
[----:B------:R-:W1:Y:S04]  /*5220*/  LDSM.16.M88.4 R12, [R0+0x9000] ;  /* 0x00900000000c783b */ /* 0x000e680000000200 */
[----:B------:R-:W2:Y:S04]  /*5230*/  LDSM.16.M88.4 R24, [R0+0x8800] ;  /* 0x008800000018783b */ /* 0x000ea80000000200 */
[----:B------:R-:W3:Y:S04]  /*5240*/  LDSM.16.M88.4 R8, [R0+0x9800] ;  /* 0x009800000008783b */ /* 0x000ee80000000200 */
[----:B0-----:R-:W-:Y:S04]  /*5250*/  STL.64 [R1+0x40], R4 ;  /* 0x0000400401007387 */ /* 0x001fe80000100a00 */
[----:B------:R-:W-:Y:S04]  /*5260*/  STL.64 [R1+0x48], R6 ;  /* 0x0000480601007387 */ /* 0x000fe80000100a00 */
[----:B------:R-:W0:Y:S04]  /*5270*/  LDSM.16.M88.4 R4, [R0+0xa000] ;  /* 0x00a000000004783b */ /* 0x000e280000000200 */
[----:B-1----:R-:W-:Y:S04]  /*5280*/  STL.64 [R1+0x20], R12 ;  /* 0x0000200c01007387 */ /* 0x002fe80000100a00 */
[----:B------:R-:W-:Y:S04]  /*5290*/  STL.64 [R1+0x28], R14 ;  /* 0x0000280e01007387 */ /* 0x000fe80000100a00 */
[----:B--2---:R-:W-:Y:S04]  /*52a0*/  STL.64 [R1+0x38], R26 ;  /* 0x0000381a01007387 */ /* 0x004fe80000100a00 */
[----:B---3--:R-:W-:Y:S04]  /*52b0*/  STL.64 [R1+0x10], R8 ;  /* 0x0000100801007387 */ /* 0x008fe80000100a00 */
[----:B------:R-:W-:Y:S04]  /*52c0*/  STL.64 [R1+0x18], R10 ;  /* 0x0000180a01007387 */ /* 0x000fe80000100a00 */
[----:B------:R1:W-:Y:S04]  /*52d0*/  STL.64 [R1+0xce8], R24 ;  /* 0x000ce81801007387 */ /* 0x0003e80000100a00 */
[----:B------:R-:W-:Y:S04]  /*52e0*/  LDSM.16.M88.4 R8, [R0+0xb000] ;  /* 0x00b000000008783b */ /* 0x000fe80000000200 */
[----:B------:R-:W-:Y:S04]  /*52f0*/  LDSM.16.M88.4 R12, [R0+0xb800] ;  /* 0x00b80000000c783b */ /* 0x000fe80000000200 */
[----:B0-----:R-:W-:Y:S04]  /*5300*/  STL.64 [R1], R4 ;  /* 0x0000000401007387 */ /* 0x001fe80000100a00 */
[----:B------:R-:W-:Y:S04]  /*5310*/  STL.64 [R1+0x8], R6 ;  /* 0x0000080601007387 */ /* 0x000fe80000100a00 */
[----:B------:R-:W0:Y:S04]  /*5320*/  LDSM.16.M88.4 R4, [R0+0xa800] ;  /* 0x00a800000004783b */ /* 0x000e280000000200 */
[----:B-1----:R-:W2:Y:S04]  /*5330*/  LDL.64 R24, [R1+0x40] ;  /* 0x0000400001187983 */ /* 0x002ea80000100a00 */
[----:B0-----:R-:W-:Y:S04]  /*5340*/  STL.64 [R1+0xcc0], R6 ;  /* 0x000cc00601007387 */ /* 0x001fe80000100a00 */
[----:B------:R0:W-:Y:S04]  /*5350*/  STL.64 [R1+0xcb8], R4 ;  /* 0x000cb80401007387 */ /* 0x0001e80000100a00 */
[----:B0-----:R-:W3:Y:S04]  /*5360*/  LDL.64 R4, [R1] ;  /* 0x0000000001047983 */ /* 0x001ee80000100a00 */
[----:B---3--:R0:W-:Y:S04]  /*5370*/  STL.64 [R1+0xcd0], R4 ;  /* 0x000cd00401007387 */ /* 0x0081e80000100a00 */
[----:B0-----:R-:W3:Y:S04]  /*5380*/  LDL.64 R4, [R1+0x20] ;  /* 0x0000200001047983 */ /* 0x001ee80000100a00 */
[----:B---3--:R0:W-:Y:S04]  /*5390*/  STL.64 [R1+0xce0], R4 ;  /* 0x000ce00401007387 */ /* 0x0081e80000100a00 */
[----:B0-----:R-:W3:Y:S04]  /*53a0*/  LDL.LU.64 R4, [R1+0x430] ;  /* 0x0004300001047983 */ /* 0x001ee80000300a00 */
[----:B------:R-:W4:Y:S04]  /*53b0*/  LDL.LU.64 R6, [R1+0x438] ;  /* 0x0004380001067983 */ /* 0x000f280000300a00 */
[----:B----4-:R-:W-:Y:S04]  /*53c0*/  STL.64 [R1+0xcf8], R6 ;  /* 0x000cf80601007387 */ /* 0x010fe80000100a00 */
[----:B---3--:R0:W-:Y:S04]  /*53d0*/  STL.64 [R1+0xcf0], R4 ;  /* 0x000cf00401007387 */ /* 0x0081e80000100a00 */
[----:B0-----:R-:W3:Y:S04]  /*53e0*/  LDL.LU.64 R4, [R1+0x440] ;  /* 0x0004400001047983 */ /* 0x001ee80000300a00 */
[----:B------:R-:W3:Y:S04]  /*53f0*/  LDL.LU.64 R6, [R1+0x448] ;  /* 0x0004480001067983 */ /* 0x000ee80000300a00 */
[----:B------:R-:W-:Y:S04]  /*5400*/  STL [R1+0x91c], R10 ;  /* 0x00091c0a01007387 */ /* 0x000fe80000100800 */
[----:B------:R-:W-:Y:S04]  /*5410*/  STL [R1+0x918], R11 ;  /* 0x0009180b01007387 */ /* 0x000fe80000100800 */
[----:B------:R0:W-:Y:S04]  /*5420*/  STL.64 [R1+0xcd8], R8 ;  /* 0x000cd80801007387 */ /* 0x0001e80000100a00 */
[----:B0-----:R-:W4:Y:S04]  /*5430*/  LDL.LU.64 R8, [R1+0x420] ;  /* 0x0004200001087983 */ /* 0x001f280000300a00 */
[----:B------:R-:W4:Y:S04]  /*5440*/  LDL.LU.64 R10, [R1+0x428] ;  /* 0x00042800010a7983 */ /* 0x000f280000300a00 */
[----:B------:R-:W-:Y:S04]  /*5450*/  STL [R1+0xa0c], R14 ;  /* 0x000a0c0e01007387 */ /* 0x000fe80000100800 */
[----:B------:R-:W-:Y:S04]  /*5460*/  STL [R1+0xa08], R15 ;  /* 0x000a080f01007387 */ /* 0x000fe80000100800 */
[----:B------:R0:W-:Y:S01]  /*5470*/  STL.64 [R1+0xca0], R12 ;  /* 0x000ca00c01007387 */ /* 0x0001e20000100a00 */
[----:B--2---:R-:W-:-:S02]  /*5480*/  IMAD.MOV.U32 R2, RZ, RZ, R24 ;  /* 0x000000ffff027224 */ /* 0x004fc400078e0018 */
[----:B------:R-:W-:Y:S01]  /*5490*/  IMAD.MOV.U32 R0, RZ, RZ, R25 ;  /* 0x000000ffff007224 */ /* 0x000fe200078e0019 */
[----:B0-----:R-:W2:Y:S04]  /*54a0*/  LDL.64 R12, [R1+0x10] ;  /* 0x00001000010c7983 */ /* 0x001ea80000100a00 */
[----:B------:R-:W-:Y:S04]  /*54b0*/  STL.64 [R1+0xc98], R22 ;  /* 0x000c981601007387 */ /* 0x000fe80000100a00 */
[----:B------:R0:W-:Y:S04]  /*54c0*/  STL.64 [R1+0xc90], R20 ;  /* 0x000c901401007387 */ /* 0x0001e80000100a00 */
[----:B0-----:R-:W2:Y:S04]  /*54d0*/  LDL.LU.64 R20, [R1+0x3c0] ;  /* 0x0003c00001147983 */ /* 0x001ea80000300a00 */
[----:B------:R-:W2:Y:S01]  /*54e0*/  LDL.LU.64 R22, [R1+0x3c8] ;  /* 0x0003c80001167983 */ /* 0x000ea20000300a00 */
[C---:B---3--:R-:W-:Y:S11]  /*54f0*/  HMMA.16816.F32.BF16 R4, R16.reuse, R24, R4 ;  /* 0x000000181004723c */ /* 0x048ff60000041804 */
[----:B------:R-:W-:Y:S11]  /*5500*/  @!UPT UIADD3 URZ, URZ, URZ, URZ ;  /* 0x0000003f3f3ff290 */ /* 0x000ff6000fffe03f */
[----:B------:R-:W-:Y:S01]  /*5510*/  @!UPT UIADD3 URZ, URZ, URZ, URZ ;  /* 0x0000003f3f3ff290 */ /* 0x000fe2000fffe03f */
[----:B------:R-:W-:Y:S04]  /*5520*/  STL.64 [R1+0x440], R4 ;  /* 0x0004400401007387 */ /* 0x000fe80000100a00 */
[----:B------:R0:W-:Y:S04]  /*5530*/  STL.64 [R1+0x448], R6 ;  /* 0x0004480601007387 */ /* 0x0001e80000100a00 */
[----:B0-----:R-:W3:Y:S04]  /*5540*/  LDL.LU.64 R6, [R1+0xcf8] ;  /* 0x000cf80001067983 */ /* 0x001ee80000300a00 */
[----:B------:R-:W3:Y:S04]  /*5550*/  LDL.LU.64 R4, [R1+0xcf0] ;  /* 0x000cf00001047983 */ /* 0x000ee80000300a00 */
[----:B------:R-:W3:Y:S02]  /*5560*/  LDL.LU.64 R24, [R1+0xce8] ;  /* 0x000ce80001187983 */ /* 0x000ee40000300a00 */
[C---:B---3--:R-:W-:Y:S11]  /*5570*/  HMMA.16816.F32.BF16 R4, R16.reuse, R24, R4 ;  /* 0x000000181004723c */ /* 0x048ff60000041804 */
[----:B------:R-:W-:Y:S11]  /*5580*/  @!UPT UIADD3 URZ, URZ, URZ, URZ ;  /* 0x0000003f3f3ff290 */ /* 0x000ff6000fffe03f */
[----:B------:R-:W-:Y:S01]  /*5590*/  @!UPT UIADD3 URZ, URZ, URZ, URZ ;  /* 0x0000003f3f3ff290 */ /* 0x000fe2000fffe03f */
[----:B------:R0:W-:Y:S04]  /*55a0*/  STL.64 [R1+0x430], R4 ;  /* 0x0004300401007387 */ /* 0x0001e80000100a00 */
[----:B------:R-:W-:Y:S04]  /*55b0*/  STL.64 [R1+0x438], R6 ;  /* 0x0004380601007387 */ /* 0x000fe80000100a00 */
[----:B0-----:R-:W4:Y:S01]  /*55c0*/  LDL.LU.64 R4, [R1+0xce0] ;  /* 0x000ce00001047983 */ /* 0x001f220000300a00 */
[----:B--2---:R-:W-:Y:S03]  /*55d0*/  HMMA.16816.F32.BF16 R20, R16, R12, R20 ;  /* 0x0000000c1014723c */ /* 0x004fe60000041814 */
[----:B------:R0:W-:Y:S02]  /*55e0*/  STL.64 [R1+0xc80], R24 ;  /* 0x000c801801007387 */ /* 0x0001e40000100a00 */
[----:B0-----:R-:W-:-:S02]  /*55f0*/  IMAD.MOV.U32 R24, RZ, RZ, R2 ;  /* 0x000000ffff187224 */ /* 0x001fc400078e0002 */
[----:B------:R-:W-:-:S05]  /*5600*/  IMAD.MOV.U32 R25, RZ, RZ, R0 ;  /* 0x000000ffff197224 */ /* 0x000fca00078e0000 */
[----:B------:R0:W-:Y:S04]  /*5610*/  STL.64 [R1+0xcc8], R24 ;  /* 0x000cc81801007387 */ /* 0x0001e80000100a00 */
[----:B0-----:R-:W2:Y:S04]  /*5620*/  LDL.LU.64 R24, [R1+0x3b0] ;  /* 0x0003b00001187983 */ /* 0x001ea80000300a00 */
[----:B------:R-:W2:Y:S01]  /*5630*/  LDL.LU.64 R26, [R1+0x3b8] ;  /* 0x0003b800011a7983 */ /* 0x000ea20000300a00 */
[----:B------:R-:W-:Y:S01]  /*5640*/  IMAD.MOV.U32 R3, RZ, RZ, R13 ;  /* 0x000000ffff037224 */ /* 0x000fe200078e000d */
[----:B----4-:R-:W-:Y:S01]  /*5650*/  HMMA.16816.F32.BF16 R8, R16, R4, R8 ;  /* 0x000000041008723c */ /* 0x010fe20000041808 */
[----:B------:R-:W-:-:S02]  /*5660*/  IMAD.MOV.U32 R2, RZ, RZ, R4 ;  /* 0x000000ffff027224 */ /* 0x000fc400078e0004 */
[----:B------:R-:W-:Y:S11]  /*5670*/  IMAD.MOV.U32 R0, RZ, RZ, R5 ;  /* 0x000000ffff007224 */ /* 0x000ff600078e0005 */
[----:B------:R-:W-:Y:S09]  /*5680*/  @!UPT UIADD3 URZ, URZ, URZ, URZ ;  /* 0x0000003f3f3ff290 */ /* 0x000ff2000fffe03f */
[----:B------:R0:W-:Y:S04]  /*5690*/  STL.64 [R1+0x420], R8 ;  /* 0x0004200801007387 */ /* 0x0001e80000100a00 */
[----:B------:R1:W-:Y:S04]  /*56a0*/  STL.64 [R1+0x428], R10 ;  /* 0x0004280a01007387 */ /* 0x0003e80000100a00 */
[----:B0-----:R-:W3:Y:S04]  /*56b0*/  LDL.LU.64 R8, [R1+0xcd8] ;  /* 0x000cd80001087983 */ /* 0x001ee80000300a00 */
[----:B------:R-:W2:Y:S01]  /*56c0*/  LDL.LU.64 R4, [R1+0xcd0] ;  /* 0x000cd00001047983 */ /* 0x000ea20000300a00 */
[----:B-1----:R-:W-:-:S03]  /*56d0*/  IMAD.MOV.U32 R10, RZ, RZ, R12 ;  /* 0x000000ffff0a7224 */ /* 0x002fc600078e000c */
[----:B------:R-:W-:Y:S04]  /*56e0*/  STL.64 [R1+0x3c0], R20 ;  /* 0x0003c01401007387 */ /* 0x000fe80000100a00 */
[----:B------:R-:W-:Y:S04]  /*56f0*/  STL.64 [R1+0x3c8], R22 ;  /* 0x0003c81601007387 */ /* 0x000fe80000100a00 */
[----:B------:R-:W4:Y:S04]  /*5700*/  LDL.LU.64 R12, [R1+0x390] ;  /* 0x00039000010c7983 */ /* 0x000f280000300a00 */
[----:B------:R-:W3:Y:S01]  /*5710*/  LDL.LU.64 R14, [R1+0x398] ;  /* 0x00039800010e7983 */ /* 0x000ee20000300a00 */
[----:B--2---:R-:W-:Y:S01]  /*5720*/  HMMA.16816.F32.BF16 R24, R16, R4, R24 ;  /* 0x000000041018723c */ /* 0x004fe20000041818 */
[----:B------:R-:W-:-:S02]  /*5730*/  IMAD.MOV.U32 R11, RZ, RZ, R5 ;  /* 0x000000ffff0b7224 */ /* 0x000fc400078e0005 */
[----:B---3--:R-:W-:Y:S04]  /*5740*/  STL.64 [R1+0xcb0], R14 ;  /* 0x000cb00e01007387 */ /* 0x008fe80000100a00 */
[----:B----4-:R0:W-:Y:S04]  /*5750*/  STL.64 [R1+0xca8], R12 ;  /* 0x000ca80c01007387 */ /* 0x0101e80000100a00 */
[----:B0-----:R-:W2:Y:S04]  /*5760*/  LDL.LU.64 R12, [R1+0x3a0] ;  /* 0x0003a000010c7983 */ /* 0x001ea80000300a00 */
[----:B------:R-:W2:Y:S04]  /*5770*/  LDL.LU.64 R14, [R1+0x3a8] ;  /* 0x0003a800010e7983 */ /* 0x000ea80000300a00 */
[----:B------:R-:W3:Y:S04]  /*5780*/  LDL.LU.64 R20, [R1+0x220] ;  /* 0x0002200001147983 */ /* 0x000ee80000300a00 */
[----:B------:R-:W3:Y:S04]  /*5790*/  LDL.LU.64 R22, [R1+0x228] ;  /* 0x0002280001167983 */ /* 0x000ee80000300a00 */
[----:B------:R0:W-:Y:S04]  /*57a0*/  STL.64 [R1+0x3b0], R24 ;  /* 0x0003b01801007387 */ /* 0x0001e80000100a00 */
[----:B------:R1:W-:Y:S04]  /*57b0*/  STL.64 [R1+0x3b8], R26 ;  /* 0x0003b81a01007387 */ /* 0x0003e80000100a00 */
[----:B0-----:R-:W4:Y:S01]  /*57c0*/  LDL.LU.64 R24, [R1+0xcc8] ;  /* 0x000cc80001187983 */ /* 0x001f220000300a00 */
[----:B-1----:R-:W-:-:S03]  /*57d0*/  IMAD.MOV.U32 R26, RZ, RZ, R4 ;  /* 0x000000ffff1a7224 */ /* 0x002fc600078e0004 */
[----:B------:R-:W2:Y:S04]  /*57e0*/  LDL.LU.64 R6, [R1+0xcc0] ;  /* 0x000cc00001067983 */ /* 0x000ea80000300a00 */
[----:B------:R-:W2:Y:S02]  /*57f0*/  LDL.LU.64 R4, [R1+0xcb8] ;  /* 0x000cb80001047983 */ /* 0x000ea40000300a00 */
[----:B--2---:R-:W-:Y:S11]  /*5800*/  HMMA.16816.F32.BF16 R12, R16, R4, R12 ;  /* 0x00000004100c723c */ /* 0x004ff6000004180c */
[----:B------:R-:W-:Y:S11]  /*5810*/  @!UPT UIADD3 URZ, URZ, URZ, URZ ;  /* 0x0000003f3f3ff290 */ /* 0x000ff6000fffe03f */
[----:B------:R-:W-:Y:S01]  /*5820*/  @!UPT UIADD3 URZ, URZ, URZ, URZ ;  /* 0x0000003f3f3ff290 */ /* 0x000fe2000fffe03f */
[----:B------:R-:W-:Y:S04]  /*5830*/  STL.64 [R1+0x3a0], R12 ;  /* 0x0003a00c01007387 */ /* 0x000fe80000100a00 */
[----:B------:R0:W-:Y:S04]  /*5840*/  STL.64 [R1+0x3a8], R14 ;  /* 0x0003a80e01007387 */ /* 0x0001e80000100a00 */
[----:B0-----:R-:W2:Y:S04]  /*5850*/  LDL.LU.64 R14, [R1+0xcb0] ;  /* 0x000cb000010e7983 */ /* 0x001ea80000300a00 */
[----:B------:R-:W2:Y:S04]  /*5860*/  LDL.LU.64 R12, [R1+0xca8] ;  /* 0x000ca800010c7983 */ /* 0x000ea80000300a00 */
[----:B------:R-:W-:Y:S04]  /*5870*/  STL.64 [R1+0xc40], R6 ;  /* 0x000c400601007387 */ /* 0x000fe80000100a00 */
[----:B------:R0:W-:Y:S02]  /*5880*/  STL.64 [R1+0xc38], R4 ;  /* 0x000c380401007387 */ /* 0x0001e40000100a00 */
[----:B0-----:R-:W-:-:S02]  /*5890*/  IMAD.MOV.U32 R4, RZ, RZ, R26 ;  /* 0x000000ffff047224 */ /* 0x001fc400078e001a */
[----:B------:R-:W-:-:S05]  /*58a0*/  IMAD.MOV.U32 R5, RZ, RZ, R11 ;  /* 0x000000ffff057224 */ /* 0x000fca00078e000b */
[----:B------:R0:W-:Y:S02]  /*58b0*/  STL.64 [R1+0xc50], R4 ;  /* 0x000c500401007387 */ /* 0x0001e40000100a00 */
[----:B0-----:R-:W-:Y:S02]  /*58c0*/  IMAD.MOV.U32 R4, RZ, RZ, R10 ;  /* 0x000000ffff047224 */ /* 0x001fe400078e000a */
[----:B------:R-:W-:-:S05]  /*58d0*/  IMAD.MOV.U32 R5, RZ, RZ, R3 ;  /* 0x000000ffff057224 */ /* 0x000fca00078e0003 */
[----:B------:R0:W-:Y:S02]  /*58e0*/  STL.64 [R1+0xc68], R4 ;  /* 0x000c680401007387 */ /* 0x0001e40000100a00 */
[----:B0-----:R-:W-:Y:S02]  /*58f0*/  IMAD.MOV.U32 R4, RZ, RZ, R2 ;  /* 0x000000ffff047224 */ /* 0x001fe400078e0002 */
[----:B------:R-:W-:-:S05]  /*5900*/  IMAD.MOV.U32 R5, RZ, RZ, R0 ;  /* 0x000000ffff057224 */ /* 0x000fca00078e0000 */
[----:B------:R0:W-:Y:S04]  /*5910*/  STL.64 [R1+0xc88], R4 ;  /* 0x000c880401007387 */ /* 0x0001e80000100a00 */
[----:B0-----:R-:W4:Y:S04]  /*5920*/  LDL.LU.64 R4, [R1+0x210] ;  /* 0x0002100001047983 */ /* 0x001f280000300a00 */
[----:B------:R-:W4:Y:S01]  /*5930*/  LDL.LU.64 R6, [R1+0x218] ;  /* 0x0002180001067983 */ /* 0x000f220000300a00 */
[C---:B--2---:R-:W-:Y:S11]  /*5940*/  HMMA.16816.F32.BF16 R12, R16.reuse, R8, R12 ;  /* 0x00000008100c723c */ /* 0x044ff6000004180c */
[----:B------:R-:W-:Y:S11]  /*5950*/  @!UPT UIADD3 URZ, URZ, URZ, URZ ;  /* 0x0000003f3f3ff290 */ /* 0x000ff6000fffe03f */
[----:B------:R-:W-:Y:S01]  /*5960*/  @!UPT UIADD3 URZ, URZ, URZ, URZ ;  /* 0x0000003f3f3ff290 */ /* 0x000fe2000fffe03f */
[----:B------:R0:W-:Y:S04]  /*5970*/  STL.64 [R1+0x390], R12 ;  /* 0x0003900c01007387 */ /* 0x0001e80000100a00 */
[----:B------:R-:W-:Y:S04]  /*5980*/  STL.64 [R1+0x398], R14 ;  /* 0x0003980e01007387 */ /* 0x000fe80000100a00 */
[----:B0-----:R-:W3:Y:S02]  /*5990*/  LDL.LU.64 R12, [R1+0xca0] ;  /* 0x000ca000010c7983 */ /* 0x001ee40000300a00 */
[----:B---3--:R-:W-:Y:S02]  /*59a0*/  HMMA.16816.F32.BF16 R16, R16, R12, R20 ;  /* 0x0000000c1010723c */ /* 0x008fe40000041814 */
[----:B------:R-:W4:Y:S04]  /*59b0*/  LDL.LU.64 R22, [R1+0xc98] ;  /* 0x000c980001167983 */ /* 0x000f280000300a00 */
[----:B------:R-:W4:Y:S11]  /*59c0*/  LDL.LU.64 R20, [R1+0xc90] ;  /* 0x000c900001147983 */ /* 0x000f360000300a00 */
[----:B------:R-:W-:Y:S06]  /*59d0*/  @!UPT UIADD3 URZ, URZ, URZ, URZ ;  /* 0x0000003f3f3ff290 */ /* 0x000fec000fffe03f */
[----:B------:R0:W-:Y:S04]  /*59e0*/  STL.64 [R1+0x220], R16 ;  /* 0x0002201001007387 */ /* 0x0001e80000100a00 */
[----:B------:R1:W-:Y:S04]  /*59f0*/  STL.64 [R1+0x228], R18 ;  /* 0x0002281201007387 */ /* 0x0003e80000100a00 */
[----:B0-----:R-:W2:Y:S04]  /*5a00*/  LDL.LU.64 R16, [R1+0x200] ;  /* 0x0002000001107983 */ /* 0x001ea80000300a00 */
[----:B-1----:R-:W2:Y:S04]  /*5a10*/  LDL.LU.64 R18, [R1+0x208] ;  /* 0x0002080001127983 */ /* 0x002ea80000300a00 */
[----:B------:R0:W-:Y:S04]  /*5a20*/  STL.64 [R1+0xc48], R12 ;  /* 0x000c480c01007387 */ /* 0x0001e80000100a00 */
[----:B0-----:R-:W3:Y:S04]  /*5a30*/  LDL.LU.64 R12, [R1+0x1d0] ;  /* 0x0001d000010c7983 */ /* 0x001ee80000300a00 */
[----:B------:R-:W2:Y:S04]  /*5a40*/  LDL.LU.64 R14, [R1+0x1d8] ;  /* 0x0001d800010e7983 */ /* 0x000ea80000300a00 */
[----:B--2---:R-:W-:Y:S04]  /*5a50*/  STL.64 [R1+0xc60], R14 ;  /* 0x000c600e01007387 */ /* 0x004fe80000100a00 */
[----:B---3--:R0:W-:Y:S04]  /*5a60*/  STL.64 [R1+0xc58], R12 ;  /* 0x000c580c01007387 */ /* 0x0081e80000100a00 */
[----:B0-----:R-:W2:Y:S04]  /*5a70*/  LDL.LU.64 R12, [R1+0x1e0] ;  /* 0x0001e000010c7983 */ /* 0x001ea80000300a00 */
[----:B------:R-:W3:Y:S01]  /*5a80*/  LDL.LU.64 R14, [R1+0x1e8] ;  /* 0x0001e800010e7983 */ /* 0x000ee20000300a00 */
[C---:B----4-:R-:W-:Y:S03]  /*5a90*/  HMMA.16816.F32.BF16 R24, R20.reuse, R24, R4 ;  /* 0x000000181418723c */ /* 0x050fe60000041804 */
[----:B---3--:R-:W-:Y:S04]  /*5aa0*/  STL.64 [R1+0xc78], R14 ;  /* 0x000c780e01007387 */ /* 0x008fe80000100a00 */
[----:B--2---:R0:W-:Y:S04]  /*5ab0*/  STL.64 [R1+0xc70], R12 ;  /* 0x000c700c01007387 */ /* 0x0041e80000100a00 */
[----:B0-----:R-:W2:Y:S04]  /*5ac0*/  LDL.LU.64 R12, [R1+0x1f0] ;  /* 0x0001f000010c7983 */ /* 0x001ea80000300a00 */
[----:B------:R-:W2:Y:S04]  /*5ad0*/  LDL.LU.64 R14, [R1+0x1f8] ;  /* 0x0001f800010e7983 */ /* 0x000ea80000300a00 */
[----:B------:R-:W2:Y:S04]  /*5ae0*/  LDL.LU.64 R4, [R1+0xc88] ;  /* 0x000c880001047983 */ /* 0x000ea80000300a00 */
[----:B------:R0:W-:Y:S04]  /*5af0*/  STL.64 [R1+0x210], R24 ;  /* 0x0002101801007387 */ /* 0x0001e80000100a00 */
[----:B------:R-:W-:Y:S04]  /*5b00*/  STL.64 [R1+0x218], R26 ;  /* 0x0002181a01007387 */ /* 0x000fe80000100a00 */
[----:B0-----:R-:W3:Y:S01]  /*5b10*/  LDL.LU.64 R24, [R1+0xc80] ;  /* 0x000c800001187983 */ /* 0x001ee20000300a00 */
[C---:B--2---:R-:W-:Y:S08]  /*5b20*/  HMMA.16816.F32.BF16 R4, R20.reuse, R4, R12 ;  /* 0x000000041404723c */ /* 0x044ff0000004180c */
[C---:B---3--:R-:W-:Y:S11]  /*5b30*/  HMMA.16816.F32.BF16 R16, R20.reuse, R24, R16 ;  /* 0x000000181410723c */ /* 0x048ff60000041810 */
[----:B------:R-:W-:Y:S11]  /*5b40*/  @!UPT UIADD3 URZ, URZ, URZ, URZ ;  /* 0x0000003f3f3ff290 */ /* 0x000ff6000fffe03f */
[----:B------:R-:W-:Y:S01]  /*5b50*/  @!UPT UIADD3 URZ, URZ, URZ, URZ ;  /* 0x0000003f3f3ff290 */ /* 0x000fe2000fffe03f */
[----:B------:R0:W-:Y:S01]  /*5b60*/  STL.64 [R1+0x200], R16 ;  /* 0x0002001001007387 */ /* 0x0001e20000100a00 */
[----:B------:R-:W-:Y:S02]  /*5b70*/  IMAD.MOV.U32 R10, RZ, RZ, R18 ;  /* 0x000000ffff0a7224 */ /* 0x000fe400078e0012 */
[----:B------:R-:W-:Y:S01]  /*5b80*/  IMAD.MOV.U32 R11, RZ, RZ, R19 ;  /* 0x000000ffff0b7224 */ /* 0x000fe200078e0013 */
[----:B0-----:R-:W2:Y:S04]  /*5b90*/  LDL.LU.64 R16, [R1+0x70] ;  /* 0x0000700001107983 */ /* 0x001ea80000300a00 */
[----:B------:R-:W2:Y:S04]  /*5ba0*/  LDL.LU.64 R18, [R1+0x78] ;  /* 0x0000780001127983 */ /* 0x000ea80000300a00 */
[----:B------:R0:W-:Y:S04]  /*5bb0*/  STL.64 [R1+0xc20], R24 ;  /* 0x000c201801007387 */ /* 0x0001e80000100a00 */
[----:B0-----:R-:W3:Y:S04]  /*5bc0*/  LDL.LU.64 R24, [R1+0x1c0] ;  /* 0x0001c00001187983 */ /* 0x001ee80000300a00 */
[----:B------:R-:W3:Y:S04]  /*5bd0*/  LDL.LU.64 R26, [R1+0x1c8] ;  /* 0x0001c800011a7983 */ /* 0x000ee80000300a00 */
[----:B------:R-:W-:Y:S04]  /*5be0*/  STL [R1+0x924], R11 ;  /* 0x0009240b01007387 */ /* 0x000fe80000100800 */
[----:B------:R-:W-:Y:S04]  /*5bf0*/  STL [R1+0x920], R10 ;  /* 0x0009200a01007387 */ /* 0x000fe80000100800 */
[----:B------:R-:W4:Y:S04]  /*5c00*/  LDL.LU.64 R14, [R1+0xc78] ;  /* 0x000c7800010e7983 */ /* 0x000f280000300a00 */
[----:B------:R-:W4:Y:S04]  /*5c10*/  LDL.LU.64 R12, [R1+0xc70] ;  /* 0x000c7000010c7983 */ /* 0x000f280000300a00 */
[----:B------:R0:W-:Y:S04]  /*5c20*/  STL.64 [R1+0x1f0], R4 ;  /* 0x0001f00401007387 */ /* 0x0001e80000100a00 */
[----:B------:R4:W-:Y:S04]  /*5c30*/  STL.64 [R1+0x1f8], R6 ;  /* 0x0001f80601007387 */ /* 0x0009e80000100a00 */
[----:B0-----:R-:W4:Y:S02]  /*5c40*/  LDL.LU.64 R4, [R1+0xc68] ;  /* 0x000c680001047983 */ /* 0x001f240000300a00 */
[C---:B----4-:R-:W-:Y:S02]  /*5c50*/  HMMA.16816.F32.BF16 R4, R20.reuse, R4, R12 ;  /* 0x000000041404723c */ /* 0x050fe4000004180c */
[----:B------:R-:W4:Y:S04]  /*5c60*/  LDL.LU.64 R14, [R1+0xc60] ;  /* 0x000c6000010e7983 */ /* 0x000f280000300a00 */
[----:B------:R-:W4:Y:S11]  /*5c70*/  LDL.LU.64 R12, [R1+0xc58] ;  /* 0x000c5800010c7983 */ /* 0x000f360000300a00 */
[----:B------:R-:W-:Y:S06]  /*5c80*/  @!UPT UIADD3 URZ, URZ, URZ, URZ ;  /* 0x0000003f3f3ff290 */ /* 0x000fec000fffe03f */
[----:B------:R0:W-:Y:S04]  /*5c90*/  STL.64 [R1+0x1e0], R4 ;  /* 0x0001e00401007387 */ /* 0x0001e80000100a00 */
[----:B0-----:R-:W4:Y:S01]  /*5ca0*/  LDL.LU.64 R4, [R1+0xc50] ;  /* 0x000c500001047983 */ /* 0x001f220000300a00 */
[----:B------:R-:W-:Y:S02]  /*5cb0*/  IMAD.MOV.U32 R11, RZ, RZ, R6 ;  /* 0x000000ffff0b7224 */ /* 0x000fe400078e0006 */
[----:B------:R-:W-:Y:S02]  /*5cc0*/  IMAD.MOV.U32 R10, RZ, RZ, R7 ;  /* 0x000000ffff0a7224 */ /* 0x000fe400078e0007 */
[C---:B----4-:R-:W-:Y:S01]  /*5cd0*/  HMMA.16816.F32.BF16 R4, R20.reuse, R4, R12 ;  /* 0x000000041404723c */ /* 0x050fe2000004180c */
[----:B------:R-:W2:Y:S11]  /*5ce0*/  LDL.LU.64 R12, [R1+0xc48] ;  /* 0x000c4800010c7983 */ /* 0x000eb60000300a00 */
[----:B------:R-:W-:Y:S11]  /*5cf0*/  @!UPT UIADD3 URZ, URZ, URZ, URZ ;  /* 0x0000003f3f3ff290 */ /* 0x000ff6000fffe03f */
[----:B------:R-:W-:Y:S04]  /*5d00*/  STL.64 [R1+0x1d0], R4 ;  /* 0x0001d00401007387 */ /* 0x000fe80000100a00 */
[----:B------:R0:W-:Y:S04]  /*5d10*/  STL.64 [R1+0x1d8], R6 ;  /* 0x0001d80601007387 */ /* 0x0001e80000100a00 */
[----:B0-----:R-:W4:Y:S04]  /*5d20*/  LDL.LU.64 R6, [R1+0xc40] ;  /* 0x000c400001067983 */ /* 0x001f280000300a00 */
[----:B------:R-:W3:Y:S02]  /*5d30*/  LDL.LU.64 R4, [R1+0xc38] ;  /* 0x000c380001047983 */ /* 0x000ee40000300a00 */
[C---:B---3--:R-:W-:Y:S11]  /*5d40*/  HMMA.16816.F32.BF16 R24, R20.reuse, R4, R24 ;  /* 0x000000041418723c */ /* 0x048ff60000041818 */
[----:B------:R-:W-:Y:S11]  /*5d50*/  @!UPT UIADD3 URZ, URZ, URZ, URZ ;  /* 0x0000003f3f3ff290 */ /* 0x000ff6000fffe03f */
[----:B------:R-:W-:Y:S01]  /*5d60*/  @!UPT UIADD3 URZ, URZ, URZ, URZ ;  /* 0x0000003f3f3ff290 */ /* 0x000fe2000fffe03f */
[----:B------:R0:W-:Y:S04]  /*5d70*/  STL.64 [R1+0x1c0], R24 ;  /* 0x0001c01801007387 */ /* 0x0001e80000100a00 */
[----:B------:R-:W-:Y:S04]  /*5d80*/  STL.64 [R1+0x1c8], R26 ;  /* 0x0001c81a01007387 */ /* 0x000fe80000100a00 */
[----:B0-----:R-:W3:Y:S04]  /*5d90*/  LDL.64 R24, [R1+0x40] ;  /* 0x0000400001187983 */ /* 0x001ee80000100a00 */
[----:B----4-:R-:W-:Y:S04]  /*5da0*/  STL.64 [R1+0xbe0], R6 ;  /* 0x000be00601007387 */ /* 0x010fe80000100a00 */
[----:B------:R0:W-:Y:S04]  /*5db0*/  STL.64 [R1+0xbd8], R4 ;  /* 0x000bd80401007387 */ /* 0x0001e80000100a00 */
[----:B0-----:R-:W4:Y:S04]  /*5dc0*/  LDL.64 R4, [R1] ;  /* 0x0000000001047983 */ /* 0x001f280000100a00 */
[----:B----4-:R0:W-:Y:S04]  /*5dd0*/  STL.64 [R1+0xbf8], R4 ;  /* 0x000bf80401007387 */ /* 0x0101e80000100a00 */
[----:B0-----:R-:W4:Y:S04]  /*5de0*/  LDL.64 R4, [R1+0x10] ;  /* 0x0000100001047983 */ /* 0x001f280000100a00 */
[----:B----4-:R0:W-:Y:S04]  /*5df0*/  STL.64 [R1+0xc08], R4 ;  /* 0x000c080401007387 */ /* 0x0101e80000100a00 */
[----:B0-----:R-:W4:Y:S04]  /*5e00*/  LDL.LU.64 R4, [R1+0x1b0] ;  /* 0x0001b00001047983 */ /* 0x001f280000300a00 */
[----:B------:R-:W4:Y:S04]  /*5e10*/  LDL.LU.64 R6, [R1+0x1b8] ;  /* 0x0001b80001067983 */ /* 0x000f280000300a00 */
[----:B------:R-:W-:Y:S04]  /*5e20*/  STL.64 [R1+0xbd0], R10 ;  /* 0x000bd00a01007387 */ /* 0x000fe80000100a00 */
[----:B------:R-:W-:Y:S01]  /*5e30*/  STL.64 [R1+0xbc8], R8 ;  /* 0x000bc80801007387 */ /* 0x000fe20000100a00 */
[C---:B----4-:R-:W-:Y:S11]  /*5e40*/  HMMA.16816.F32.BF16 R4, R20.reuse, R8, R4 ;  /* 0x000000081404723c */ /* 0x050ff60000041804 */
[----:B------:R-:W-:Y:S11]  /*5e50*/  @!UPT UIADD3 URZ, URZ, URZ, URZ ;  /* 0x0000003f3f3ff290 */ /* 0x000ff6000fffe03f */
[----:B------:R-:W-:Y:S01]  /*5e60*/  @!UPT UIADD3 URZ, URZ, URZ, URZ ;  /* 0x0000003f3f3ff290 */ /* 0x000fe2000fffe03f */
[----:B------:R0:W-:Y:S04]  /*5e70*/  STL.64 [R1+0x1b0], R4 ;  /* 0x0001b00401007387 */ /* 0x0001e80000100a00 */
[----:B------:R1:W-:Y:S04]  /*5e80*/  STL.64 [R1+0x1b8], R6 ;  /* 0x0001b80601007387 */ /* 0x0003e80000100a00 */
[----:B0-----:R-:W4:Y:S04]  /*5e90*/  LDL.LU.64 R4, [R1+0x360] ;  /* 0x0003600001047983 */ /* 0x001f280000300a00 */
[----:B-1----:R-:W3:Y:S01]  /*5ea0*/  LDL.LU.64 R6, [R1+0x368] ;  /* 0x0003680001067983 */ /* 0x002ee20000300a00 */
[----:B--2---:R-:W-:Y:S03]  /*5eb0*/  HMMA.16816.F32.BF16 R8, R20, R12, R16 ;  /* 0x0000000c1408723c */ /* 0x004fe60000041810 */
[----:B------:R-:W0:Y:S04]  /*5ec0*/  LDSM.16.MT88.4 R16, [R28+0x100] ;  /* 0x000100001c10783b */ /* 0x000e280000004200 */
[----:B------:R-:W1:Y:S11]  /*5ed0*/  LDSM.16.MT88.4 R20, [R28+0x180] ;  /* 0x000180001c14783b */ /* 0x000e760000004200 */
[----:B------:R-:W-:Y:S05]  /*5ee0*/  @!UPT UIADD3 URZ, URZ, URZ, URZ ;  /* 0x0000003f3f3ff290 */ /* 0x000fea000fffe03f */
[----:B------:R-:W-:Y:S04]  /*5ef0*/  STL.64 [R1+0x70], R8 ;  /* 0x0000700801007387 */ /* 0x000fe80000100a00 */
[----:B------:R-:W-:Y:S04]  /*5f00*/  STL.64 [R1+0x78], R10 ;  /* 0x0000780a01007387 */ /* 0x000fe80000100a00 */
[----:B---3--:R-:W-:Y:S04]  /*5f10*/  STL.64 [R1+0xc18], R6 ;  /* 0x000c180601007387 */ /* 0x008fe80000100a00 */
[----:B----4-:R2:W-:Y:S04]  /*5f20*/  STL.64 [R1+0xc10], R4 ;  /* 0x000c100401007387 */ /* 0x0105e80000100a00 */
[----:B--2---:R-:W2:Y:S04]  /*5f30*/  LDL.LU.64 R4, [R1+0x370] ;  /* 0x0003700001047983 */ /* 0x004ea80000300a00 */
[----:B------:R-:W3:Y:S04]  /*5f40*/  LDL.LU.64 R6, [R1+0x378] ;  /* 0x0003780001067983 */ /* 0x000ee80000300a00 */
[----:B---3--:R-:W-:Y:S04]  /*5f50*/  STL.64 [R1+0xc30], R6 ;  /* 0x000c300601007387 */ /* 0x008fe80000100a00 */
[----:B--2---:R2:W-:Y:S04]  /*5f60*/  STL.64 [R1+0xc28], R4 ;  /* 0x000c280401007387 */ /* 0x0045e80000100a00 */
[----:B--2---:R-:W0:Y:S04]  /*5f70*/  LDL.LU.64 R4, [R1+0x380] ;  /* 0x0003800001047983 */ /* 0x004e280000300a00 */
[----:B------:R-:W0:Y:S04]  /*5f80*/  LDL.LU.64 R6, [R1+0x388] ;  /* 0x0003880001067983 */ /* 0x000e280000300a00 */
[----:B------:R2:W-:Y:S04]  /*5f90*/  STL.64 [R1+0xc00], R12 ;  /* 0x000c000c01007387 */ /* 0x0005e80000100a00 */
[----:B--2---:R-:W2:Y:S04]  /*5fa0*/  LDL.LU.64 R12, [R1+0x350] ;  /* 0x00035000010c7983 */ /* 0x004ea80000300a00 */
[----:B------:R-:W2:Y:S04]  /*5fb0*/  LDL.LU.64 R14, [R1+0x358] ;  /* 0x00035800010e7983 */ /* 0x000ea80000300a00 */
[----:B------:R-:W3:Y:S04]  /*5fc0*/  LDL.LU.64 R8, [R1+0x330] ;  /* 0x0003300001087983 */ /* 0x000ee80000300a00 */
[----:B------:R-:W4:Y:S01]  /*5fd0*/  LDL.LU.64 R10, [R1+0x338] ;  /* 0x00033800010a7983 */ /* 0x000f220000300a00 */
[----:B------:R-:W-:-:S02]  /*5fe0*/  IMAD.MOV.U32 R29, RZ, RZ, R24 ;  /* 0x000000ffff1d7224 */ /* 0x000fc400078e0018 */
[----:B------:R-:W-:Y:S01]  /*5ff0*/  IMAD.MOV.U32 R27, RZ, RZ, R25 ;  /* 0x000000ffff1b7224 */ /* 0x000fe200078e0019 */
[C---:B0-----:R-:W-:Y:S01]  /*6000*/  HMMA.16816.F32.BF16 R4, R16.reuse, R24, R4 ;  /* 0x000000181004723c */ /* 0x041fe20000041804 */
[----:B----4-:R-:W-:Y:S04]  /*6010*/  STL.64 [R1+0xbf0], R10 ;  /* 0x000bf00a01007387 */ /* 0x010fe80000100a00 */
[----:B---3--:R0:W-:Y:S04]  /*6020*/  STL.64 [R1+0xbe8], R8 ;  /* 0x000be80801007387 */ /* 0x0081e80000100a00 */
[----:B0-----:R-:W3:Y:S04]  /*6030*/  LDL.LU.64 R8, [R1+0x340] ;  /* 0x0003400001087983 */ /* 0x001ee80000300a00 */
[----:B------:R-:W3:Y:S04]  /*6040*/  LDL.LU.64 R10, [R1+0x348] ;  /* 0x00034800010a7983 */ /* 0x000ee80000300a00 */
[----:B-1----:R-:W-:Y:S04]  /*6050*/  STL.64 [R1+0xbc0], R22 ;  /* 0x000bc01601007387 */ /* 0x002fe80000100a00 */
[----:B------:R0:W-:Y:S04]  /*6060*/  STL.64 [R1+0xbb8], R20 ;  /* 0x000bb81401007387 */ /* 0x0001e80000100a00 */
[----:B0-----:R-:W4:Y:S04]  /*6070*/  LDL.64 R20, [R1+0x20] ;  /* 0x0000200001147983 */ /* 0x001f280000100a00 */
[----:B------:R-:W-:Y:S04]  /*6080*/  STL.64 [R1+0x380], R4 ;  /* 0x0003800401007387 */ /* 0x000fe80000100a00 */
[----:B------:R0:W-:Y:S04]  /*6090*/  STL.64 [R1+0x388], R6 ;  /* 0x0003880601007387 */ /* 0x0001e80000100a00 */
[----:B0-----:R-:W2:Y:S04]  /*60a0*/  LDL.LU.64 R6, [R1+0xc30] ;  /* 0x000c300001067983 */ /* 0x001ea80000300a00 */
[----:B------:R-:W2:Y:S04]  /*60b0*/  LDL.LU.64 R4, [R1+0xc28] ;  /* 0x000c280001047983 */ /* 0x000ea80000300a00 */
[----:B------:R-:W2:Y:S02]  /*60c0*/  LDL.LU.64 R24, [R1+0xc20] ;  /* 0x000c200001187983 */ /* 0x000ea40000300a00 */
[C---:B--2---:R-:W-:Y:S11]  /*60d0*/  HMMA.16816.F32.BF16 R4, R16.reuse, R24, R4 ;  /* 0x000000181004723c */ /* 0x044ff60000041804 */
[----:B------:R-:W-:Y:S11]  /*60e0*/  @!UPT UIADD3 URZ, URZ, URZ, URZ ;  /* 0x0000003f3f3ff290 */ /* 0x000ff6000fffe03f */
[----:B------:R-:W-:Y:S01]  /*60f0*/  @!UPT UIADD3 URZ, URZ, URZ, URZ ;  /* 0x0000003f3f3ff290 */ /* 0x000fe2000fffe03f */
[----:B------:R-:W-:Y:S04]  /*6100*/  STL.64 [R1+0x370], R4 ;  /* 0x0003700401007387 */ /* 0x000fe80000100a00 */
[----:B------:R0:W-:Y:S04]  /*6110*/  STL.64 [R1+0x378], R6 ;  /* 0x0003780601007387 */ /* 0x0001e80000100a00 */
[----:B0-----:R-:W4:Y:S04]  /*6120*/  LDL.LU.64 R6, [R1+0xc18] ;  /* 0x000c180001067983 */ /* 0x001f280000300a00 */
[----:B------:R-:W4:Y:S04]  /*6130*/  LDL.LU.64 R4, [R1+0xc10] ;  /* 0x000c100001047983 */ /* 0x000f280000300a00 */
[----:B------:R-:W-:Y:S01]  /*6140*/  STL.64 [R1+0xba8], R24 ;  /* 0x000ba81801007387 */ /* 0x000fe20000100a00 */
[----:B----4-:R-:W-:Y:S11]  /*6150*/  HMMA.16816.F32.BF16 R4, R16, R20, R4 ;  /* 0x000000141004723c */ /* 0x010ff60000041804 */
[----:B------:R-:W-:Y:S11]  /*6160*/  @!UPT UIADD3 URZ, URZ, URZ, URZ ;  /* 0x0000003f3f3ff290 */ /* 0x000ff6000fffe03f */
[----:B------:R-:W-:Y:S01]  /*6170*/  @!UPT UIADD3 URZ, URZ, URZ, URZ ;  /* 0x0000003f3f3ff290 */ /* 0x000fe2000fffe03f */
[----:B------:R0:W-:Y:S04]  /*6180*/  STL.64 [R1+0x360], R4 ;  /* 0x0003600401007387 */ /* 0x0001e80000100a00 */
[----:B------:R-:W-:Y:S04]  /*6190*/  STL.64 [R1+0x368], R6 ;  /* 0x0003680601007387 */ /* 0x000fe80000100a00 */
[----:B0-----:R-:W2:Y:S01]  /*61a0*/  LDL.LU.64 R4, [R1+0xc08] ;  /* 0x000c080001047983 */ /* 0x001ea20000300a00 */
[----:B------:R-:W-:Y:S02]  /*61b0*/  IMAD.MOV.U32 R2, RZ, RZ, R20 ;  /* 0x000000ffff027224 */ /* 0x000fe400078e0014 */
[----:B------:R-:W-:-:S02]  /*61c0*/  IMAD.MOV.U32 R0, RZ, RZ, R21 ;  /* 0x000000ffff007224 */ /* 0x000fc400078e0015 */
[----:B------:R-:W4:Y:S04]  /*61d0*/  LDL.LU.64 R20, [R1+0x320] ;  /* 0x0003200001147983 */ /* 0x000f280000300a00 */
[----:B------:R-:W4:Y:S01]  /*61e0*/  LDL.LU.64 R22, [R1+0x328] ;  /* 0x0003280001167983 */ /* 0x000f220000300a00 */
[----:B--2---:R-:W-:Y:S01]  /*61f0*/  HMMA.16816.F32.BF16 R12, R16, R4, R12 ;  /* 0x00000004100c723c */ /* 0x004fe2000004180c */
[----:B------:R-:W-:Y:S11]  /*6200*/  IMAD.MOV.U32 R3, RZ, RZ, R5 ;  /* 0x000000ffff037224 */ /* 0x000ff600078e0005 */
[----:B------:R-:W-:Y:S11]  /*6210*/  @!UPT UIADD3 URZ, URZ, URZ, URZ ;  /* 0x0000003f3f3ff290 */ /* 0x000ff6000fffe03f */
[----:B------:R0:W-:Y:S04]  /*6220*/  STL.64 [R1+0x350], R12 ;  /* 0x0003500c01007387 */ /* 0x0001e80000100a00 */
[----:B------:R1:W-:Y:S04]  /*6230*/  STL.64 [R1+0x358], R14 ;  /* 0x0003580e01007387 */ /* 0x0003e80000100a00 */
[----:B0-----:R-:W2:Y:S01]  /*6240*/  LDL.LU.64 R12, [R1+0xc00] ;  /* 0x000c0000010c7983 */ /* 0x001ea20000300a00 */
[----:B-1----:R-:W-:-:S03]  /*6250*/  IMAD.MOV.U32 R14, RZ, RZ, R4 ;  /* 0x000000ffff0e7224 */ /* 0x002fc600078e0004 */
[----:B------:R-:W3:Y:S02]  /*6260*/  LDL.LU.64 R4, [R1+0xbf8] ;  /* 0x000bf80001047983 */ /* 0x000ee40000300a00 */
[C---:B---3--:R-:W-:Y:S01]  /*6270*/  HMMA.16816.F32.BF16 R8, R16.reuse, R4, R8 ;  /* 0x000000041008723c */ /* 0x048fe20000041808 */
[----:B------:R-:W-:Y:S02]  /*6280*/  IMAD.MOV.U32 R26, RZ, RZ, R4 ;  /* 0x000000ffff1a7224 */ /* 0x000fe400078e0004 */
[----:B------:R-:W-:Y:S11]  /*6290*/  IMAD.MOV.U32 R15, RZ, RZ, R5 ;  /* 0x000000ffff0f7224 */ /* 0x000ff600078e0005 */
[----:B------:R-:W-:Y:S09]  /*62a0*/  @!UPT UIADD3 URZ, URZ, URZ, URZ ;  /* 0x0000003f3f3ff290 */ /* 0x000ff2000fffe03f */
[----:B------:R-:W-:Y:S04]  /*62b0*/  STL.64 [R1+0x340], R8 ;  /* 0x0003400801007387 */ /* 0x000fe80000100a00 */
[----:B------:R0:W-:Y:S04]  /*62c0*/  STL.64 [R1+0x348], R10 ;  /* 0x0003480a01007387 */ /* 0x0001e80000100a00 */
[----:B0-----:R-:W3:Y:S04]  /*62d0*/  LDL.LU.64 R10, [R1+0xbf0] ;  /* 0x000bf000010a7983 */ /* 0x001ee80000300a00 */
[----:B------:R-:W3:Y:S04]  /*62e0*/  LDL.LU.64 R8, [R1+0xbe8] ;  /* 0x000be80001087983 */ /* 0x000ee80000300a00 */
[----:B------:R-:W2:Y:S04]  /*62f0*/  LDL.LU.64 R6, [R1+0xbe0] ;  /* 0x000be00001067983 */ /* 0x000ea80000300a00 */
[----:B------:R-:W3:Y:S02]  /*6300*/  LDL.LU.64 R4, [R1+0xbd8] ;  /* 0x000bd80001047983 */ /* 0x000ee40000300a00 */
[----:B---3--:R-:W-:Y:S11]  /*6310*/  HMMA.16816.F32.BF16 R8, R16, R4, R8 ;  /* 0x000000041008723c */ /* 0x008ff60000041808 */
[----:B------:R-:W-:Y:S11]  /*6320*/  @!UPT UIADD3 URZ, URZ, URZ, URZ ;  /* 0x0000003f3f3ff290 */ /* 0x000ff6000fffe03f */
[----:B------:R-:W-:Y:S01]  /*6330*/  @!UPT UIADD3 URZ, URZ, URZ, URZ ;  /* 0x0000003f3f3ff290 */ /* 0x000fe2000fffe03f */
[----:B------:R-:W-:Y:S04]  /*6340*/  STL.64 [R1+0x330], R8 ;  /* 0x0003300801007387 */ /* 0x000fe80000100a00 */
[----:B------:R0:W-:Y:S04]  /*6350*/  STL.64 [R1+0x338], R10 ;  /* 0x0003380a01007387 */ /* 0x0001e80000100a00 */
[----:B0-----:R-:W3:Y:S04]  /*6360*/  LDL.LU.64 R10, [R1+0xbd0] ;  /* 0x000bd000010a7983 */ /* 0x001ee80000300a00 */
[----:B------:R-:W4:Y:S04]  /*6370*/  LDL.LU.64 R8, [R1+0xbc8] ;  /* 0x000bc80001087983 */ /* 0x000f280000300a00 */
[----:B--2---:R-:W-:Y:S04]  /*6380*/  STL.64 [R1+0xb60], R6 ;  /* 0x000b600601007387 */ /* 0x004fe80000100a00 */
        /* <DEDUP_REMOVED lines=9> */
[----:B------:R4:W-:Y:S02]  /*6420*/  STL.64 [R1+0xbb0], R4 ;  /* 0x000bb00401007387 */ /* 0x0009e40000100a00 */
[C---:B----4-:R-:W-:Y:S02]  /*6430*/  HMMA.16816.F32.BF16 R4, R16.reuse, R8, R20 ;  /* 0x000000081004723c */ /* 0x050fe40000041814 */
[----:B------:R-:W2:Y:S04]  /*6440*/  LDL.LU.64 R20, [R1+0x1a0] ;  /* 0x0001a00001147983 */ /* 0x000ea80000300a00 */
[----:B------:R-:W2:Y:S11]  /*6450*/  LDL.LU.64 R22, [R1+0x1a8] ;  /* 0x0001a80001167983 */ /* 0x000eb60000300a00 */
[----:B------:R-:W-:Y:S06]  /*6460*/  @!UPT UIADD3 URZ, URZ, URZ, URZ ;  /* 0x0000003f3f3ff290 */ /* 0x000fec000fffe03f */
[----:B------:R0:W-:Y:S04]  /*6470*/  STL.64 [R1+0x320], R4 ;  /* 0x0003200401007387 */ /* 0x0001e80000100a00 */
[----:B------:R1:W-:Y:S04]  /*6480*/  STL.64 [R1+0x328], R6 ;  /* 0x0003280601007387 */ /* 0x0003e80000100a00 */
[----:B0-----:R-:W4:Y:S04]  /*6490*/  LDL.LU.64 R4, [R1+0x190] ;  /* 0x0001900001047983 */ /* 0x001f280000300a00 */
[----:B-1----:R-:W4:Y:S04]  /*64a0*/  LDL.LU.64 R6, [R1+0x198] ;  /* 0x0001980001067983 */ /* 0x002f280000300a00 */
[----:B---3--:R-:W-:Y:S04]  /*64b0*/  STL.64 [R1+0xb50], R10 ;  /* 0x000b500a01007387 */ /* 0x008fe80000100a00 */
[----:B------:R0:W-:Y:S04]  /*64c0*/  STL.64 [R1+0xb48], R8 ;  /* 0x000b480801007387 */ /* 0x0001e80000100a00 */
[----:B0-----:R-:W3:Y:S04]  /*64d0*/  LDL.LU.64 R8, [R1+0x140] ;  /* 0x0001400001087983 */ /* 0x001ee80000300a00 */
[----:B------:R-:W2:Y:S04]  /*64e0*/  LDL.LU.64 R10, [R1+0x148] ;  /* 0x00014800010a7983 */ /* 0x000ea80000300a00 */
[----:B--2---:R-:W-:Y:S04]  /*64f0*/  STL.64 [R1+0xb70], R10 ;  /* 0x000b700a01007387 */ /* 0x004fe80000100a00 */
[----:B---3--:R0:W-:Y:S04]  /*6500*/  STL.64 [R1+0xb68], R8 ;  /* 0x000b680801007387 */ /* 0x0081e80000100a00 */
[----:B0-----:R-:W2:Y:S04]  /*6510*/  LDL.LU.64 R8, [R1+0x150] ;  /* 0x0001500001087983 */ /* 0x001ea80000300a00 */
[----:B------:R-:W3:Y:S04]  /*6520*/  LDL.LU.64 R10, [R1+0x158] ;  /* 0x00015800010a7983 */ /* 0x000ee80000300a00 */
[----:B---3--:R-:W-:Y:S04]  /*6530*/  STL.64 [R1+0xb88], R10 ;  /* 0x000b880a01007387 */ /* 0x008fe80000100a00 */
[----:B--2---:R0:W-:Y:S04]  /*6540*/  STL.64 [R1+0xb80], R8 ;  /* 0x000b800801007387 */ /* 0x0041e80000100a00 */
[----:B0-----:R-:W2:Y:S04]  /*6550*/  LDL.LU.64 R8, [R1+0x160] ;  /* 0x0001600001087983 */ /* 0x001ea80000300a00 */
[----:B------:R-:W3:Y:S01]  /*6560*/  LDL.LU.64 R10, [R1+0x168] ;  /* 0x00016800010a7983 */ /* 0x000ee20000300a00 */
[----:B------:R-:W-:Y:S01]  /*6570*/  HMMA.16816.F32.BF16 R16, R16, R12, R20 ;  /* 0x0000000c1010723c */ /* 0x000fe20000041814 */
[----:B------:R-:W-:-:S02]  /*6580*/  IMAD.MOV.U32 R24, RZ, RZ, R29 ;  /* 0x000000ffff187224 */ /* 0x000fc400078e001d */
[----:B---3--:R-:W-:Y:S04]  /*6590*/  STL.64 [R1+0xba0], R10 ;  /* 0x000ba00a01007387 */ /* 0x008fe80000100a00 */
[----:B--2---:R0:W-:Y:S04]  /*65a0*/  STL.64 [R1+0xb98], R8 ;  /* 0x000b980801007387 */ /* 0x0041e80000100a00 */
[----:B0-----:R-:W2:Y:S04]  /*65b0*/  LDL.LU.64 R8, [R1+0x170] ;  /* 0x0001700001087983 */ /* 0x001ea80000300a00 */
[----:B------:R-:W2:Y:S04]  /*65c0*/  LDL.LU.64 R10, [R1+0x178] ;  /* 0x00017800010a7983 */ /* 0x000ea80000300a00 */
[----:B------:R-:W4:Y:S04]  /*65d0*/  LDL.LU.64 R22, [R1+0xbc0] ;  /* 0x000bc00001167983 */ /* 0x000f280000300a00 */
[----:B------:R-:W4:Y:S01]  /*65e0*/  LDL.LU.64 R20, [R1+0xbb8] ;  /* 0x000bb80001147983 */ /* 0x000f220000300a00 */
[----:B------:R-:W-:-:S03]  /*65f0*/  IMAD.MOV.U32 R25, RZ, RZ, R27 ;  /* 0x000000ffff197224 */ /* 0x000fc600078e001b */
[----:B------:R0:W-:Y:S04]  /*6600*/  STL.64 [R1+0x1a0], R16 ;  /* 0x0001a01001007387 */ /* 0x0001e80000100a00 */
[----:B------:R1:W-:Y:S04]  /*6610*/  STL.64 [R1+0x1a8], R18 ;  /* 0x0001a81201007387 */ /* 0x0003e80000100a00 */
[----:B0-----:R-:W3:Y:S04]  /*6620*/  LDL.LU.64 R16, [R1+0x180] ;  /* 0x0001800001107983 */ /* 0x001ee80000300a00 */
[----:B-1----:R-:W3:Y:S01]  /*6630*/  LDL.LU.64 R18, [R1+0x188] ;  /* 0x0001880001127983 */ /* 0x002ee20000300a00 */
[C---:B----4-:R-:W-:Y:S03]  /*6640*/  HMMA.16816.F32.BF16 R24, R20.reuse, R24, R4 ;  /* 0x000000181418723c */ /* 0x050fe60000041804 */
[----:B------:R-:W2:Y:S11]  /*6650*/  LDL.LU.64 R4, [R1+0xbb0] ;  /* 0x000bb00001047983 */ /* 0x000eb60000300a00 */
[----:B------:R-:W-:Y:S09]  /*6660*/  @!UPT UIADD3 URZ, URZ, URZ, URZ ;  /* 0x0000003f3f3ff290 */ /* 0x000ff2000fffe03f */
[----:B------:R0:W-:Y:S04]  /*6670*/  STL.64 [R1+0x190], R24 ;  /* 0x0001901801007387 */ /* 0x0001e80000100a00 */
[----:B------:R-:W-:Y:S04]  /*6680*/  STL.64 [R1+0x198], R26 ;  /* 0x0001981a01007387 */ /* 0x000fe80000100a00 */
[----:B0-----:R-:W3:Y:S01]  /*6690*/  LDL.LU.64 R24, [R1+0xba8] ;  /* 0x000ba80001187983 */ /* 0x001ee20000300a00 */
[C---:B--2---:R-:W-:Y:S08]  /*66a0*/  HMMA.16816.F32.BF16 R4, R20.reuse, R4, R8 ;  /* 0x000000041404723c */ /* 0x044ff00000041808 */
[C---:B---3--:R-:W-:Y:S11]  /*66b0*/  HMMA.16816.F32.BF16 R16, R20.reuse, R24, R16 ;  /* 0x000000181410723c */ /* 0x048ff60000041810 */
[----:B------:R-:W-:Y:S11]  /*66c0*/  @!UPT UIADD3 URZ, URZ, URZ, URZ ;  /* 0x0000003f3f3ff290 */ /* 0x000ff6000fffe03f */
[----:B------:R-:W-:Y:S01]  /*66d0*/  @!UPT UIADD3 URZ, URZ, URZ, URZ ;  /* 0x0000003f3f3ff290 */ /* 0x000fe2000fffe03f */
[----:B------:R0:W-:Y:S04]  /*66e0*/  STL.64 [R1+0x180], R16 ;  /* 0x0001801001007387 */ /* 0x0001e80000100a00 */
[----:B------:R1:W-:Y:S04]  /*66f0*/  STL.64 [R1+0x188], R18 ;  /* 0x0001881201007387 */ /* 0x0003e80000100a00 */
[----:B0-----:R-:W2:Y:S04]  /*6700*/  LDL.LU.64 R16, [R1+0x60] ;  /* 0x0000600001107983 */ /* 0x001ea80000300a00 */
[----:B-1----:R-:W2:Y:S04]  /*6710*/  LDL.LU.64 R18, [R1+0x68] ;  /* 0x0000680001127983 */ /* 0x002ea80000300a00 */
[----:B------:R0:W-:Y:S04]  /*6720*/  STL.64 [R1+0xb40], R24 ;  /* 0x000b401801007387 */ /* 0x0001e80000100a00 */
[----:B0-----:R-:W3:Y:S04]  /*6730*/  LDL.LU.64 R24, [R1+0x130] ;  /* 0x0001300001187983 */ /* 0x001ee80000300a00 */
[----:B------:R-:W3:Y:S04]  /*6740*/  LDL.LU.64 R26, [R1+0x138] ;  /* 0x00013800011a7983 */ /* 0x000ee80000300a00 */
        /* <DEDUP_REMOVED lines=10> */
[----:B------:R4:W-:Y:S04]  /*67f0*/  STL.64 [R1+0x168], R6 ;  /* 0x0001680601007387 */ /* 0x0009e80000100a00 */
[----:B0-----:R-:W4:Y:S02]  /*6800*/  LDL.LU.64 R4, [R1+0xb78] ;  /* 0x000b780001047983 */ /* 0x001f240000300a00 */
[C---:B----4-:R-:W-:Y:S02]  /*6810*/  HMMA.16816.F32.BF16 R4, R20.reuse, R4, R8 ;  /* 0x000000041404723c */ /* 0x050fe40000041808 */
[----:B------:R-:W4:Y:S04]  /*6820*/  LDL.LU.64 R10, [R1+0xb70] ;  /* 0x000b7000010a7983 */ /* 0x000f280000300a00 */
[----:B------:R-:W4:Y:S11]  /*6830*/  LDL.LU.64 R8, [R1+0xb68] ;  /* 0x000b680001087983 */ /* 0x000f360000300a00 */
[----:B------:R-:W-:Y:S06]  /*6840*/  @!UPT UIADD3 URZ, URZ, URZ, URZ ;  /* 0x0000003f3f3ff290 */ /* 0x000fec000fffe03f */
[----:B------:R-:W-:Y:S04]  /*6850*/  STL.64 [R1+0x150], R4 ;  /* 0x0001500401007387 */ /* 0x000fe80000100a00 */
[----:B------:R0:W-:Y:S04]  /*6860*/  STL.64 [R1+0x158], R6 ;  /* 0x0001580601007387 */ /* 0x0001e80000100a00 */
[----:B0-----:R-:W2:Y:S04]  /*6870*/  LDL.LU.64 R6, [R1+0xb60] ;  /* 0x000b600001067983 */ /* 0x001ea80000300a00 */
[----:B------:R-:W4:Y:S02]  /*6880*/  LDL.LU.64 R4, [R1+0xb58] ;  /* 0x000b580001047983 */ /* 0x000f240000300a00 */
[C---:B----4-:R-:W-:Y:S11]  /*6890*/  HMMA.16816.F32.BF16 R8, R20.reuse, R4, R8 ;  /* 0x000000041408723c */ /* 0x050ff60000041808 */
[----:B------:R-:W-:Y:S11]  /*68a0*/  @!UPT UIADD3 URZ, URZ, URZ, URZ ;  /* 0x0000003f3f3ff290 */ /* 0x000ff6000fffe03f */
[----:B------:R-:W-:Y:S01]  /*68b0*/  @!UPT UIADD3 URZ, URZ, URZ, URZ ;  /* 0x0000003f3f3ff290 */ /* 0x000fe2000fffe03f */
[----:B------:R-:W-:Y:S04]  /*68c0*/  STL.64 [R1+0x140], R8 ;  /* 0x0001400801007387 */ /* 0x000fe80000100a00 */
[----:B------:R0:W-:Y:S04]  /*68d0*/  STL.64 [R1+0x148], R10 ;  /* 0x0001480a01007387 */ /* 0x0001e80000100a00 */
[----:B0-----:R-:W4:Y:S04]  /*68e0*/  LDL.LU.64 R10, [R1+0xb50] ;  /* 0x000b5000010a7983 */ /* 0x001f280000300a00 */
[----:B------:R-:W3:Y:S04]  /*68f0*/  LDL.LU.64 R8, [R1+0xb48] ;  /* 0x000b480001087983 */ /* 0x000ee80000300a00 */
[----:B--2---:R-:W-:Y:S04]  /*6900*/  STL.64 [R1+0xb00], R6 ;  /* 0x000b000601007387 */ /* 0x004fe80000100a00 */
[----:B------:R0:W-:Y:S04]  /*6910*/  STL.64 [R1+0xaf8], R4 ;  /* 0x000af80401007387 */ /* 0x0001e80000100a00 */
[----:B0-----:R-:W2:Y:S04]  /*6920*/  LDL.64 R4, [R1] ;  /* 0x0000000001047983 */ /* 0x001ea80000100a00 */
[----:B--2---:R0:W-:Y:S04]  /*6930*/  STL.64 [R1+0xb18], R4 ;  /* 0x000b180401007387 */ /* 0x0041e80000100a00 */
[----:B0-----:R-:W2:Y:S04]  /*6940*/  LDL.64 R4, [R1+0x10] ;  /* 0x0000100001047983 */ /* 0x001ea80000100a00 */
[----:B--2---:R0:W-:Y:S04]  /*6950*/  STL.64 [R1+0xb20], R4 ;  /* 0x000b200401007387 */ /* 0x0041e80000100a00 */
[----:B0-----:R-:W2:Y:S04]  /*6960*/  LDL.64 R4, [R1+0x20] ;  /* 0x0000200001047983 */ /* 0x001ea80000100a00 */
[----:B--2---:R3:W-:Y:S02]  /*6970*/  STL.64 [R1+0xb38], R4 ;  /* 0x000b380401007387 */ /* 0x0047e40000100a00 */
[C---:B---3--:R-:W-:Y:S02]  /*6980*/  HMMA.16816.F32.BF16 R4, R20.reuse, R8, R24 ;  /* 0x000000081404723c */ /* 0x048fe40000041818 */
[----:B----4-:R-:W-:Y:S04]  /*6990*/  STL.64 [R1+0xaf0], R10 ;  /* 0x000af00a01007387 */ /* 0x010fe80000100a00 */
[----:B------:R-:W-:Y:S11]  /*69a0*/  STL.64 [R1+0xae8], R8 ;  /* 0x000ae80801007387 */ /* 0x000ff60000100a00 */
[----:B------:R-:W-:Y:S06]  /*69b0*/  @!UPT UIADD3 URZ, URZ, URZ, URZ ;  /* 0x0000003f3f3ff290 */ /* 0x000fec000fffe03f */
[----:B------:R-:W-:Y:S04]  /*69c0*/  STL.64 [R1+0x130], R4 ;  /* 0x0001300401007387 */ /* 0x000fe80000100a00 */
[----:B------:R0:W-:Y:S04]  /*69d0*/  STL.64 [R1+0x138], R6 ;  /* 0x0001380601007387 */ /* 0x0001e80000100a00 */
[----:B------:R-:W2:Y:S04]  /*69e0*/  LDL.LU.64 R24, [R1+0x310] ;  /* 0x0003100001187983 */ /* 0x000ea80000300a00 */
[----:B------:R-:W2:Y:S01]  /*69f0*/  LDL.LU.64 R26, [R1+0x318] ;  /* 0x00031800011a7983 */ /* 0x000ea20000300a00 */
[----:B0-----:R-:W-:Y:S03]  /*6a00*/  HMMA.16816.F32.BF16 R4, R20, R12, R16 ;  /* 0x0000000c1404723c */ /* 0x001fe60000041810 */
[----:B------:R-:W0:Y:S04]  /*6a10*/  LDSM.16.MT88.4 R20, [R28+0x280] ;  /* 0x000280001c14783b */ /* 0x000e280000004200 */
[----:B------:R-:W2:Y:S11]  /*6a20*/  LDSM.16.MT88.4 R16, [R28+0x200] ;  /* 0x000200001c10783b */ /* 0x000eb60000004200 */
[----:B------:R-:W-:Y:S05]  /*6a30*/  @!UPT UIADD3 URZ, URZ, URZ, URZ ;  /* 0x0000003f3f3ff290 */ /* 0x000fea000fffe03f */
[----:B------:R1:W-:Y:S04]  /*6a40*/  STL.64 [R1+0x60], R4 ;  /* 0x0000600401007387 */ /* 0x0003e80000100a00 */
[----:B------:R3:W-:Y:S04]  /*6a50*/  STL.64 [R1+0x68], R6 ;  /* 0x0000680601007387 */ /* 0x0007e80000100a00 */
[----:B-1----:R-:W4:Y:S04]  /*6a60*/  LDL.LU.64 R4, [R1+0x300] ;  /* 0x0003000001047983 */ /* 0x002f280000300a00 */
[----:B---3--:R-:W4:Y:S04]  /*6a70*/  LDL.LU.64 R6, [R1+0x308] ;  /* 0x0003080001067983 */ /* 0x008f280000300a00 */
[----:B------:R-:W3:Y:S04]  /*6a80*/  LDL.LU.64 R8, [R1+0x2c0] ;  /* 0x0002c00001087983 */ /* 0x000ee80000300a00 */
[----:B------:R-:W2:Y:S04]  /*6a90*/  LDL.LU.64 R10, [R1+0x2c8] ;  /* 0x0002c800010a7983 */ /* 0x000ea80000300a00 */
[----:B--2---:R-:W-:Y:S04]  /*6aa0*/  STL.64 [R1+0xb10], R10 ;  /* 0x000b100a01007387 */ /* 0x004fe80000100a00 */
[----:B---3--:R1:W-:Y:S04]  /*6ab0*/  STL.64 [R1+0xb08], R8 ;  /* 0x000b080801007387 */ /* 0x0083e80000100a00 */
[----:B-1----:R-:W2:Y:S04]  /*6ac0*/  LDL.LU.64 R8, [R1+0x2d0] ;  /* 0x0002d00001087983 */ /* 0x002ea80000300a00 */
[----:B------:R-:W3:Y:S04]  /*6ad0*/  LDL.LU.64 R10, [R1+0x2d8] ;  /* 0x0002d800010a7983 */ /* 0x000ee80000300a00 */
[----:B---3--:R-:W-:Y:S04]  /*6ae0*/  STL.64 [R1+0xb30], R10 ;  /* 0x000b300a01007387 */ /* 0x008fe80000100a00 */
[----:B--2---:R1:W-:Y:S04]  /*6af0*/  STL.64 [R1+0xb28], R8 ;  /* 0x000b280801007387 */ /* 0x0043e80000100a00 */
[----:B-1----:R-:W2:Y:S04]  /*6b00*/  LDL.LU.64 R8, [R1+0x2f0] ;  /* 0x0002f00001087983 */ /* 0x002ea80000300a00 */
[----:B------:R-:W2:Y:S04]  /*6b10*/  LDL.LU.64 R10, [R1+0x2f8] ;  /* 0x0002f800010a7983 */ /* 0x000ea80000300a00 */
[----:B0-----:R-:W-:Y:S04]  /*6b20*/  STL.64 [R1+0xae0], R22 ;  /* 0x000ae01601007387 */ /* 0x001fe80000100a00 */
[----:B------:R0:W-:Y:S04]  /*6b30*/  STL.64 [R1+0xad8], R20 ;  /* 0x000ad81401007387 */ /* 0x0001e80000100a00 */
[----:B0-----:R-:W3:Y:S02]  /*6b40*/  LDL.64 R20, [R1+0x40] ;  /* 0x0000400001147983 */ /* 0x001ee40000100a00 */
[----:B---3--:R-:W-:Y:S11]  /*6b50*/  HMMA.16816.F32.BF16 R24, R16, R20, R24 ;  /* 0x000000141018723c */ /* 0x008ff60000041818 */
[----:B------:R-:W-:Y:S11]  /*6b60*/  @!UPT UIADD3 URZ, URZ, URZ, URZ ;  /* 0x0000003f3f3ff290 */ /* 0x000ff6000fffe03f */
[----:B------:R-:W-:Y:S01]  /*6b70*/  @!UPT UIADD3 URZ, URZ, URZ, URZ ;  /* 0x0000003f3f3ff290 */ /* 0x000fe2000fffe03f */
[----:B------:R0:W-:Y:S04]  /*6b80*/  STL.64 [R1+0x310], R24 ;  /* 0x0003101801007387 */ /* 0x0001e80000100a00 */
[----:B------:R-:W-:Y:S04]  /*6b90*/  STL.64 [R1+0x318], R26 ;  /* 0x0003181a01007387 */ /* 0x000fe80000100a00 */
[----:B0-----:R-:W4:Y:S01]  /*6ba0*/  LDL.LU.64 R24, [R1+0xb40] ;  /* 0x000b400001187983 */ /* 0x001f220000300a00 */
[----:B------:R-:W-:Y:S02]  /*6bb0*/  IMAD.MOV.U32 R14, RZ, RZ, R20 ;  /* 0x000000ffff0e7224 */ /* 0x000fe400078e0014 */
[----:B------:R-:W-:-:S02]  /*6bc0*/  IMAD.MOV.U32 R3, RZ, RZ, R21 ;  /* 0x000000ffff037224 */ /* 0x000fc400078e0015 */
[----:B------:R-:W3:Y:S04]  /*6bd0*/  LDL.LU.64 R20, [R1+0x2b0] ;  /* 0x0002b00001147983 */ /* 0x000ee80000300a00 */
[----:B------:R-:W3:Y:S01]  /*6be0*/  LDL.LU.64 R22, [R1+0x2b8] ;  /* 0x0002b80001167983 */ /* 0x000ee20000300a00 */
[C---:B----4-:R-:W-:Y:S11]  /*6bf0*/  HMMA.16816.F32.BF16 R4, R16.reuse, R24, R4 ;  /* 0x000000181004723c */ /* 0x050ff60000041804 */
[----:B------:R-:W-:Y:S11]  /*6c00*/  @!UPT UIADD3 URZ, URZ, URZ, URZ ;  /* 0x0000003f3f3ff290 */ /* 0x000ff6000fffe03f */
[----:B------:R-:W-:Y:S01]  /*6c10*/  @!UPT UIADD3 URZ, URZ, URZ, URZ ;  /* 0x0000003f3f3ff290 */ /* 0x000fe2000fffe03f */
[----:B------:R0:W-:Y:S04]  /*6c20*/  STL.64 [R1+0x300], R4 ;  /* 0x0003000401007387 */ /* 0x0001e80000100a00 */
[----:B------:R-:W-:Y:S04]  /*6c30*/  STL.64 [R1+0x308], R6 ;  /* 0x0003080601007387 */ /* 0x000fe80000100a00 */
[----:B0-----:R-:W2:Y:S04]  /*6c40*/  LDL.LU.64 R4, [R1+0xb38] ;  /* 0x000b380001047983 */ /* 0x001ea80000300a00 */
[----:B------:R0:W-:Y:S04]  /*6c50*/  STL.64 [R1+0xad0], R24 ;  /* 0x000ad01801007387 */ /* 0x0001e80000100a00 */
[----:B0-----:R-:W4:Y:S04]  /*6c60*/  LDL.LU.64 R24, [R1+0x2e0] ;  /* 0x0002e00001187983 */ /* 0x001f280000300a00 */
[----:B------:R-:W4:Y:S01]  /*6c70*/  LDL.LU.64 R26, [R1+0x2e8] ;  /* 0x0002e800011a7983 */ /* 0x000f220000300a00 */
[----:B--2---:R-:W-:Y:S01]  /*6c80*/  HMMA.16816.F32.BF16 R8, R16, R4, R8 ;  /* 0x000000041008723c */ /* 0x004fe20000041808 */
[----:B------:R-:W-:-:S02]  /*6c90*/  IMAD.MOV.U32 R2, RZ, RZ, R4 ;  /* 0x000000ffff027224 */ /* 0x000fc400078e0004 */
[----:B------:R-:W-:Y:S11]  /*6ca0*/  IMAD.MOV.U32 R0, RZ, RZ, R5 ;  /* 0x000000ffff007224 */ /* 0x000ff600078e0005 */
[----:B------:R-:W-:Y:S09]  /*6cb0*/  @!UPT UIADD3 URZ, URZ, URZ, URZ ;  /* 0x0000003f3f3ff290 */ /* 0x000ff2000fffe03f */
[----:B------:R-:W-:Y:S04]  /*6cc0*/  STL.64 [R1+0x2f0], R8 ;  /* 0x0002f00801007387 */ /* 0x000fe80000100a00 */
[----:B------:R0:W-:Y:S04]  /*6cd0*/  STL.64 [R1+0x2f8], R10 ;  /* 0x0002f80a01007387 */ /* 0x0001e80000100a00 */
[----:B0-----:R-:W2:Y:S04]  /*6ce0*/  LDL.LU.64 R10, [R1+0xb30] ;  /* 0x000b3000010a7983 */ /* 0x001ea80000300a00 */
[----:B------:R-:W2:Y:S04]  /*6cf0*/  LDL.LU.64 R8, [R1+0xb28] ;  /* 0x000b280001087983 */ /* 0x000ea80000300a00 */
[----:B------:R-:W4:Y:S02]  /*6d00*/  LDL.LU.64 R4, [R1+0xb20] ;  /* 0x000b200001047983 */ /* 0x000f240000300a00 */
[----:B----4-:R-:W-:Y:S01]  /*6d10*/  HMMA.16816.F32.BF16 R24, R16, R4, R24 ;  /* 0x000000041018723c */ /* 0x010fe20000041818 */
[----:B------:R-:W-:Y:S11]  /*6d20*/  IMAD.MOV.U32 R15, RZ, RZ, R5 ;  /* 0x000000ffff0f7224 */ /* 0x000ff600078e0005 */
[----:B------:R-:W-:Y:S11]  /*6d30*/  @!UPT UIADD3 URZ, URZ, URZ, URZ ;  /* 0x0000003f3f3ff290 */ /* 0x000ff6000fffe03f */
[----:B------:R0:W-:Y:S04]  /*6d40*/  STL.64 [R1+0x2e0], R24 ;  /* 0x0002e01801007387 */ /* 0x0001e80000100a00 */
[----:B------:R1:W-:Y:S01]  /*6d50*/  STL.64 [R1+0x2e8], R26 ;  /* 0x0002e81a01007387 */ /* 0x0003e20000100a00 */
[----:B0-----:R-:W-:-:S03]  /*6d60*/  IMAD.MOV.U32 R24, RZ, RZ, R4 ;  /* 0x000000ffff187224 */ /* 0x001fc600078e0004 */
[----:B------:R-:W2:Y:S02]  /*6d70*/  LDL.LU.64 R4, [R1+0xb18] ;  /* 0x000b180001047983 */ /* 0x000ea40000300a00 */
[C---:B--2---:R-:W-:Y:S01]  /*6d80*/  HMMA.16816.F32.BF16 R8, R16.reuse, R4, R8 ;  /* 0x000000041008723c */ /* 0x044fe20000041808 */
[----:B-1----:R-:W-:Y:S02]  /*6d90*/  IMAD.MOV.U32 R26, RZ, RZ, R4 ;  /* 0x000000ffff1a7224 */ /* 0x002fe400078e0004 */
[----:B------:R-:W-:Y:S11]  /*6da0*/  IMAD.MOV.U32 R25, RZ, RZ, R5 ;  /* 0x000000ffff197224 */ /* 0x000ff600078e0005 */
[----:B------:R-:W-:Y:S09]  /*6db0*/  @!UPT UIADD3 URZ, URZ, URZ, URZ ;  /* 0x0000003f3f3ff290 */ /* 0x000ff2000fffe03f */
[----:B------:R-:W-:Y:S04]  /*6dc0*/  STL.64 [R1+0x2d0], R8 ;  /* 0x0002d00801007387 */ /* 0x000fe80000100a00 */
[----:B------:R0:W-:Y:S04]  /*6dd0*/  STL.64 [R1+0x2d8], R10 ;  /* 0x0002d80a01007387 */ /* 0x0001e80000100a00 */
[----:B0-----:R-:W2:Y:S04]  /*6de0*/  LDL.LU.64 R10, [R1+0xb10] ;  /* 0x000b1000010a7983 */ /* 0x001ea80000300a00 */
[----:B------:R-:W2:Y:S04]  /*6df0*/  LDL.LU.64 R8, [R1+0xb08] ;  /* 0x000b080001087983 */ /* 0x000ea80000300a00 */
[----:B------:R-:W4:Y:S04]  /*6e00*/  LDL.LU.64 R6, [R1+0xb00] ;  /* 0x000b000001067983 */ /* 0x000f280000300a00 */
[----:B------:R-:W2:Y:S02]  /*6e10*/  LDL.LU.64 R4, [R1+0xaf8] ;  /* 0x000af80001047983 */ /* 0x000ea40000300a00 */
[----:B--2---:R-:W-:Y:S11]  /*6e20*/  HMMA.16816.F32.BF16 R8, R16, R4, R8 ;  /* 0x000000041008723c */ /* 0x004ff60000041808 */
[----:B------:R-:W-:Y:S11]  /*6e30*/  @!UPT UIADD3 URZ, URZ, URZ, URZ ;  /* 0x0000003f3f3ff290 */ /* 0x000ff6000fffe03f */
[----:B------:R-:W-:Y:S01]  /*6e40*/  @!UPT UIADD3 URZ, URZ, URZ, URZ ;  /* 0x0000003f3f3ff290 */ /* 0x000fe2000fffe03f */
[----:B------:R-:W-:Y:S04]  /*6e50*/  STL.64 [R1+0x2c0], R8 ;  /* 0x0002c00801007387 */ /* 0x000fe80000100a00 */
[----:B------:R0:W-:Y:S04]  /*6e60*/  STL.64 [R1+0x2c8], R10 ;  /* 0x0002c80a01007387 */ /* 0x0001e80000100a00 */
[----:B0-----:R-:W2:Y:S04]  /*6e70*/  LDL.LU.64 R10, [R1+0xaf0] ;  /* 0x000af000010a7983 */ /* 0x001ea80000300a00 */
[----:B------:R-:W3:Y:S04]  /*6e80*/  LDL.LU.64 R8, [R1+0xae8] ;  /* 0x000ae80001087983 */ /* 0x000ee80000300a00 */
[----:B----4-:R-:W-:Y:S04]  /*6e90*/  STL.64 [R1+0xa88], R6 ;  /* 0x000a880601007387 */ /* 0x010fe80000100a00 */
[----:B------:R0:W-:Y:S02]  /*6ea0*/  STL.64 [R1+0xa80], R4 ;  /* 0x000a800401007387 */ /* 0x0001e40000100a00 */
[----:B0-----:R-:W-:-:S02]  /*6eb0*/  IMAD.MOV.U32 R4, RZ, RZ, R26 ;  /* 0x000000ffff047224 */ /* 0x001fc400078e001a */
[----:B------:R-:W-:-:S05]  /*6ec0*/  IMAD.MOV.U32 R5, RZ, RZ, R25 ;  /* 0x000000ffff057224 */ /* 0x000fca00078e0019 */
[----:B------:R0:W-:Y:S02]  /*6ed0*/  STL.64 [R1+0xaa0], R4 ;  /* 0x000aa00401007387 */ /* 0x0001e40000100a00 */
[----:B0-----:R-:W-:Y:S02]  /*6ee0*/  IMAD.MOV.U32 R4, RZ, RZ, R24 ;  /* 0x000000ffff047224 */ /* 0x001fe400078e0018 */
[----:B------:R-:W-:-:S05]  /*6ef0*/  IMAD.MOV.U32 R5, RZ, RZ, R15 ;  /* 0x000000ffff057224 */ /* 0x000fca00078e000f */
[----:B------:R3:W-:Y:S02]  /*6f00*/  STL.64 [R1+0xab8], R4 ;  /* 0x000ab80401007387 */ /* 0x0007e40000100a00 */
[C---:B---3--:R-:W-:Y:S02]  /*6f10*/  HMMA.16816.F32.BF16 R4, R16.reuse, R8, R20 ;  /* 0x000000081004723c */ /* 0x048fe40000041814 */
[----:B------:R-:W3:Y:S04]  /*6f20*/  LDL.LU.64 R20, [R1+0x120] ;  /* 0x0001200001147983 */ /* 0x000ee80000300a00 */
[----:B------:R-:W3:Y:S11]  /*6f30*/  LDL.LU.64 R22, [R1+0x128] ;  /* 0x0001280001167983 */ /* 0x000ef60000300a00 */
[----:B------:R-:W-:Y:S06]  /*6f40*/  @!UPT UIADD3 URZ, URZ, URZ, URZ ;  /* 0x0000003f3f3ff290 */ /* 0x000fec000fffe03f */
[----:B------:R0:W-:Y:S04]  /*6f50*/  STL.64 [R1+0x2b0], R4 ;  /* 0x0002b00401007387 */ /* 0x0001e80000100a00 */
[----:B------:R1:W-:Y:S04]  /*6f60*/  STL.64 [R1+0x2b8], R6 ;  /* 0x0002b80601007387 */ /* 0x0003e80000100a00 */
[----:B------:R-:W4:Y:S04]  /*6f70*/  LDL.LU.64 R24, [R1+0x110] ;  /* 0x0001100001187983 */ /* 0x000f280000300a00 */
[----:B------:R-:W4:Y:S04]  /*6f80*/  LDL.LU.64 R26, [R1+0x118] ;  /* 0x00011800011a7983 */ /* 0x000f280000300a00 */
[----:B0-----:R-:W2:Y:S04]  /*6f90*/  LDL.LU.64 R4, [R1+0xf0] ;  /* 0x0000f00001047983 */ /* 0x001ea80000300a00 */
[----:B-1----:R-:W2:Y:S04]  /*6fa0*/  LDL.LU.64 R6, [R1+0xf8] ;  /* 0x0000f80001067983 */ /* 0x002ea80000300a00 */
[----:B--2---:R-:W-:Y:S04]  /*6fb0*/  STL.64 [R1+0xac8], R6 ;  /* 0x000ac80601007387 */ /* 0x004fe80000100a00 */
[----:B------:R0:W-:Y:S04]  /*6fc0*/  STL.64 [R1+0xac0], R4 ;  /* 0x000ac00401007387 */ /* 0x0001e80000100a00 */
[----:B0-----:R-:W2:Y:S04]  /*6fd0*/  LDL.LU.64 R4, [R1+0x100] ;  /* 0x0001000001047983 */ /* 0x001ea80000300a00 */
[----:B------:R-:W2:Y:S04]  /*6fe0*/  LDL.LU.64 R6, [R1+0x108] ;  /* 0x0001080001067983 */ /* 0x000ea80000300a00 */
[----:B------:R-:W-:Y:S04]  /*6ff0*/  STL.64 [R1+0xa78], R10 ;  /* 0x000a780a01007387 */ /* 0x000fe80000100a00 */
[----:B------:R0:W-:Y:S04]  /*7000*/  STL.64 [R1+0xa70], R8 ;  /* 0x000a700801007387 */ /* 0x0001e80000100a00 */
[----:B0-----:R-:W2:Y:S04]  /*7010*/  LDL.LU.64 R8, [R1+0xc0] ;  /* 0x0000c00001087983 */ /* 0x001ea80000300a00 */
[----:B------:R-:W2:Y:S04]  /*7020*/  LDL.LU.64 R10, [R1+0xc8] ;  /* 0x0000c800010a7983 */ /* 0x000ea80000300a00 */
[----:B--2---:R-:W-:Y:S04]  /*7030*/  STL.64 [R1+0xa98], R10 ;  /* 0x000a980a01007387 */ /* 0x004fe80000100a00 */
[----:B------:R0:W-:Y:S04]  /*7040*/  STL.64 [R1+0xa90], R8 ;  /* 0x000a900801007387 */ /* 0x0001e80000100a00 */
[----:B0-----:R-:W2:Y:S04]  /*7050*/  LDL.LU.64 R8, [R1+0xd0] ;  /* 0x0000d00001087983 */ /* 0x001ea80000300a00 */
[----:B------:R-:W2:Y:S01]  /*7060*/  LDL.LU.64 R10, [R1+0xd8] ;  /* 0x0000d800010a7983 */ /* 0x000ea20000300a00 */
[----:B---3--:R-:W-:Y:S03]  /*7070*/  HMMA.16816.F32.BF16 R16, R16, R12, R20 ;  /* 0x0000000c1010723c */ /* 0x008fe60000041814 */
[----:B--2---:R-:W-:Y:S04]  /*7080*/  STL.64 [R1+0xab0], R10 ;  /* 0x000ab00a01007387 */ /* 0x004fe80000100a00 */
[----:B------:R0:W-:Y:S04]  /*7090*/  STL.64 [R1+0xaa8], R8 ;  /* 0x000aa80801007387 */ /* 0x0001e80000100a00 */
[----:B0-----:R-:W2:Y:S04]  /*70a0*/  LDL.LU.64 R8, [R1+0xe0] ;  /* 0x0000e00001087983 */ /* 0x001ea80000300a00 */
[----:B------:R-:W2:Y:S04]  /*70b0*/  LDL.LU.64 R10, [R1+0xe8] ;  /* 0x0000e800010a7983 */ /* 0x000ea80000300a00 */
[----:B------:R-:W4:Y:S04]  /*70c0*/  LDL.LU.64 R22, [R1+0xae0] ;  /* 0x000ae00001167983 */ /* 0x000f280000300a00 */
[----:B------:R-:W4:Y:S04]  /*70d0*/  LDL.LU.64 R20, [R1+0xad8] ;  /* 0x000ad80001147983 */ /* 0x000f280000300a00 */
[----:B------:R0:W-:Y:S04]  /*70e0*/  STL.64 [R1+0x120], R16 ;  /* 0x0001201001007387 */ /* 0x0001e80000100a00 */
[----:B------:R4:W-:Y:S01]  /*70f0*/  STL.64 [R1+0x128], R18 ;  /* 0x0001281201007387 */ /* 0x0009e20000100a00 */
[----:B0-----:R-:W-:-:S02]  /*7100*/  IMAD.MOV.U32 R16, RZ, RZ, R14 ;  /* 0x000000ffff107224 */ /* 0x001fc400078e000e */
[----:B------:R-:W-:-:S07]  /*7110*/  IMAD.MOV.U32 R17, RZ, RZ, R3 ;  /* 0x000000ffff117224 */ /* 0x000fce00078e0003 */
[C---:B----4-:R-:W-:Y:S01]  /*7120*/  HMMA.16816.F32.BF16 R16, R20.reuse, R16, R24 ;  /* 0x000000101410723c */ /* 0x050fe20000041818 */
[----:B------:R-:W3:Y:S11]  /*7130*/  LDL.LU.64 R24, [R1+0xad0] ;  /* 0x000ad00001187983 */ /* 0x000ef60000300a00 */
[----:B------:R-:W-:Y:S11]  /*7140*/  @!UPT UIADD3 URZ, URZ, URZ, URZ ;  /* 0x0000003f3f3ff290 */ /* 0x000ff6000fffe03f */
[----:B------:R0:W-:Y:S04]  /*7150*/  STL.64 [R1+0x110], R16 ;  /* 0x0001101001007387 */ /* 0x0001e80000100a00 */
[----:B------:R1:W-:Y:S04]  /*7160*/  STL.64 [R1+0x118], R18 ;  /* 0x0001181201007387 */ /* 0x0003e80000100a00 */
[----:B0-----:R-:W4:Y:S04]  /*7170*/  LDL.LU.64 R16, [R1+0x50] ;  /* 0x0000500001107983 */ /* 0x001f280000300a00 */
[----:B-1----:R-:W4:Y:S01]  /*7180*/  LDL.LU.64 R18, [R1+0x58] ;  /* 0x0000580001127983 */ /* 0x002f220000300a00 */
[----:B---3--:R-:W-:Y:S11]  /*7190*/  HMMA.16816.F32.BF16 R4, R20, R24, R4 ;  /* 0x000000181404723c */ /* 0x008ff60000041804 */
[----:B------:R-:W-:Y:S11]  /*71a0*/  @!UPT UIADD3 URZ, URZ, URZ, URZ ;  /* 0x0000003f3f3ff290 */ /* 0x000ff6000fffe03f */
[----:B------:R-:W-:Y:S01]  /*71b0*/  @!UPT UIADD3 URZ, URZ, URZ, URZ ;  /* 0x0000003f3f3ff290 */ /* 0x000fe2000fffe03f */
[----:B------:R-:W-:Y:S04]  /*71c0*/  STL.64 [R1+0x100], R4 ;  /* 0x0001000401007387 */ /* 0x000fe80000100a00 */
[----:B------:R0:W-:Y:S04]  /*71d0*/  STL.64 [R1+0x108], R6 ;  /* 0x0001080601007387 */ /* 0x0001e80000100a00 */
[----:B0-----:R-:W3:Y:S04]  /*71e0*/  LDL.LU.64 R6, [R1+0xac8] ;  /* 0x000ac80001067983 */ /* 0x001ee80000300a00 */
[----:B------:R-:W3:Y:S04]  /*71f0*/  LDL.LU.64 R4, [R1+0xac0] ;  /* 0x000ac00001047983 */ /* 0x000ee80000300a00 */
[----:B------:R0:W-:Y:S02]  /*7200*/  STL.64 [R1+0xa60], R24 ;  /* 0x000a601801007387 */ /* 0x0001e40000100a00 */
[----:B0-----:R-:W-:-:S02]  /*7210*/  IMAD.MOV.U32 R24, RZ, RZ, R2 ;  /* 0x000000ffff187224 */ /* 0x001fc400078e0002 */
[----:B------:R-:W-:-:S07]  /*7220*/  IMAD.MOV.U32 R25, RZ, RZ, R0 ;  /* 0x000000ffff197224 */ /* 0x000fce00078e0000 */
[C---:B---3--:R-:W-:Y:S01]  /*7230*/  HMMA.16816.F32.BF16 R24, R20.reuse, R24, R4 ;  /* 0x000000181418723c */ /* 0x048fe20000041804 */
[----:B------:R-:W2:Y:S11]  /*7240*/  LDL.LU.64 R4, [R1+0xab8] ;  /* 0x000ab80001047983 */ /* 0x000eb60000300a00 */
[----:B------:R-:W-:Y:S11]  /*7250*/  @!UPT UIADD3 URZ, URZ, URZ, URZ ;  /* 0x0000003f3f3ff290 */ /* 0x000ff6000fffe03f */
[----:B------:R0:W-:Y:S04]  /*7260*/  STL.64 [R1+0xf0], R24 ;  /* 0x0000f01801007387 */ /* 0x0001e80000100a00 */
[----:B------:R-:W-:Y:S04]  /*7270*/  STL.64 [R1+0xf8], R26 ;  /* 0x0000f81a01007387 */ /* 0x000fe80000100a00 */
[----:B0-----:R-:W3:Y:S01]  /*7280*/  LDL.LU.64 R24, [R1+0x40] ;  /* 0x0000400001187983 */ /* 0x001ee20000300a00 */
[C---:B--2---:R-:W-:Y:S03]  /*7290*/  HMMA.16816.F32.BF16 R4, R20.reuse, R4, R8 ;  /* 0x000000041404723c */ /* 0x044fe60000041808 */
[----:B------:R-:W2:Y:S04]  /*72a0*/  LDL.LU.64 R10, [R1+0xab0] ;  /* 0x000ab000010a7983 */ /* 0x000ea80000300a00 */
[----:B------:R-:W2:Y:S11]  /*72b0*/  LDL.LU.64 R8, [R1+0xaa8] ;  /* 0x000aa80001087983 */ /* 0x000eb60000300a00 */
[----:B------:R-:W-:Y:S05]  /*72c0*/  @!UPT UIADD3 URZ, URZ, URZ, URZ ;  /* 0x0000003f3f3ff290 */ /* 0x000fea000fffe03f */
[----:B------:R0:W-:Y:S04]  /*72d0*/  STL.64 [R1+0xe0], R4 ;  /* 0x0000e00401007387 */ /* 0x0001e80000100a00 */
[----:B------:R2:W-:Y:S04]  /*72e0*/  STL.64 [R1+0xe8], R6 ;  /* 0x0000e80601007387 */ /* 0x0005e80000100a00 */
[----:B0-----:R-:W2:Y:S02]  /*72f0*/  LDL.LU.64 R4, [R1+0xaa0] ;  /* 0x000aa00001047983 */ /* 0x001ea40000300a00 */
[C---:B--2---:R-:W-:Y:S02]  /*7300*/  HMMA.16816.F32.BF16 R4, R20.reuse, R4, R8 ;  /* 0x000000041404723c */ /* 0x044fe40000041808 */
[----:B------:R-:W2:Y:S04]  /*7310*/  LDL.LU.64 R10, [R1+0xa98] ;  /* 0x000a9800010a7983 */ /* 0x000ea80000300a00 */
[----:B------:R-:W2:Y:S11]  /*7320*/  LDL.LU.64 R8, [R1+0xa90] ;  /* 0x000a900001087983 */ /* 0x000eb60000300a00 */
[----:B------:R-:W-:Y:S06]  /*7330*/  @!UPT UIADD3 URZ, URZ, URZ, URZ ;  /* 0x0000003f3f3ff290 */ /* 0x000fec000fffe03f */
[----:B------:R-:W-:Y:S04]  /*7340*/  STL.64 [R1+0xd0], R4 ;  /* 0x0000d00401007387 */ /* 0x000fe80000100a00 */
[----:B------:R0:W-:Y:S04]  /*7350*/  STL.64 [R1+0xd8], R6 ;  /* 0x0000d80601007387 */ /* 0x0001e80000100a00 */
[----:B0-----:R-:W2:Y:S04]  /*7360*/  LDL.LU.64 R6, [R1+0xa88] ;  /* 0x000a880001067983 */ /* 0x001ea80000300a00 */
[----:B------:R-:W2:Y:S02]  /*7370*/  LDL.LU.64 R4, [R1+0xa80] ;  /* 0x000a800001047983 */ /* 0x000ea40000300a00 */
[C---:B--2---:R-:W-:Y:S11]  /*7380*/  HMMA.16816.F32.BF16 R8, R20.reuse, R4, R8 ;  /* 0x000000041408723c */ /* 0x044ff60000041808 */
[----:B------:R-:W-:Y:S11]  /*7390*/  @!UPT UIADD3 URZ, URZ, URZ, URZ ;  /* 0x0000003f3f3ff290 */ /* 0x000ff6000fffe03f */
[----:B------:R-:W-:Y:S01]  /*73a0*/  @!UPT UIADD3 URZ, URZ, URZ, URZ ;  /* 0x0000003f3f3ff290 */ /* 0x000fe2000fffe03f */
[----:B------:R-:W-:Y:S04]  /*73b0*/  STL.64 [R1+0xc0], R8 ;  /* 0x0000c00801007387 */ /* 0x000fe80000100a00 */
[----:B------:R0:W-:Y:S04]  /*73c0*/  STL.64 [R1+0xc8], R10 ;  /* 0x0000c80a01007387 */ /* 0x0001e80000100a00 */
[----:B0-----:R-:W2:Y:S04]  /*73d0*/  LDL.LU.64 R10, [R1+0xa78] ;  /* 0x000a7800010a7983 */ /* 0x001ea80000300a00 */
[----:B------:R-:W2:Y:S04]  /*73e0*/  LDL.LU.64 R8, [R1+0xa70] ;  /* 0x000a700001087983 */ /* 0x000ea80000300a00 */
[----:B------:R-:W-:Y:S04]  /*73f0*/  STL.64 [R1+0xa28], R6 ;  /* 0x000a280601007387 */ /* 0x000fe80000100a00 */
[----:B------:R0:W-:Y:S04]  /*7400*/  STL.64 [R1+0xa20], R4 ;  /* 0x000a200401007387 */ /* 0x0001e80000100a00 */
[----:B0-----:R-:W2:Y:S04]  /*7410*/  LDL.LU.64 R4, [R1] ;  /* 0x0000000001047983 */ /* 0x001ea80000300a00 */
[----:B--2---:R0:W-:Y:S04]  /*7420*/  STL.64 [R1+0xa40], R4 ;  /* 0x000a400401007387 */ /* 0x0041e80000100a00 */
[----:B0-----:R-:W2:Y:S04]  /*7430*/  LDL.LU.64 R4, [R1+0x10] ;  /* 0x0000100001047983 */ /* 0x001ea80000300a00 */
[----:B--2---:R0:W-:Y:S04]  /*7440*/  STL.64 [R1+0xa48], R4 ;  /* 0x000a480401007387 */ /* 0x0041e80000100a00 */
[----:B0-----:R-:W2:Y:S04]  /*7450*/  LDL.LU.64 R4, [R1+0xb0] ;  /* 0x0000b00001047983 */ /* 0x001ea80000300a00 */
[----:B------:R-:W2:Y:S04]  /*7460*/  LDL.LU.64 R6, [R1+0xb8] ;  /* 0x0000b80001067983 */ /* 0x000ea80000300a00 */
[----:B------:R-:W-:Y:S04]  /*7470*/  STL.64 [R1+0xa18], R10 ;  /* 0x000a180a01007387 */ /* 0x000fe80000100a00 */
[----:B------:R-:W-:Y:S01]  /*7480*/  STL.64 [R1+0xa10], R8 ;  /* 0x000a100801007387 */ /* 0x000fe20000100a00 */
[C---:B--2---:R-:W-:Y:S11]  /*7490*/  HMMA.16816.F32.BF16 R4, R20.reuse, R8, R4 ;  /* 0x000000081404723c */ /* 0x044ff60000041804 */
[----:B------:R-:W-:Y:S11]  /*74a0*/  @!UPT UIADD3 URZ, URZ, URZ, URZ ;  /* 0x0000003f3f3ff290 */ /* 0x000ff6000fffe03f */
[----:B------:R-:W-:Y:S01]  /*74b0*/  @!UPT UIADD3 URZ, URZ, URZ, URZ ;  /* 0x0000003f3f3ff290 */ /* 0x000fe2000fffe03f */
[----:B------:R-:W-:Y:S04]  /*74c0*/  STL.64 [R1+0xb0], R4 ;  /* 0x0000b00401007387 */ /* 0x000fe80000100a00 */
[----:B------:R4:W-:Y:S02]  /*74d0*/  STL.64 [R1+0xb8], R6 ;  /* 0x0000b80601007387 */ /* 0x0009e40000100a00 */
[----:B----4-:R-:W-:Y:S02]  /*74e0*/  HMMA.16816.F32.BF16 R4, R20, R12, R16 ;  /* 0x0000000c1404723c */ /* 0x010fe40000041810 */
[----:B------:R0:W-:Y:S04]  /*74f0*/  STL.64 [R1+0xa68], R12 ;  /* 0x000a680c01007387 */ /* 0x0001e80000100a00 */
[----:B------:R-:W3:Y:S04]  /*7500*/  LDSM.16.MT88.4 R20, [R28+0x300] ;  /* 0x000300001c14783b */ /* 0x000ee80000004200 */
[----:B------:R-:W1:Y:S04]  /*7510*/  LDSM.16.MT88.4 R16, [R28+0x380] ;  /* 0x000380001c10783b */ /* 0x000e680000004200 */
[----:B0-----:R-:W3:Y:S09]  /*7520*/  LDL.LU.64 R12, [R1+0x2a0] ;  /* 0x0002a000010c7983 */ /* 0x001ef20000300a00 */
[----:B------:R0:W-:Y:S04]  /*7530*/  STL.64 [R1+0x50], R4 ;  /* 0x0000500401007387 */ /* 0x0001e80000100a00 */
[----:B------:R2:W-:Y:S04]  /*7540*/  STL.64 [R1+0x58], R6 ;  /* 0x0000580601007387 */ /* 0x0005e80000100a00 */
[----:B------:R-:W3:Y:S04]  /*7550*/  LDL.LU.64 R14, [R1+0x2a8] ;  /* 0x0002a800010e7983 */ /* 0x000ee80000300a00 */
[----:B0-----:R-:W4:Y:S04]  /*7560*/  LDL.LU.64 R4, [R1+0x280] ;  /* 0x0002800001047983 */ /* 0x001f280000300a00 */
[----:B--2---:R-:W2:Y:S04]  /*7570*/  LDL.LU.64 R6, [R1+0x288] ;  /* 0x0002880001067983 */ /* 0x004ea80000300a00 */
[----:B--2---:R-:W-:Y:S04]  /*7580*/  STL.64 [R1+0xa58], R6 ;  /* 0x000a580601007387 */ /* 0x004fe80000100a00 */
[----:B----4-:R0:W-:Y:S04]  /*7590*/  STL.64 [R1+0xa50], R4 ;  /* 0x000a500401007387 */ /* 0x0101e80000100a00 */
[----:B0-----:R-:W2:Y:S04]  /*75a0*/  LDL.LU.64 R4, [R1+0x290] ;  /* 0x0002900001047983 */ /* 0x001ea80000300a00 */
[----:B------:R-:W2:Y:S04]  /*75b0*/  LDL.LU.64 R6, [R1+0x298] ;  /* 0x0002980001067983 */ /* 0x000ea80000300a00 */
[----:B------:R-:W4:Y:S04]  /*75c0*/  LDL.LU.64 R8, [R1+0x250] ;  /* 0x0002500001087983 */ /* 0x000f280000300a00 */
[----:B------:R-:W2:Y:S01]  /*75d0*/  LDL.LU.64 R10, [R1+0x258] ;  /* 0x00025800010a7983 */ /* 0x000ea20000300a00 */
[----:B---3--:R-:W-:Y:S03]  /*75e0*/  HMMA.16816.F32.BF16 R12, R20, R24, R12 ;  /* 0x00000018140c723c */ /* 0x008fe6000004180c */
[----:B--2---:R-:W-:Y:S04]  /*75f0*/  STL.64 [R1+0xa38], R10 ;  /* 0x000a380a01007387 */ /* 0x004fe80000100a00 */
[----:B----4-:R0:W-:Y:S04]  /*7600*/  STL.64 [R1+0xa30], R8 ;  /* 0x000a300801007387 */ /* 0x0101e80000100a00 */
[----:B0-----:R-:W2:Y:S04]  /*7610*/  LDL.LU.64 R8, [R1+0x260] ;  /* 0x0002600001087983 */ /* 0x001ea80000300a00 */
[----:B------:R-:W2:Y:S04]  /*7620*/  LDL.LU.64 R10, [R1+0x268] ;  /* 0x00026800010a7983 */ /* 0x000ea80000300a00 */
[----:B-1----:R-:W-:Y:S04]  /*7630*/  STL.64 [R1+0xa00], R18 ;  /* 0x000a001201007387 */ /* 0x002fe80000100a00 */
[----:B------:R0:W-:Y:S04]  /*7640*/  STL.64 [R1+0x9f8], R16 ;  /* 0x0009f81001007387 */ /* 0x0001e80000100a00 */
[----:B0-----:R-:W3:Y:S04]  /*7650*/  LDL.LU.64 R16, [R1+0x20] ;  /* 0x0000200001107983 */ /* 0x001ee80000300a00 */
[----:B------:R0:W-:Y:S04]  /*7660*/  STL.64 [R1+0x2a0], R12 ;  /* 0x0002a00c01007387 */ /* 0x0001e80000100a00 */
[----:B------:R1:W-:Y:S04]  /*7670*/  STL.64 [R1+0x2a8], R14 ;  /* 0x0002a80e01007387 */ /* 0x0003e80000100a00 */
[----:B0-----:R-:W4:Y:S01]  /*7680*/  LDL.LU.64 R12, [R1+0xa68] ;  /* 0x000a6800010c7983 */ /* 0x001f220000300a00 */
[----:B-1----:R-:W-:-:S02]  /*7690*/  IMAD.MOV.U32 R14, RZ, RZ, R24 ;  /* 0x000000ffff0e7224 */ /* 0x002fc400078e0018 */
[----:B------:R-:W-:Y:S02]  /*76a0*/  IMAD.MOV.U32 R15, RZ, RZ, R25 ;  /* 0x000000ffff0f7224 */ /* 0x000fe400078e0019 */
[----:B------:R-:W2:Y:S02]  /*76b0*/  LDL.LU.64 R24, [R1+0xa60] ;  /* 0x000a600001187983 */ /* 0x000ea40000300a00 */
[C---:B--2---:R-:W-:Y:S11]  /*76c0*/  HMMA.16816.F32.BF16 R4, R20.reuse, R24, R4 ;  /* 0x000000181404723c */ /* 0x044ff60000041804 */
[----:B------:R-:W-:Y:S11]  /*76d0*/  @!UPT UIADD3 URZ, URZ, URZ, URZ ;  /* 0x0000003f3f3ff290 */ /* 0x000ff6000fffe03f */
[----:B------:R-:W-:Y:S01]  /*76e0*/  @!UPT UIADD3 URZ, URZ, URZ, URZ ;  /* 0x0000003f3f3ff290 */ /* 0x000fe2000fffe03f */
[----:B------:R-:W-:Y:S04]  /*76f0*/  STL.64 [R1+0x290], R4 ;  /* 0x0002900401007387 */ /* 0x000fe80000100a00 */
[----:B------:R0:W-:Y:S04]  /*7700*/  STL.64 [R1+0x298], R6 ;  /* 0x0002980601007387 */ /* 0x0001e80000100a00 */
[----:B0-----:R-:W3:Y:S04]  /*7710*/  LDL.LU.64 R6, [R1+0xa58] ;  /* 0x000a580001067983 */ /* 0x001ee80000300a00 */
[----:B------:R-:W3:Y:S04]  /*7720*/  LDL.LU.64 R4, [R1+0xa50] ;  /* 0x000a500001047983 */ /* 0x000ee80000300a00 */
[----:B------:R0:W-:Y:S04]  /*7730*/  STL.64 [R1+0x9e8], R24 ;  /* 0x0009e81801007387 */ /* 0x0001e80000100a00 */
[----:B0-----:R-:W2:Y:S04]  /*7740*/  LDL.LU.64 R24, [R1+0x270] ;  /* 0x0002700001187983 */ /* 0x001ea80000300a00 */
[----:B------:R-:W2:Y:S01]  /*7750*/  LDL.LU.64 R26, [R1+0x278] ;  /* 0x00027800011a7983 */ /* 0x000ea20000300a00 */
[----:B---3--:R-:W-:Y:S11]  /*7760*/  HMMA.16816.F32.BF16 R4, R20, R16, R4 ;  /* 0x000000101404723c */ /* 0x008ff60000041804 */
[----:B------:R-:W-:Y:S11]  /*7770*/  @!UPT UIADD3 URZ, URZ, URZ, URZ ;  /* 0x0000003f3f3ff290 */ /* 0x000ff6000fffe03f */
[----:B------:R-:W-:Y:S01]  /*7780*/  @!UPT UIADD3 URZ, URZ, URZ, URZ ;  /* 0x0000003f3f3ff290 */ /* 0x000fe2000fffe03f */
[----:B------:R0:W-:Y:S04]  /*7790*/  STL.64 [R1+0x280], R4 ;  /* 0x0002800401007387 */ /* 0x0001e80000100a00 */
[----:B------:R-:W-:Y:S04]  /*77a0*/  STL.64 [R1+0x288], R6 ;  /* 0x0002880601007387 */ /* 0x000fe80000100a00 */
[----:B0-----:R-:W2:Y:S01]  /*77b0*/  LDL.LU.64 R4, [R1+0xa48] ;  /* 0x000a480001047983 */ /* 0x001ea20000300a00 */
[----:B------:R-:W-:Y:S02]  /*77c0*/  IMAD.MOV.U32 R2, RZ, RZ, R16 ;  /* 0x000000ffff027224 */ /* 0x000fe400078e0010 */
[----:B------:R-:W-:-:S02]  /*77d0*/  IMAD.MOV.U32 R0, RZ, RZ, R17 ;  /* 0x000000ffff007224 */ /* 0x000fc400078e0011 */
[----:B------:R-:W3:Y:S04]  /*77e0*/  LDL.LU.64 R16, [R1+0x240] ;  /* 0x0002400001107983 */ /* 0x000ee80000300a00 */
[----:B------:R-:W3:Y:S01]  /*77f0*/  LDL.LU.64 R18, [R1+0x248] ;  /* 0x0002480001127983 */ /* 0x000ee20000300a00 */
[C---:B--2---:R-:W-:Y:S01]  /*7800*/  HMMA.16816.F32.BF16 R24, R20.reuse, R4, R24 ;  /* 0x000000041418723c */ /* 0x044fe20000041818 */
[----:B------:R-:W-:Y:S11]  /*7810*/  IMAD.MOV.U32 R3, RZ, RZ, R5 ;  /* 0x000000ffff037224 */ /* 0x000ff600078e0005 */
[----:B------:R-:W-:Y:S11]  /*7820*/  @!UPT UIADD3 URZ, URZ, URZ, URZ ;  /* 0x0000003f3f3ff290 */ /* 0x000ff6000fffe03f */
[----:B------:R-:W-:Y:S04]  /*7830*/  STL.64 [R1+0x270], R24 ;  /* 0x0002701801007387 */ /* 0x000fe80000100a00 */
[----:B------:R0:W-:Y:S02]  /*7840*/  STL.64 [R1+0x278], R26 ;  /* 0x0002781a01007387 */ /* 0x0001e40000100a00 */
[----:B0-----:R-:W-:Y:S02]  /*7850*/  IMAD.MOV.U32 R26, RZ, RZ, R4 ;  /* 0x000000ffff1a7224 */ /* 0x001fe400078e0004 */
[----:B------:R-:W2:Y:S02]  /*7860*/  LDL.LU.64 R4, [R1+0xa40] ;  /* 0x000a400001047983 */ /* 0x000ea40000300a00 */
        /* <DEDUP_REMOVED lines=16> */
[----:B------:R-:W3:Y:S01]  /*7970*/  LDL.LU.64 R8, [R1+0xa10] ;  /* 0x000a100001087983 */ /* 0x000ee20000300a00 */
[----:B------:R-:W-:-:S02]  /*7980*/  IMAD.MOV.U32 R24, RZ, RZ, R14 ;  /* 0x000000ffff187224 */ /* 0x000fc400078e000e */
[----:B------:R-:W-:Y:S01]  /*7990*/  IMAD.MOV.U32 R25, RZ, RZ, R15 ;  /* 0x000000ffff197224 */ /* 0x000fe200078e000f */
[----:B------:R-:W2:Y:S04]  /*79a0*/  LDL.LU R14, [R1+0xa0c] ;  /* 0x000a0c00010e7983 */ /* 0x000ea80000300800 */
[----:B------:R-:W2:Y:S04]  /*79b0*/  LDL.LU R15, [R1+0xa08] ;  /* 0x000a0800010f7983 */ /* 0x000ea80000300800 */
        /* <DEDUP_REMOVED lines=11> */
[C---:B---3--:R-:W-:Y:S02]  /*7a70*/  HMMA.16816.F32.BF16 R4, R20.reuse, R8, R16 ;  /* 0x000000081404723c */ /* 0x048fe40000041810 */
[----:B------:R-:W4:Y:S04]  /*7a80*/  LDL.LU.64 R16, [R1+0xa0] ;  /* 0x0000a00001107983 */ /* 0x000f280000300a00 */
[----:B------:R-:W4:Y:S11]  /*7a90*/  LDL.LU.64 R18, [R1+0xa8] ;  /* 0x0000a80001127983 */ /* 0x000f360000300a00 */
[----:B------:R-:W-:Y:S06]  /*7aa0*/  @!UPT UIADD3 URZ, URZ, URZ, URZ ;  /* 0x0000003f3f3ff290 */ /* 0x000fec000fffe03f */
[----:B------:R0:W-:Y:S04]  /*7ab0*/  STL.64 [R1+0x240], R4 ;  /* 0x0002400401007387 */ /* 0x0001e80000100a00 */
[----:B------:R1:W-:Y:S04]  /*7ac0*/  STL.64 [R1+0x248], R6 ;  /* 0x0002480601007387 */ /* 0x0003e80000100a00 */
[----:B0-----:R-:W3:Y:S04]  /*7ad0*/  LDL.LU.64 R4, [R1+0x90] ;  /* 0x0000900001047983 */ /* 0x001ee80000300a00 */
[----:B-1----:R-:W3:Y:S04]  /*7ae0*/  LDL.LU.64 R6, [R1+0x98] ;  /* 0x0000980001067983 */ /* 0x002ee80000300a00 */
[----:B--2---:R-:W-:Y:S04]  /*7af0*/  STL.64 [R1+0x990], R10 ;  /* 0x0009900a01007387 */ /* 0x004fe80000100a00 */
[----:B------:R0:W-:Y:S04]  /*7b00*/  STL.64 [R1+0x988], R8 ;  /* 0x0009880801007387 */ /* 0x0001e80000100a00 */
[----:B0-----:R-:W2:Y:S04]  /*7b10*/  LDL.LU.64 R8, [R1+0x3e0] ;  /* 0x0003e00001087983 */ /* 0x001ea80000300a00 */
[----:B------:R-:W2:Y:S04]  /*7b20*/  LDL.LU.64 R10, [R1+0x3e8] ;  /* 0x0003e800010a7983 */ /* 0x000ea80000300a00 */
[----:B--2---:R-:W-:Y:S04]  /*7b30*/  STL.64 [R1+0x9b0], R10 ;  /* 0x0009b00a01007387 */ /* 0x004fe80000100a00 */
[----:B------:R0:W-:Y:S04]  /*7b40*/  STL.64 [R1+0x9a8], R8 ;  /* 0x0009a80801007387 */ /* 0x0001e80000100a00 */
[----:B0-----:R-:W2:Y:S04]  /*7b50*/  LDL.LU.64 R8, [R1+0x3f0] ;  /* 0x0003f00001087983 */ /* 0x001ea80000300a00 */
[----:B------:R-:W2:Y:S04]  /*7b60*/  LDL.LU.64 R10, [R1+0x3f8] ;  /* 0x0003f800010a7983 */ /* 0x000ea80000300a00 */
[----:B--2---:R-:W-:Y:S04]  /*7b70*/  STL.64 [R1+0x9c8], R10 ;  /* 0x0009c80a01007387 */ /* 0x004fe80000100a00 */
[----:B------:R0:W-:Y:S04]  /*7b80*/  STL.64 [R1+0x9c0], R8 ;  /* 0x0009c00801007387 */ /* 0x0001e80000100a00 */
[----:B0-----:R-:W2:Y:S04]  /*7b90*/  LDL.LU.64 R8, [R1+0x400] ;  /* 0x0004000001087983 */ /* 0x001ea80000300a00 */
[----:B------:R-:W2:Y:S01]  /*7ba0*/  LDL.LU.64 R10, [R1+0x408] ;  /* 0x00040800010a7983 */ /* 0x000ea20000300a00 */
[----:B----4-:R-:W-:Y:S03]  /*7bb0*/  HMMA.16816.F32.BF16 R20, R20, R12, R16 ;  /* 0x0000000c1414723c */ /* 0x010fe60000041810 */
[----:B--2---:R-:W-:Y:S04]  /*7bc0*/  STL.64 [R1+0x9e0], R10 ;  /* 0x0009e00a01007387 */ /* 0x004fe80000100a00 */
[----:B------:R0:W-:Y:S04]  /*7bd0*/  STL.64 [R1+0x9d8], R8 ;  /* 0x0009d80801007387 */ /* 0x0001e80000100a00 */
[----:B0-----:R-:W2:Y:S04]  /*7be0*/  LDL.LU.64 R8, [R1+0x410] ;  /* 0x0004100001087983 */ /* 0x001ea80000300a00 */
[----:B------:R-:W2:Y:S04]  /*7bf0*/  LDL.LU.64 R10, [R1+0x418] ;  /* 0x00041800010a7983 */ /* 0x000ea80000300a00 */
[----:B------:R-:W3:Y:S04]  /*7c00*/  LDL.LU.64 R18, [R1+0xa00] ;  /* 0x000a000001127983 */ /* 0x000ee80000300a00 */
[----:B------:R-:W3:Y:S04]  /*7c10*/  LDL.LU.64 R16, [R1+0x9f8] ;  /* 0x0009f80001107983 */ /* 0x000ee80000300a00 */
[----:B------:R0:W-:Y:S04]  /*7c20*/  STL.64 [R1+0xa0], R20 ;  /* 0x0000a01401007387 */ /* 0x0001e80000100a00 */
[----:B------:R1:W-:Y:S04]  /*7c30*/  STL.64 [R1+0xa8], R22 ;  /* 0x0000a81601007387 */ /* 0x0003e80000100a00 */
[----:B0-----:R-:W4:Y:S04]  /*7c40*/  LDL.LU.64 R20, [R1+0x80] ;  /* 0x0000800001147983 */ /* 0x001f280000300a00 */
[----:B-1----:R-:W4:Y:S01]  /*7c50*/  LDL.LU.64 R22, [R1+0x88] ;  /* 0x0000880001167983 */ /* 0x002f220000300a00 */
[C---:B---3--:R-:W-:Y:S03]  /*7c60*/  HMMA.16816.F32.BF16 R24, R16.reuse, R24, R4 ;  /* 0x000000181018723c */ /* 0x048fe60000041804 */
[----:B------:R-:W2:Y:S11]  /*7c70*/  LDL.LU.64 R4, [R1+0x9f0] ;  /* 0x0009f00001047983 */ /* 0x000eb60000300a00 */
[----:B------:R-:W-:Y:S09]  /*7c80*/  @!UPT UIADD3 URZ, URZ, URZ, URZ ;  /* 0x0000003f3f3ff290 */ /* 0x000ff2000fffe03f */
[----:B------:R0:W-:Y:S04]  /*7c90*/  STL.64 [R1+0x90], R24 ;  /* 0x0000901801007387 */ /* 0x0001e80000100a00 */
[----:B------:R4:W-:Y:S04]  /*7ca0*/  STL.64 [R1+0x98], R26 ;  /* 0x0000981a01007387 */ /* 0x0009e80000100a00 */
[----:B0-----:R-:W4:Y:S02]  /*7cb0*/  LDL.LU.64 R24, [R1+0x9e8] ;  /* 0x0009e80001187983 */ /* 0x001f240000300a00 */
[C---:B----4-:R-:W-:Y:S02]  /*7cc0*/  HMMA.16816.F32.BF16 R24, R16.reuse, R24, R20 ;  /* 0x000000181018723c */ /* 0x050fe40000041814 */
[----:B------:R-:W-:Y:S11]  /*7cd0*/  LDSM.16.MT88.4 R20, [R28+0x4000] ;  /* 0x004000001c14783b */ /* 0x000ff60000004200 */
[----:B------:R-:W-:Y:S10]  /*7ce0*/  @!UPT UIADD3 URZ, URZ, URZ, URZ ;  /* 0x0000003f3f3ff290 */ /* 0x000ff4000fffe03f */
[----:B------:R-:W-:Y:S04]  /*7cf0*/  STL.64 [R1+0x80], R24 ;  /* 0x0000801801007387 */ /* 0x000fe80000100a00 */
[----:B------:R-:W-:Y:S04]  /*7d00*/  STL.64 [R1+0x88], R26 ;  /* 0x0000881a01007387 */ /* 0x000fe80000100a00 */
[----:B------:R-:W0:Y:S01]  /*7d10*/  LDSM.16.MT88.4 R24, [R28+0x4080] ;  /* 0x004080001c18783b */ /* 0x000e220000004200 */
[C---:B--2---:R-:W-:Y:S03]  /*7d20*/  HMMA.16816.F32.BF16 R4, R16.reuse, R4, R8 ;  /* 0x000000041004723c */ /* 0x044fe60000041808 */
[----:B0-----:R-:W-:Y:S04]  /*7d30*/  STL.64 [R1+0x908], R26 ;  /* 0x0009081a01007387 */ /* 0x001fe80000100a00 */
[----:B------:R0:W-:Y:S04]  /*7d40*/  STL.64 [R1+0x900], R24 ;  /* 0x0009001801007387 */ /* 0x0001e80000100a00 */
[----:B0-----:R-:W2:Y:S04]  /*7d50*/  LDL.LU.64 R24, [R1+0x230] ;  /* 0x0002300001187983 */ /* 0x001ea80000300a00 */
[----:B------:R-:W2:Y:S04]  /*7d60*/  LDL.LU.64 R26, [R1+0x238] ;  /* 0x00023800011a7983 */ /* 0x000ea80000300a00 */
[----:B------:R-:W3:Y:S04]  /*7d70*/  LDL.LU.64 R10, [R1+0x9e0] ;  /* 0x0009e000010a7983 */ /* 0x000ee80000300a00 */
[----:B------:R-:W3:Y:S04]  /*7d80*/  LDL.LU.64 R8, [R1+0x9d8] ;  /* 0x0009d80001087983 */ /* 0x000ee80000300a00 */
[----:B------:R0:W-:Y:S04]  /*7d90*/  STL.64 [R1+0x410], R4 ;  /* 0x0004100401007387 */ /* 0x0001e80000100a00 */
[----:B------:R3:W-:Y:S04]  /*7da0*/  STL.64 [R1+0x418], R6 ;  /* 0x0004180601007387 */ /* 0x0007e80000100a00 */
[----:B0-----:R-:W3:Y:S02]  /*7db0*/  LDL.LU.64 R4, [R1+0x9d0] ;  /* 0x0009d00001047983 */ /* 0x001ee40000300a00 */
[C---:B---3--:R-:W-:Y:S02]  /*7dc0*/  HMMA.16816.F32.BF16 R4, R16.reuse, R4, R8 ;  /* 0x000000041004723c */ /* 0x048fe40000041808 */
[----:B------:R-:W3:Y:S04]  /*7dd0*/  LDL.LU.64 R10, [R1+0x9c8] ;  /* 0x0009c800010a7983 */ /* 0x000ee80000300a00 */
[----:B------:R-:W3:Y:S11]  /*7de0*/  LDL.LU.64 R8, [R1+0x9c0] ;  /* 0x0009c00001087983 */ /* 0x000ef60000300a00 */
[----:B------:R-:W-:Y:S06]  /*7df0*/  @!UPT UIADD3 URZ, URZ, URZ, URZ ;  /* 0x0000003f3f3ff290 */ /* 0x000fec000fffe03f */
[----:B------:R0:W-:Y:S04]  /*7e00*/  STL.64 [R1+0x400], R4 ;  /* 0x0004000401007387 */ /* 0x0001e80000100a00 */
[----:B------:R3:W-:Y:S04]  /*7e10*/  STL.64 [R1+0x408], R6 ;  /* 0x0004080601007387 */ /* 0x0007e80000100a00 */
[----:B0-----:R-:W3:Y:S02]  /*7e20*/  LDL.LU.64 R4, [R1+0x9b8] ;  /* 0x0009b80001047983 */ /* 0x001ee40000300a00 */
[C---:B---3--:R-:W-:Y:S02]  /*7e30*/  HMMA.16816.F32.BF16 R4, R16.reuse, R4, R8 ;  /* 0x000000041004723c */ /* 0x048fe40000041808 */
[----:B------:R-:W3:Y:S04]  /*7e40*/  LDL.LU.64 R10, [R1+0x9b0] ;  /* 0x0009b000010a7983 */ /* 0x000ee80000300a00 */
[----:B------:R-:W3:Y:S11]  /*7e50*/  LDL.LU.64 R8, [R1+0x9a8] ;  /* 0x0009a80001087983 */ /* 0x000ef60000300a00 */
[----:B------:R-:W-:Y:S06]  /*7e60*/  @!UPT UIADD3 URZ, URZ, URZ, URZ ;  /* 0x0000003f3f3ff290 */ /* 0x000fec000fffe03f */
[----:B------:R-:W-:Y:S04]  /*7e70*/  STL.64 [R1+0x3f0], R4 ;  /* 0x0003f00401007387 */ /* 0x000fe80000100a00 */
[----:B------:R0:W-:Y:S04]  /*7e80*/  STL.64 [R1+0x3f8], R6 ;  /* 0x0003f80601007387 */ /* 0x0001e80000100a00 */
[----:B0-----:R-:W4:Y:S04]  /*7e90*/  LDL.LU.64 R6, [R1+0x9a0] ;  /* 0x0009a00001067983 */ /* 0x001f280000300a00 */
[----:B------:R-:W3:Y:S02]  /*7ea0*/  LDL.LU.64 R4, [R1+0x998] ;  /* 0x0009980001047983 */ /* 0x000ee40000300a00 */
[C---:B---3--:R-:W-:Y:S11]  /*7eb0*/  HMMA.16816.F32.BF16 R8, R16.reuse, R4, R8 ;  /* 0x000000041008723c */ /* 0x048ff60000041808 */
[----:B------:R-:W-:Y:S11]  /*7ec0*/  @!UPT UIADD3 URZ, URZ, URZ, URZ ;  /* 0x0000003f3f3ff290 */ /* 0x000ff6000fffe03f */
[----:B------:R-:W-:Y:S01]  /*7ed0*/  @!UPT UIADD3 URZ, URZ, URZ, URZ ;  /* 0x0000003f3f3ff290 */ /* 0x000fe2000fffe03f */
[----:B------:R-:W-:Y:S04]  /*7ee0*/  STL.64 [R1+0x3e0], R8 ;  /* 0x0003e00801007387 */ /* 0x000fe80000100a00 */
[----:B------:R0:W-:Y:S04]  /*7ef0*/  STL.64 [R1+0x3e8], R10 ;  /* 0x0003e80a01007387 */ /* 0x0001e80000100a00 */
[----:B0-----:R-:W3:Y:S04]  /*7f00*/  LDL.LU.64 R10, [R1+0x990] ;  /* 0x00099000010a7983 */ /* 0x001ee80000300a00 */
[----:B------:R-:W2:Y:S04]  /*7f10*/  LDL.LU.64 R8, [R1+0x988] ;  /* 0x0009880001087983 */ /* 0x000ea80000300a00 */
[----:B----4-:R0:W-:Y:S04]  /*7f20*/  STL.64 [R1+0x950], R6 ;  /* 0x0009500601007387 */ /* 0x0101e80000100a00 */
[----:B------:R-:W2:Y:S04]  /*7f30*/  LDL.LU.64 R4, [R1+0x3d0] ;  /* 0x0003d00001047983 */ /* 0x000ea80000300a00 */
[----:B0-----:R-:W2:Y:S02]  /*7f40*/  LDL.LU.64 R6, [R1+0x3d8] ;  /* 0x0003d80001067983 */ /* 0x001ea40000300a00 */
[C---:B--2---:R-:W-:Y:S02]  /*7f50*/  HMMA.16816.F32.BF16 R4, R16.reuse, R8, R4 ;  /* 0x000000081004723c */ /* 0x044fe40000041804 */
[----:B---3--:R-:W-:Y:S11]  /*7f60*/  STL.64 [R1+0x938], R10 ;  /* 0x0009380a01007387 */ /* 0x008ff60000100a00 */
[----:B------:R-:W-:Y:S10]  /*7f70*/  @!UPT UIADD3 URZ, URZ, URZ, URZ ;  /* 0x0000003f3f3ff290 */ /* 0x000ff4000fffe03f */
[----:B------:R-:W-:Y:S04]  /*7f80*/  STL.64 [R1+0x3d0], R4 ;  /* 0x0003d00401007387 */ /* 0x000fe80000100a00 */
[----:B------:R0:W-:Y:S02]  /*7f90*/  STL.64 [R1+0x3d8], R6 ;  /* 0x0003d80601007387 */ /* 0x0001e40000100a00 */
[----:B0-----:R-:W-:Y:S02]  /*7fa0*/  HMMA.16816.F32.BF16 R4, R16, R12, R24 ;  /* 0x0000000c1004723c */ /* 0x001fe40000041818 */
[----:B------:R0:W-:Y:S04]  /*7fb0*/  STL.64 [R1+0x910], R14 ;  /* 0x0009100e01007387 */ /* 0x0001e80000100a00 */
[----:B------:R-:W2:Y:S04]  /*7fc0*/  LDL.LU R12, [R1+0x3b0] ;  /* 0x0003b000010c7983 */ /* 0x000ea80000300800 */
[----:B------:R-:W2:Y:S04]  /*7fd0*/  LDL.LU R13, [R1+0x3b4] ;  /* 0x0003b400010d7983 */ /* 0x000ea80000300800 */
[----:B0-----:R-:W3:Y:S04]  /*7fe0*/  LDL.LU R14, [R1+0x3b8] ;  /* 0x0003b800010e7983 */ /* 0x001ee80000300800 */
[----:B------:R-:W3:Y:S04]  /*7ff0*/  LDL.LU R15, [R1+0x3bc] ;  /* 0x0003bc00010f7983 */ /* 0x000ee80000300800 */
[----:B------:R-:W4:Y:S04]  /*8000*/  LDL.LU R8, [R1+0x3c0] ;  /* 0x0003c00001087983 */ /* 0x000f280000300800 */
[----:B------:R-:W4:Y:S01]  /*8010*/  LDL.LU R9, [R1+0x3c4] ;  /* 0x0003c40001097983 */ /* 0x000f220000300800 */
[----:B------:R-:W-:-:S03]  /*8020*/  IMAD.MOV.U32 R2, RZ, RZ, R4 ;  /* 0x000000ffff027224 */ /* 0x000fc600078e0004 */
[----:B------:R-:W2:Y:S01]  /*8030*/  LDL.LU R10, [R1+0x3c8] ;  /* 0x0003c800010a7983 */ /* 0x000ea20000300800 */
[----:B------:R-:W-:-:S03]  /*8040*/  IMAD.MOV.U32 R3, RZ, RZ, R5 ;  /* 0x000000ffff037224 */ /* 0x000fc600078e0005 */
[----:B------:R-:W2:Y:S01]  /*8050*/  LDL.LU R11, [R1+0x3cc] ;  /* 0x0003cc00010b7983 */ /* 0x000ea20000300800 */
[----:B------:R-:W-:-:S03]  /*8060*/  IMAD.MOV.U32 R0, RZ, RZ, R6 ;  /* 0x000000ffff007224 */ /* 0x000fc600078e0006 */
[----:B------:R-:W2:Y:S01]  /*8070*/  LDL.LU R4, [R1+0x420] ;  /* 0x0004200001047983 */ /* 0x000ea20000300800 */
[----:B------:R-:W-:-:S03]  /*8080*/  IMAD.MOV.U32 R29, RZ, RZ, R7 ;  /* 0x000000ffff1d7224 */ /* 0x000fc600078e0007 */
[----:B------:R-:W2:Y:S04]  /*8090*/  LDL.LU R5, [R1+0x424] ;  /* 0x0004240001057983 */ /* 0x000ea80000300800 */
[----:B------:R-:W2:Y:S04]  /*80a0*/  LDL.LU R6, [R1+0x428] ;  /* 0x0004280001067983 */ /* 0x000ea80000300800 */
[----:B------:R-:W2:Y:S04]  /*80b0*/  LDL.LU R7, [R1+0x42c] ;  /* 0x00042c0001077983 */ /* 0x000ea80000300800 */
[----:B--2---:R0:W-:Y:S04]  /*80c0*/  STL.64 [R1+0x960], R6 ;  /* 0x0009600601007387 */ /* 0x0041e80000100a00 */
[----:B------:R-:W-:Y:S04]  /*80d0*/  STL.64 [R1+0x958], R4 ;  /* 0x0009580401007387 */ /* 0x000fe80000100a00 */
[----:B0-----:R-:W2:Y:S04]  /*80e0*/  LDL R6, [R1+0x38] ;  /* 0x0000380001067983 */ /* 0x001ea80000100800 */
[----:B------:R-:W2:Y:S04]  /*80f0*/  LDL R7, [R1+0x3c] ;  /* 0x00003c0001077983 */ /* 0x000ea80000100800 */
[----:B--2---:R0:W-:Y:S04]  /*8100*/  STL.64 [R1+0x970], R6 ;  /* 0x0009700601007387 */ /* 0x0041e80000100a00 */
[----:B0-----:R-:W2:Y:S04]  /*8110*/  LDL.64 R6, [R1+0x48] ;  /* 0x0000480001067983 */ /* 0x001ea80000100a00 */
[----:B------:R0:W-:Y:S04]  /*8120*/  STL.64 [R1+0x948], R10 ;  /* 0x0009480a01007387 */ /* 0x0001e80000100a00 */
[----:B----4-:R1:W-:Y:S04]  /*8130*/  STL.64 [R1+0x940], R8 ;  /* 0x0009400801007387 */ /* 0x0103e80000100a00 */
[----:B0-----:R-:W4:Y:S04]  /*8140*/  LDL.64 R10, [R1+0x28] ;  /* 0x00002800010a7983 */ /* 0x001f280000100a00 */
[----:B----4-:R0:W-:Y:S04]  /*8150*/  STL.64 [R1+0x968], R10 ;  /* 0x0009680a01007387 */ /* 0x0101e80000100a00 */
[----:B-1----:R-:W4:Y:S04]  /*8160*/  LDL.LU R8, [R1+0x430] ;  /* 0x0004300001087983 */ /* 0x002f280000300800 */
[----:B------:R-:W4:Y:S04]  /*8170*/  LDL.LU R9, [R1+0x434] ;  /* 0x0004340001097983 */ /* 0x000f280000300800 */
[----:B0-----:R-:W2:Y:S04]  /*8180*/  LDL.LU R10, [R1+0x438] ;  /* 0x00043800010a7983 */ /* 0x001ea80000300800 */
[----:B------:R-:W2:Y:S04]  /*8190*/  LDL.LU R11, [R1+0x43c] ;  /* 0x00043c00010b7983 */ /* 0x000ea80000300800 */
[----:B--2---:R-:W-:Y:S04]  /*81a0*/  STL.64 [R1+0x980], R10 ;  /* 0x0009800a01007387 */ /* 0x004fe80000100a00 */
[----:B----4-:R0:W-:Y:S04]  /*81b0*/  STL.64 [R1+0x978], R8 ;  /* 0x0009780801007387 */ /* 0x0101e80000100a00 */
[----:B0-----:R-:W2:Y:S04]  /*81c0*/  LDL.LU R8, [R1+0x440] ;  /* 0x0004400001087983 */ /* 0x001ea80000300800 */
[----:B------:R-:W2:Y:S04]  /*81d0*/  LDL.LU R9, [R1+0x444] ;  /* 0x0004440001097983 */ /* 0x000ea80000300800 */
[----:B------:R-:W2:Y:S04]  /*81e0*/  LDL.LU R10, [R1+0x448] ;  /* 0x00044800010a7983 */ /* 0x000ea80000300800 */
[----:B------:R-:W2:Y:S04]  /*81f0*/  LDL.LU R11, [R1+0x44c] ;  /* 0x00044c00010b7983 */ /* 0x000ea80000300800 */
[----:B---3--:R0:W-:Y:S04]  /*8200*/  STL.64 [R1+0x930], R14 ;  /* 0x0009300e01007387 */ /* 0x0081e80000100a00 */
[----:B------:R-:W-:Y:S04]  /*8210*/  STL.64 [R1+0x928], R12 ;  /* 0x0009280c01007387 */ /* 0x000fe80000100a00 */
[----:B0-----:R-:W3:Y:S04]  /*8220*/  LDL.64 R14, [R1+0x18] ;  /* 0x00001800010e7983 */ /* 0x001ee80000100a00 */
[----:B------:R-:W4:Y:S04]  /*8230*/  LDL.LU R16, [R1+0x70] ;  /* 0x0000700001107983 */ /* 0x000f280000300800 */
[----:B------:R-:W4:Y:S04]  /*8240*/  LDL.LU R17, [R1+0x74] ;  /* 0x0000740001117983 */ /* 0x000f280000300800 */
[----:B------:R-:W2:Y:S04]  /*8250*/  LDL.LU R18, [R1+0x78] ;  /* 0x0000780001127983 */ /* 0x000ea80000300800 */
[----:B------:R-:W2:Y:S04]  /*8260*/  LDL.LU R19, [R1+0x7c] ;  /* 0x00007c0001137983 */ /* 0x000ea80000300800 */
[----:B------:R-:W3:Y:S04]  /*8270*/  LDL.LU R24, [R1+0x3a0] ;  /* 0x0003a00001187983 */ /* 0x000ee80000300800 */
[----:B------:R-:W3:Y:S04]  /*8280*/  LDL.LU R25, [R1+0x3a4] ;  /* 0x0003a40001197983 */ /* 0x000ee80000300800 */
[----:B------:R-:W3:Y:S04]  /*8290*/  LDL.LU R26, [R1+0x3a8] ;  /* 0x0003a800011a7983 */ /* 0x000ee80000300800 */
[----:B------:R-:W3:Y:S04]  /*82a0*/  LDL.LU R27, [R1+0x3ac] ;  /* 0x0003ac00011b7983 */ /* 0x000ee80000300800 */
[----:B--2---:R-:W-:Y:S04]  /*82b0*/  STL.64 [R1+0x880], R18 ;  /* 0x0008801201007387 */ /* 0x004fe80000100a00 */
[----:B----4-:R0:W-:Y:S04]  /*82c0*/  STL.64 [R1+0x878], R16 ;  /* 0x0008781001007387 */ /* 0x0101e80000100a00 */
[----:B0-----:R-:W2:Y:S04]  /*82d0*/  LDL.LU R16, [R1+0x1c0] ;  /* 0x0001c00001107983 */ /* 0x001ea80000300800 */
[----:B------:R-:W2:Y:S04]  /*82e0*/  LDL.LU R17, [R1+0x1c4] ;  /* 0x0001c40001117983 */ /* 0x000ea80000300800 */
[----:B------:R-:W4:Y:S04]  /*82f0*/  LDL.LU R18, [R1+0x1c8] ;  /* 0x0001c80001127983 */ /* 0x000f280000300800 */
[----:B------:R-:W4:Y:S01]  /*8300*/  LDL.LU R19, [R1+0x1cc] ;  /* 0x0001cc0001137983 */ /* 0x000f220000300800 */
[----:B------:R-:W-:Y:S03]  /*8310*/  HMMA.16816.F32.BF16 R8, R20, R6, R8 ;  /* 0x000000061408723c */ /* 0x000fe60000041808 */
[----:B----4-:R0:W-:Y:S04]  /*8320*/  STL.64 [R1+0x890], R18 ;  /* 0x0008901201007387 */ /* 0x0101e80000100a00 */
[----:B--2---:R-:W-:Y:S04]  /*8330*/  STL.64 [R1+0x888], R16 ;  /* 0x0008881001007387 */ /* 0x004fe80000100a00 */
[----:B0-----:R-:W2:Y:S04]  /*8340*/  LDL R18, [R1+0x8] ;  /* 0x0000080001127983 */ /* 0x001ea80000100800 */
[----:B------:R-:W2:Y:S04]  /*8350*/  LDL R19, [R1+0xc] ;  /* 0x00000c0001137983 */ /* 0x000ea80000100800 */
[----:B------:R-:W-:Y:S04]  /*8360*/  STL [R1+0x634], R29 ;  /* 0x0006341d01007387 */ /* 0x000fe80000100800 */
[----:B------:R0:W-:Y:S04]  /*8370*/  STL [R1+0x630], R0 ;  /* 0x0006300001007387 */ /* 0x0001e80000100800 */
[----:B------:R-:W-:Y:S04]  /*8380*/  STL [R1+0x62c], R3 ;  /* 0x00062c0301007387 */ /* 0x000fe80000100800 */
[----:B------:R1:W-:Y:S04]  /*8390*/  STL [R1+0x628], R2 ;  /* 0x0006280201007387 */ /* 0x0003e80000100800 */
[----:B------:R-:W-:Y:S01]  /*83a0*/  STL.64 [R1+0x440], R8 ;  /* 0x0004400801007387 */ /* 0x000fe20000100a00 */
[----:B0-----:R-:W-:-:S03]  /*83b0*/  IMAD.MOV.U32 R0, RZ, RZ, R7 ;  /* 0x000000ffff007224 */ /* 0x001fc600078e0007 */
[----:B------:R0:W-:Y:S01]  /*83c0*/  STL.64 [R1+0x448], R10 ;  /* 0x0004480a01007387 */ /* 0x0001e20000100a00 */
[----:B-1----:R-:W-:-:S03]  /*83d0*/  IMAD.MOV.U32 R2, RZ, RZ, R6 ;  /* 0x000000ffff027224 */ /* 0x002fc600078e0006 */
[----:B0-----:R-:W4:Y:S04]  /*83e0*/  LDL.LU.64 R10, [R1+0x980] ;  /* 0x00098000010a7983 */ /* 0x001f280000300a00 */
[----:B------:R-:W4:Y:S04]  /*83f0*/  LDL.LU.64 R8, [R1+0x978] ;  /* 0x0009780001087983 */ /* 0x000f280000300a00 */
[----:B------:R-:W4:Y:S02]  /*8400*/  LDL.LU.64 R6, [R1+0x970] ;  /* 0x0009700001067983 */ /* 0x000f240000300a00 */
[C---:B----4-:R-:W-:Y:S02]  /*8410*/  HMMA.16816.F32.BF16 R4, R20.reuse, R6, R8 ;  /* 0x000000061404723c */ /* 0x050fe40000041808 */
[----:B------:R-:W4:Y:S11]  /*8420*/  LDL.LU.64 R10, [R1+0x968] ;  /* 0x00096800010a7983 */ /* 0x000f360000300a00 */
[----:B------:R-:W-:Y:S10]  /*8430*/  @!UPT UIADD3 URZ, URZ, URZ, URZ ;  /* 0x0000003f3f3ff290 */ /* 0x000ff4000fffe03f */
[----:B------:R-:W-:Y:S04]  /*8440*/  STL.64 [R1+0x430], R4 ;  /* 0x0004300401007387 */ /* 0x000fe80000100a00 */
[----:B------:R0:W-:Y:S04]  /*8450*/  STL.64 [R1+0x438], R6 ;  /* 0x0004380601007387 */ /* 0x0001e80000100a00 */
[----:B0-----:R-:W2:Y:S04]  /*8460*/  LDL.LU.64 R6, [R1+0x960] ;  /* 0x0009600001067983 */ /* 0x001ea80000300a00 */
[----:B------:R-:W2:Y:S01]  /*8470*/  LDL.LU.64 R4, [R1+0x958] ;  /* 0x0009580001047983 */ /* 0x000ea20000300a00 */
[----:B----4-:R-:W-:Y:S01]  /*8480*/  IMAD.MOV.U32 R3, RZ, RZ, R11 ;  /* 0x000000ffff037224 */ /* 0x010fe200078e000b */
[----:B--2---:R-:W-:Y:S11]  /*8490*/  HMMA.16816.F32.BF16 R4, R20, R10, R4 ;  /* 0x0000000a1404723c */ /* 0x004ff60000041804 */
[----:B------:R-:W-:Y:S11]  /*84a0*/  @!UPT UIADD3 URZ, URZ, URZ, URZ ;  /* 0x0000003f3f3ff290 */ /* 0x000ff6000fffe03f */
[----:B------:R-:W-:Y:S01]  /*84b0*/  @!UPT UIADD3 URZ, URZ, URZ, URZ ;  /* 0x0000003f3f3ff290 */ /* 0x000fe2000fffe03f */
[----:B------:R0:W-:Y:S04]  /*84c0*/  STL.64 [R1+0x420], R4 ;  /* 0x0004200401007387 */ /* 0x0001e80000100a00 */
[----:B------:R1:W-:Y:S01]  /*84d0*/  STL.64 [R1+0x428], R6 ;  /* 0x0004280601007387 */ /* 0x0003e20000100a00 */
[----:B0-----:R-:W-:-:S03]  /*84e0*/  IMAD.MOV.U32 R4, RZ, RZ, R10 ;  /* 0x000000ffff047224 */ /* 0x001fc600078e000a */
[----:B-1----:R-:W2:Y:S04]  /*84f0*/  LDL.LU.64 R6, [R1+0x950] ;  /* 0x0009500001067983 */ /* 0x002ea80000300a00 */
[----:B------:R-:W4:Y:S04]  /*8500*/  LDL.LU.64 R10, [R1+0x948] ;  /* 0x00094800010a7983 */ /* 0x000f280000300a00 */
[----:B------:R-:W4:Y:S01]  /*8510*/  LDL.LU.64 R8, [R1+0x940] ;  /* 0x0009400001087983 */ /* 0x000f220000300a00 */
[----:B---3--:R-:W-:Y:S01]  /*8520*/  IMAD.MOV.U32 R5, RZ, RZ, R15 ;  /* 0x000000ffff057224 */ /* 0x008fe200078e000f */
[----:B----4-:R-:W-:Y:S11]  /*8530*/  HMMA.16816.F32.BF16 R8, R20, R14, R8 ;  /* 0x0000000e1408723c */ /* 0x010ff60000041808 */
[----:B------:R-:W-:Y:S11]  /*8540*/  @!UPT UIADD3 URZ, URZ, URZ, URZ ;  /* 0x0000003f3f3ff290 */ /* 0x000ff6000fffe03f */
[----:B------:R-:W-:Y:S01]  /*8550*/  @!UPT UIADD3 URZ, URZ, URZ, URZ ;  /* 0x0000003f3f3ff290 */ /* 0x000fe2000fffe03f */
[----:B------:R0:W-:Y:S04]  /*8560*/  STL.64 [R1+0x3c0], R8 ;  /* 0x0003c00801007387 */ /* 0x0001e80000100a00 */
[----:B------:R1:W-:Y:S01]  /*8570*/  STL.64 [R1+0x3c8], R10 ;  /* 0x0003c80a01007387 */ /* 0x0003e20000100a00 */
[----:B0-----:R-:W-:-:S03]  /*8580*/  IMAD.MOV.U32 R8, RZ, RZ, R14 ;  /* 0x000000ffff087224 */ /* 0x001fc600078e000e */
[----:B-1----:R-:W3:Y:S04]  /*8590*/  LDL.LU.64 R10, [R1+0x938] ;  /* 0x00093800010a7983 */ /* 0x002ee80000300a00 */
[----:B------:R-:W4:Y:S04]  /*85a0*/  LDL.LU.64 R14, [R1+0x930] ;  /* 0x00093000010e7983 */ /* 0x000f280000300a00 */
[----:B------:R-:W4:Y:S04]  /*85b0*/  LDL.LU.64 R12, [R1+0x928] ;  /* 0x00092800010c7983 */ /* 0x000f280000300a00 */
[----:B------:R0:W-:Y:S01]  /*85c0*/  STL.64 [R1+0x8a0], R18 ;  /* 0x0008a01201007387 */ /* 0x0001e20000100a00 */
[----:B----4-:R-:W-:Y:S07]  /*85d0*/  HMMA.16816.F32.BF16 R12, R20, R18, R12 ;  /* 0x00000012140c723c */ /* 0x010fee000004180c */
[----:B0-----:R-:W-:-:S02]  /*85e0*/  IMAD.MOV.U32 R18, RZ, RZ, R8 ;  /* 0x000000ffff127224 */ /* 0x001fc400078e0008 */
[----:B------:R-:W-:Y:S11]  /*85f0*/  IMAD.MOV.U32 R19, RZ, RZ, R5 ;  /* 0x000000ffff137224 */ /* 0x000ff600078e0005 */
[----:B------:R-:W-:Y:S03]  /*8600*/  @!UPT UIADD3 URZ, URZ, URZ, URZ ;  /* 0x0000003f3f3ff290 */ /* 0x000fe6000fffe03f */
[----:B------:R-:W-:Y:S04]  /*8610*/  STL.64 [R1+0x3b0], R12 ;  /* 0x0003b00c01007387 */ /* 0x000fe80000100a00 */
[----:B------:R-:W-:Y:S04]  /*8620*/  STL.64 [R1+0x3b8], R14 ;  /* 0x0003b80e01007387 */ /* 0x000fe80000100a00 */
[----:B------:R0:W-:Y:S02]  /*8630*/  STL.64 [R1+0x8b8], R18 ;  /* 0x0008b81201007387 */ /* 0x0001e40000100a00 */
[----:B0-----:R-:W-:-:S02]  /*8640*/  IMAD.MOV.U32 R18, RZ, RZ, R4 ;  /* 0x000000ffff127224 */ /* 0x001fc400078e0004 */
[----:B------:R-:W-:-:S05]  /*8650*/  IMAD.MOV.U32 R19, RZ, RZ, R3 ;  /* 0x000000ffff137224 */ /* 0x000fca00078e0003 */
[----:B------:R0:W-:Y:S04]  /*8660*/  STL.64 [R1+0x8d0], R18 ;  /* 0x0008d01201007387 */ /* 0x0001e80000100a00 */
[----:B0-----:R-:W4:Y:S01]  /*8670*/  LDL.64 R18, [R1+0x38] ;  /* 0x0000380001127983 */ /* 0x001f220000100a00 */
[----:B--2---:R-:W-:Y:S03]  /*8680*/  HMMA.16816.F32.BF16 R24, R20, R6, R24 ;  /* 0x000000061418723c */ /* 0x004fe60000041818 */
[----:B----4-:R-:W-:Y:S04]  /*8690*/  STL.64 [R1+0x8e8], R18 ;  /* 0x0008e81201007387 */ /* 0x010fe80000100a00 */
[----:B------:R-:W2:Y:S11]  /*86a0*/  LDL.LU R12, [R1+0x390] ;  /* 0x00039000010c7983 */ /* 0x000eb60000300800 */
[----:B------:R-:W-:Y:S05]  /*86b0*/  @!UPT UIADD3 URZ, URZ, URZ, URZ ;  /* 0x0000003f3f3ff290 */ /* 0x000fea000fffe03f */
[----:B------:R0:W-:Y:S04]  /*86c0*/  STL.64 [R1+0x3a0], R24 ;  /* 0x0003a01801007387 */ /* 0x0001e80000100a00 */
[----:B------:R1:W-:Y:S04]  /*86d0*/  STL.64 [R1+0x3a8], R26 ;  /* 0x0003a81a01007387 */ /* 0x0003e80000100a00 */
[----:B------:R-:W2:Y:S04]  /*86e0*/  LDL.LU R13, [R1+0x394] ;  /* 0x00039400010d7983 */ /* 0x000ea80000300800 */
[----:B------:R-:W2:Y:S04]  /*86f0*/  LDL.LU R14, [R1+0x398] ;  /* 0x00039800010e7983 */ /* 0x000ea80000300800 */
[----:B------:R-:W2:Y:S04]  /*8700*/  LDL.LU R15, [R1+0x39c] ;  /* 0x00039c00010f7983 */ /* 0x000ea80000300800 */
[----:B0-----:R-:W4:Y:S04]  /*8710*/  LDL.LU R24, [R1+0x220] ;  /* 0x0002200001187983 */ /* 0x001f280000300800 */
[----:B------:R-:W4:Y:S04]  /*8720*/  LDL.LU R25, [R1+0x224] ;  /* 0x0002240001197983 */ /* 0x000f280000300800 */
[----:B-1----:R-:W4:Y:S04]  /*8730*/  LDL.LU R26, [R1+0x228] ;  /* 0x00022800011a7983 */ /* 0x002f280000300800 */
[----:B------:R-:W4:Y:S04]  /*8740*/  LDL.LU R27, [R1+0x22c] ;  /* 0x00022c00011b7983 */ /* 0x000f280000300800 */
[----:B------:R0:W-:Y:S04]  /*8750*/  STL.64 [R1+0x898], R6 ;  /* 0x0008980601007387 */ /* 0x0001e80000100a00 */
[----:B------:R-:W2:Y:S04]  /*8760*/  LDL.LU R4, [R1+0x1d0] ;  /* 0x0001d00001047983 */ /* 0x000ea80000300800 */
[----:B------:R-:W2:Y:S04]  /*8770*/  LDL.LU R5, [R1+0x1d4] ;  /* 0x0001d40001057983 */ /* 0x000ea80000300800 */
[----:B0-----:R-:W2:Y:S04]  /*8780*/  LDL.LU R6, [R1+0x1d8] ;  /* 0x0001d80001067983 */ /* 0x001ea80000300800 */
[----:B------:R-:W2:Y:S04]  /*8790*/  LDL.LU R7, [R1+0x1dc] ;  /* 0x0001dc0001077983 */ /* 0x000ea80000300800 */
[----:B--2---:R-:W-:Y:S04]  /*87a0*/  STL.64 [R1+0x8b0], R6 ;  /* 0x0008b00601007387 */ /* 0x004fe80000100a00 */
[----:B------:R0:W-:Y:S04]  /*87b0*/  STL.64 [R1+0x8a8], R4 ;  /* 0x0008a80401007387 */ /* 0x0001e80000100a00 */
[----:B0-----:R-:W2:Y:S04]  /*87c0*/  LDL.LU R4, [R1+0x1e0] ;  /* 0x0001e00001047983 */ /* 0x001ea80000300800 */
[----:B------:R-:W2:Y:S01]  /*87d0*/  LDL.LU R5, [R1+0x1e4] ;  /* 0x0001e40001057983 */ /* 0x000ea20000300800 */
[----:B---3--:R-:W-:-:S02]  /*87e0*/  IMAD.MOV.U32 R6, RZ, RZ, R11 ;  /* 0x000000ffff067224 */ /* 0x008fc400078e000b */
[----:B------:R-:W-:Y:S01]  /*87f0*/  IMAD.MOV.U32 R7, RZ, RZ, R10 ;  /* 0x000000ffff077224 */ /* 0x000fe200078e000a */
[----:B------:R-:W3:Y:S04]  /*8800*/  LDL.LU R11, [R1+0x924] ;  /* 0x00092400010b7983 */ /* 0x000ee80000300800 */
[----:B------:R-:W3:Y:S04]  /*8810*/  LDL.LU R10, [R1+0x920] ;  /* 0x00092000010a7983 */ /* 0x000ee80000300800 */
[----:B------:R-:W-:Y:S04]  /*8820*/  STL.64 [R1+0x8c8], R6 ;  /* 0x0008c80601007387 */ /* 0x000fe80000100a00 */
[----:B--2---:R0:W-:Y:S04]  /*8830*/  STL.64 [R1+0x8c0], R4 ;  /* 0x0008c00401007387 */ /* 0x0041e80000100a00 */
[----:B0-----:R-:W2:Y:S04]  /*8840*/  LDL.LU R4, [R1+0x1f0] ;  /* 0x0001f00001047983 */ /* 0x001ea80000300800 */
[----:B------:R-:W2:Y:S04]  /*8850*/  LDL.LU R5, [R1+0x1f4] ;  /* 0x0001f40001057983 */ /* 0x000ea80000300800 */
[----:B------:R-:W2:Y:S04]  /*8860*/  LDL.LU R6, [R1+0x1f8] ;  /* 0x0001f80001067983 */ /* 0x000ea80000300800 */
[----:B------:R-:W2:Y:S04]  /*8870*/  LDL.LU R7, [R1+0x1fc] ;  /* 0x0001fc0001077983 */ /* 0x000ea80000300800 */
[----:B--2---:R3:W-:Y:S04]  /*8880*/  STL.64 [R1+0x8e0], R6 ;  /* 0x0008e00601007387 */ /* 0x0047e80000100a00 */
[----:B------:R0:W-:Y:S01]  /*8890*/  STL.64 [R1+0x8d8], R4 ;  /* 0x0008d80401007387 */ /* 0x0001e20000100a00 */
[----:B---3--:R-:W-:-:S02]  /*88a0*/  IMAD.MOV.U32 R6, RZ, RZ, R10 ;  /* 0x000000ffff067224 */ /* 0x008fc400078e000a */
[----:B------:R-:W-:Y:S01]  /*88b0*/  IMAD.MOV.U32 R7, RZ, RZ, R11 ;  /* 0x000000ffff077224 */ /* 0x000fe200078e000b */
[----:B0-----:R-:W2:Y:S04]  /*88c0*/  LDL.LU R4, [R1+0x200] ;  /* 0x0002000001047983 */ /* 0x001ea80000300800 */
[----:B------:R-:W2:Y:S04]  /*88d0*/  LDL.LU R5, [R1+0x204] ;  /* 0x0002040001057983 */ /* 0x000ea80000300800 */
[----:B------:R-:W3:Y:S04]  /*88e0*/  LDL.LU R10, [R1+0x91c] ;  /* 0x00091c00010a7983 */ /* 0x000ee80000300800 */
[----:B------:R-:W3:Y:S04]  /*88f0*/  LDL.LU R11, [R1+0x918] ;  /* 0x00091800010b7983 */ /* 0x000ee80000300800 */
[----:B------:R-:W-:Y:S01]  /*8900*/  STL.64 [R1+0x8f8], R6 ;  /* 0x0008f80601007387 */ /* 0x000fe20000100a00 */
[----:B---3--:R-:W-:Y:S03]  /*8910*/  HMMA.16816.F32.BF16 R12, R20, R10, R12 ;  /* 0x0000000a140c723c */ /* 0x008fe6000004180c */
[----:B--2---:R0:W-:Y:S04]  /*8920*/  STL.64 [R1+0x8f0], R4 ;  /* 0x0008f00401007387 */ /* 0x0041e80000100a00 */
[----:B0-----:R-:W2:Y:S04]  /*8930*/  LDL.LU R4, [R1+0x210] ;  /* 0x0002100001047983 */ /* 0x001ea80000300800 */
[----:B------:R-:W2:Y:S04]  /*8940*/  LDL.LU R5, [R1+0x214] ;  /* 0x0002140001057983 */ /* 0x000ea80000300800 */
[----:B------:R-:W2:Y:S04]  /*8950*/  LDL.LU R6, [R1+0x218] ;  /* 0x0002180001067983 */ /* 0x000ea80000300800 */
[----:B------:R-:W2:Y:S04]  /*8960*/  LDL.LU R7, [R1+0x21c] ;  /* 0x00021c0001077983 */ /* 0x000ea80000300800 */
[----:B------:R-:W-:Y:S04]  /*8970*/  STL.64 [R1+0x390], R12 ;  /* 0x0003900c01007387 */ /* 0x000fe80000100a00 */
[----:B------:R0:W-:Y:S04]  /*8980*/  STL.64 [R1+0x398], R14 ;  /* 0x0003980e01007387 */ /* 0x0001e80000100a00 */
[----:B0-----:R-:W4:Y:S01]  /*8990*/  LDL.LU.64 R14, [R1+0x910] ;  /* 0x00091000010e7983 */ /* 0x001f220000300a00 */
[----:B------:R-:W-:-:S02]  /*89a0*/  IMAD.MOV.U32 R18, RZ, RZ, R2 ;  /* 0x000000ffff127224 */ /* 0x000fc400078e0002 */
[----:B------:R-:W-:Y:S01]  /*89b0*/  IMAD.MOV.U32 R19, RZ, RZ, R0 ;  /* 0x000000ffff137224 */ /* 0x000fe200078e0000 */
[----:B----4-:R-:W-:Y:S01]  /*89c0*/  HMMA.16816.F32.BF16 R20, R20, R14, R24 ;  /* 0x0000000e1414723c */ /* 0x010fe20000041818 */
[----:B------:R-:W2:Y:S04]  /*89d0*/  LDL.LU.64 R26, [R1+0x908] ;  /* 0x00090800011a7983 */ /* 0x000ea80000300a00 */
[----:B------:R-:W2:Y:S11]  /*89e0*/  LDL.LU.64 R24, [R1+0x900] ;  /* 0x0009000001187983 */ /* 0x000eb60000300a00 */
[----:B------:R-:W-:Y:S07]  /*89f0*/  @!UPT UIADD3 URZ, URZ, URZ, URZ ;  /* 0x0000003f3f3ff290 */ /* 0x000fee000fffe03f */
[----:B------:R0:W-:Y:S04]  /*8a00*/  STL.64 [R1+0x220], R20 ;  /* 0x0002201401007387 */ /* 0x0001e80000100a00 */
[----:B------:R1:W-:Y:S04]  /*8a10*/  STL.64 [R1+0x228], R22 ;  /* 0x0002281601007387 */ /* 0x0003e80000100a00 */
[----:B0-----:R-:W3:Y:S04]  /*8a20*/  LDL.LU R20, [R1+0x1b0] ;  /* 0x0001b00001147983 */ /* 0x001ee80000300800 */
[----:B------:R-:W3:Y:S04]  /*8a30*/  LDL.LU R21, [R1+0x1b4] ;  /* 0x0001b40001157983 */ /* 0x000ee80000300800 */
[----:B-1----:R-:W3:Y:S04]  /*8a40*/  LDL.LU R22, [R1+0x1b8] ;  /* 0x0001b80001167983 */ /* 0x002ee80000300800 */
[----:B------:R-:W3:Y:S01]  /*8a50*/  LDL.LU R23, [R1+0x1bc] ;  /* 0x0001bc0001177983 */ /* 0x000ee20000300800 */
[C---:B--2---:R-:W-:Y:S03]  /*8a60*/  HMMA.16816.F32.BF16 R16, R24.reuse, R18, R4 ;  /* 0x000000121810723c */ /* 0x044fe60000041804 */
[----:B------:R-:W2:Y:S04]  /*8a70*/  LDL.LU.64 R6, [R1+0x8f8] ;  /* 0x0008f80001067983 */ /* 0x000ea80000300a00 */
[----:B------:R-:W2:Y:S11]  /*8a80*/  LDL.LU.64 R4, [R1+0x8f0] ;  /* 0x0008f00001047983 */ /* 0x000eb60000300a00 */
[----:B------:R-:W-:Y:S05]  /*8a90*/  @!UPT UIADD3 URZ, URZ, URZ, URZ ;  /* 0x0000003f3f3ff290 */ /* 0x000fea000fffe03f */
[----:B------:R-:W-:Y:S04]  /*8aa0*/  STL.64 [R1+0x210], R16 ;  /* 0x0002101001007387 */ /* 0x000fe80000100a00 */
[----:B------:R0:W-:Y:S04]  /*8ab0*/  STL.64 [R1+0x218], R18 ;  /* 0x0002181201007387 */ /* 0x0001e80000100a00 */
[----:B0-----:R-:W2:Y:S02]  /*8ac0*/  LDL.LU.64 R18, [R1+0x8e8] ;  /* 0x0008e80001127983 */ /* 0x001ea40000300a00 */
        /* <DEDUP_REMOVED lines=8> */
[----:B------:R-:W2:Y:S02]  /*8b50*/  LDL.LU.64 R18, [R1+0x8d0] ;  /* 0x0008d00001127983 */ /* 0x000ea40000300a00 */
[C---:B--2---:R-:W-:Y:S02]  /*8b60*/  HMMA.16816.F32.BF16 R16, R24.reuse, R18, R4 ;  /* 0x000000121810723c */ /* 0x044fe40000041804 */
[----:B------:R-:W2:Y:S04]  /*8b70*/  LDL.LU.64 R6, [R1+0x8c8] ;  /* 0x0008c80001067983 */ /* 0x000ea80000300a00 */
[----:B------:R-:W2:Y:S11]  /*8b80*/  LDL.LU.64 R4, [R1+0x8c0] ;  /* 0x0008c00001047983 */ /* 0x000eb60000300a00 */
[----:B------:R-:W-:Y:S06]  /*8b90*/  @!UPT UIADD3 URZ, URZ, URZ, URZ ;  /* 0x0000003f3f3ff290 */ /* 0x000fec000fffe03f */
[----:B------:R-:W-:Y:S04]  /*8ba0*/  STL.64 [R1+0x1f0], R16 ;  /* 0x0001f01001007387 */ /* 0x000fe80000100a00 */
        /* <DEDUP_REMOVED lines=10> */
[----:B------:R-:W2:Y:S11]  /*8c50*/  LDL.LU.64 R6, [R1+0x898] ;  /* 0x0008980001067983 */ /* 0x000eb60000300a00 */
[----:B------:R-:W-:Y:S10]  /*8c60*/  @!UPT UIADD3 URZ, URZ, URZ, URZ ;  /* 0x0000003f3f3ff290 */ /* 0x000ff4000fffe03f */
        /* <DEDUP_REMOVED lines=10> */
[----:B------:R-:W2:Y:S01]  /*8d10*/  LDL.LU.64 R16, [R1+0x878] ;  /* 0x0008780001107983 */ /* 0x000ea20000300a00 */
[C---:B---3--:R-:W-:Y:S03]  /*8d20*/  HMMA.16816.F32.BF16 R20, R24.reuse, R10, R20 ;  /* 0x0000000a1814723c */ /* 0x048fe60000041814 */
[----:B------:R2:W-:Y:S04]  /*8d30*/  STL.64 [R1+0x840], R6 ;  /* 0x0008400601007387 */ /* 0x0005e80000100a00 */
[----:B------:R-:W-:Y:S11]  /*8d40*/  STL.64 [R1+0x818], R10 ;  /* 0x0008180a01007387 */ /* 0x000ff60000100a00 */
[----:B------:R-:W-:Y:S05]  /*8d50*/  @!UPT UIADD3 URZ, URZ, URZ, URZ ;  /* 0x0000003f3f3ff290 */ /* 0x000fea000fffe03f */
[----:B------:R-:W-:Y:S04]  /*8d60*/  STL.64 [R1+0x1b0], R20 ;  /* 0x0001b01401007387 */ /* 0x000fe80000100a00 */
[----:B------:R-:W-:Y:S04]  /*8d70*/  STL.64 [R1+0x1b8], R22 ;  /* 0x0001b81601007387 */ /* 0x000fe80000100a00 */
[----:B------:R0:W-:Y:S04]  /*8d80*/  STL.64 [R1+0x810], R14 ;  /* 0x0008100e01007387 */ /* 0x0001e80000100a00 */
[----:B------:R-:W3:Y:S04]  /*8d90*/  LDL.LU R12, [R1+0x350] ;  /* 0x00035000010c7983 */ /* 0x000ee80000300800 */
[----:B------:R-:W1:Y:S01]  /*8da0*/  LDSM.16.MT88.4 R20, [R28+0x4180] ;  /* 0x004180001c14783b */ /* 0x000e620000004200 */
[----:B--2---:R-:W-:Y:S03]  /*8db0*/  HMMA.16816.F32.BF16 R4, R24, R14, R16 ;  /* 0x0000000e1804723c */ /* 0x004fe60000041810 */
[----:B------:R-:W2:Y:S04]  /*8dc0*/  LDSM.16.MT88.4 R24, [R28+0x4200] ;  /* 0x004200001c18783b */ /* 0x000ea80000004200 */
[----:B------:R-:W4:Y:S11]  /*8dd0*/  LDSM.16.MT88.4 R16, [R28+0x4100] ;  /* 0x004100001c10783b */ /* 0x000f360000004200 */
[----:B------:R-:W-:Y:S05]  /*8de0*/  @!UPT UIADD3 URZ, URZ, URZ, URZ ;  /* 0x0000003f3f3ff290 */ /* 0x000fea000fffe03f */
[----:B------:R0:W-:Y:S04]  /*8df0*/  STL.64 [R1+0x70], R4 ;  /* 0x0000700401007387 */ /* 0x0001e80000100a00 */
[----:B------:R1:W-:Y:S04]  /*8e00*/  STL.64 [R1+0x78], R6 ;  /* 0x0000780601007387 */ /* 0x0003e80000100a00 */
[----:B------:R-:W3:Y:S04]  /*8e10*/  LDL.LU R13, [R1+0x354] ;  /* 0x00035400010d7983 */ /* 0x000ee80000300800 */
[----:B0-----:R-:W2:Y:S04]  /*8e20*/  LDL.LU R14, [R1+0x358] ;  /* 0x00035800010e7983 */ /* 0x001ea80000300800 */
[----:B------:R-:W2:Y:S04]  /*8e30*/  LDL.LU R15, [R1+0x35c] ;  /* 0x00035c00010f7983 */ /* 0x000ea80000300800 */
[----:B------:R-:W2:Y:S04]  /*8e40*/  LDL.LU R4, [R1+0x360] ;  /* 0x0003600001047983 */ /* 0x000ea80000300800 */
[----:B------:R-:W2:Y:S04]  /*8e50*/  LDL.LU R5, [R1+0x364] ;  /* 0x0003640001057983 */ /* 0x000ea80000300800 */
[----:B-1----:R-:W2:Y:S04]  /*8e60*/  LDL.LU R6, [R1+0x368] ;  /* 0x0003680001067983 */ /* 0x002ea80000300800 */
[----:B------:R-:W2:Y:S04]  /*8e70*/  LDL.LU R7, [R1+0x36c] ;  /* 0x00036c0001077983 */ /* 0x000ea80000300800 */
[----:B--2---:R0:W-:Y:S04]  /*8e80*/  STL.64 [R1+0x850], R6 ;  /* 0x0008500601007387 */ /* 0x0041e80000100a00 */
[----:B------:R-:W-:Y:S01]  /*8e90*/  STL.64 [R1+0x848], R4 ;  /* 0x0008480401007387 */ /* 0x000fe20000100a00 */
[----:B0-----:R-:W-:-:S02]  /*8ea0*/  IMAD.MOV.U32 R6, RZ, RZ, R2 ;  /* 0x000000ffff067224 */ /* 0x001fc400078e0002 */
[----:B------:R-:W-:-:S05]  /*8eb0*/  IMAD.MOV.U32 R7, RZ, RZ, R0 ;  /* 0x000000ffff077224 */ /* 0x000fca00078e0000 */
[----:B------:R0:W-:Y:S04]  /*8ec0*/  STL.64 [R1+0x860], R6 ;  /* 0x0008600601007387 */ /* 0x0001e80000100a00 */
[----:B0-----:R-:W4:Y:S04]  /*8ed0*/  LDL.64 R6, [R1+0x48] ;  /* 0x0000480001067983 */ /* 0x001f280000100a00 */
[----:B------:R0:W-:Y:S04]  /*8ee0*/  STL.64 [R1+0x838], R14 ;  /* 0x0008380e01007387 */ /* 0x0001e80000100a00 */
[----:B---3--:R1:W-:Y:S04]  /*8ef0*/  STL.64 [R1+0x830], R12 ;  /* 0x0008300c01007387 */ /* 0x0083e80000100a00 */
[----:B0-----:R-:W2:Y:S04]  /*8f00*/  LDL.64 R14, [R1+0x28] ;  /* 0x00002800010e7983 */ /* 0x001ea80000100a00 */
[----:B--2---:R0:W-:Y:S04]  /*8f10*/  STL.64 [R1+0x858], R14 ;  /* 0x0008580e01007387 */ /* 0x0041e80000100a00 */
[----:B-1----:R-:W2:Y:S04]  /*8f20*/  LDL.LU R12, [R1+0x370] ;  /* 0x00037000010c7983 */ /* 0x002ea80000300800 */
[----:B------:R-:W2:Y:S04]  /*8f30*/  LDL.LU R13, [R1+0x374] ;  /* 0x00037400010d7983 */ /* 0x000ea80000300800 */
[----:B0-----:R-:W3:Y:S04]  /*8f40*/  LDL.LU R14, [R1+0x378] ;  /* 0x00037800010e7983 */ /* 0x001ee80000300800 */
[----:B------:R-:W3:Y:S04]  /*8f50*/  LDL.LU R15, [R1+0x37c] ;  /* 0x00037c00010f7983 */ /* 0x000ee80000300800 */
[----:B---3--:R-:W-:Y:S04]  /*8f60*/  STL.64 [R1+0x870], R14 ;  /* 0x0008700e01007387 */ /* 0x008fe80000100a00 */
[----:B--2---:R0:W-:Y:S04]  /*8f70*/  STL.64 [R1+0x868], R12 ;  /* 0x0008680c01007387 */ /* 0x0041e80000100a00 */
[----:B0-----:R-:W4:Y:S04]  /*8f80*/  LDL.LU R12, [R1+0x380] ;  /* 0x00038000010c7983 */ /* 0x001f280000300800 */
[----:B------:R-:W4:Y:S04]  /*8f90*/  LDL.LU R13, [R1+0x384] ;  /* 0x00038400010d7983 */ /* 0x000f280000300800 */
[----:B------:R-:W4:Y:S04]  /*8fa0*/  LDL.LU R14, [R1+0x388] ;  /* 0x00038800010e7983 */ /* 0x000f280000300800 */
[----:B------:R-:W4:Y:S04]  /*8fb0*/  LDL.LU R15, [R1+0x38c] ;  /* 0x00038c00010f7983 */ /* 0x000f280000300800 */
[----:B------:R-:W-:Y:S04]  /*8fc0*/  STL.64 [R1+0x808], R22 ;  /* 0x0008081601007387 */ /* 0x000fe80000100a00 */
[----:B------:R0:W-:Y:S04]  /*8fd0*/  STL.64 [R1+0x800], R20 ;  /* 0x0008001401007387 */ /* 0x0001e80000100a00 */
[----:B0-----:R-:W2:Y:S04]  /*8fe0*/  LDL.LU R20, [R1+0x340] ;  /* 0x0003400001147983 */ /* 0x001ea80000300800 */
[----:B------:R-:W2:Y:S04]  /*8ff0*/  LDL.LU R21, [R1+0x344] ;  /* 0x0003440001157983 */ /* 0x000ea80000300800 */
[----:B------:R-:W3:Y:S04]  /*9000*/  LDL.LU R22, [R1+0x348] ;  /* 0x0003480001167983 */ /* 0x000ee80000300800 */
[----:B------:R-:W3:Y:S04]  /*9010*/  LDL.LU R23, [R1+0x34c] ;  /* 0x00034c0001177983 */ /* 0x000ee80000300800 */
[----:B---3--:R0:W-:Y:S04]  /*9020*/  STL.64 [R1+0x828], R22 ;  /* 0x0008281601007387 */ /* 0x0081e80000100a00 */
[----:B--2---:R-:W-:Y:S04]  /*9030*/  STL.64 [R1+0x820], R20 ;  /* 0x0008201401007387 */ /* 0x004fe80000100a00 */
[----:B0-----:R-:W2:Y:S04]  /*9040*/  LDL.64 R22, [R1+0x18] ;  /* 0x0000180001167983 */ /* 0x001ea80000100a00 */
[----:B------:R-:W-:Y:S04]  /*9050*/  STL.64 [R1+0x788], R26 ;  /* 0x0007881a01007387 */ /* 0x000fe80000100a00 */
[----:B------:R0:W-:Y:S04]  /*9060*/  STL.64 [R1+0x780], R24 ;  /* 0x0007801801007387 */ /* 0x0001e80000100a00 */
[----:B0-----:R-:W3:Y:S04]  /*9070*/  LDL.LU R24, [R1+0x140] ;  /* 0x0001400001187983 */ /* 0x001ee80000300800 */
[----:B------:R-:W3:Y:S04]  /*9080*/  LDL.LU R25, [R1+0x144] ;  /* 0x0001440001197983 */ /* 0x000ee80000300800 */
[----:B------:R-:W2:Y:S04]  /*9090*/  LDL.LU R26, [R1+0x148] ;  /* 0x00014800011a7983 */ /* 0x000ea80000300800 */
[----:B------:R-:W2:Y:S01]  /*90a0*/  LDL.LU R27, [R1+0x14c] ;  /* 0x00014c00011b7983 */ /* 0x000ea20000300800 */
[----:B----4-:R-:W-:Y:S03]  /*90b0*/  HMMA.16816.F32.BF16 R12, R16, R6, R12 ;  /* 0x00000006100c723c */ /* 0x010fe6000004180c */
[----:B------:R-:W4:Y:S04]  /*90c0*/  LDL.LU R8, [R1+0x330] ;  /* 0x0003300001087983 */ /* 0x000f280000300800 */
[----:B------:R-:W4:Y:S04]  /*90d0*/  LDL.LU R9, [R1+0x334] ;  /* 0x0003340001097983 */ /* 0x000f280000300800 */
[----:B------:R-:W4:Y:S04]  /*90e0*/  LDL.LU R10, [R1+0x338] ;  /* 0x00033800010a7983 */ /* 0x000f280000300800 */
[----:B------:R-:W4:Y:S01]  /*90f0*/  LDL.LU R11, [R1+0x33c] ;  /* 0x00033c00010b7983 */ /* 0x000f220000300800 */
[----:B------:R-:W-:-:S02]  /*9100*/  IMAD.MOV.U32 R2, RZ, RZ, R6 ;  /* 0x000000ffff027224 */ /* 0x000fc400078e0006 */
[----:B------:R-:W-:Y:S01]  /*9110*/  IMAD.MOV.U32 R0, RZ, RZ, R7 ;  /* 0x000000ffff007224 */ /* 0x000fe200078e0007 */
[----:B--2---:R0:W-:Y:S04]  /*9120*/  STL.64 [R1+0x798], R26 ;  /* 0x0007981a01007387 */ /* 0x0041e80000100a00 */
[----:B---3--:R-:W-:Y:S04]  /*9130*/  STL.64 [R1+0x790], R24 ;  /* 0x0007901801007387 */ /* 0x008fe80000100a00 */
[----:B0-----:R-:W2:Y:S04]  /*9140*/  LDL.64 R26, [R1+0x8] ;  /* 0x00000800011a7983 */ /* 0x001ea80000100a00 */
[----:B------:R-:W-:Y:S04]  /*9150*/  STL.64 [R1+0x380], R12 ;  /* 0x0003800c01007387 */ /* 0x000fe80000100a00 */
[----:B------:R0:W-:Y:S04]  /*9160*/  STL.64 [R1+0x388], R14 ;  /* 0x0003880e01007387 */ /* 0x0001e80000100a00 */
[----:B0-----:R-:W3:Y:S04]  /*9170*/  LDL.LU.64 R14, [R1+0x870] ;  /* 0x00087000010e7983 */ /* 0x001ee80000300a00 */
[----:B------:R-:W3:Y:S04]  /*9180*/  LDL.LU.64 R12, [R1+0x868] ;  /* 0x00086800010c7983 */ /* 0x000ee80000300a00 */
[----:B------:R-:W3:Y:S02]  /*9190*/  LDL.LU.64 R6, [R1+0x860] ;  /* 0x0008600001067983 */ /* 0x000ee40000300a00 */
[C---:B---3--:R-:W-:Y:S02]  /*91a0*/  HMMA.16816.F32.BF16 R4, R16.reuse, R6, R12 ;  /* 0x000000061004723c */ /* 0x048fe4000004180c */
[----:B------:R-:W3:Y:S11]  /*91b0*/  LDL.LU.64 R14, [R1+0x858] ;  /* 0x00085800010e7983 */ /* 0x000ef60000300a00 */
[----:B------:R-:W-:Y:S10]  /*91c0*/  @!UPT UIADD3 URZ, URZ, URZ, URZ ;  /* 0x0000003f3f3ff290 */ /* 0x000ff4000fffe03f */
[----:B------:R-:W-:Y:S04]  /*91d0*/  STL.64 [R1+0x370], R4 ;  /* 0x0003700401007387 */ /* 0x000fe80000100a00 */
[----:B------:R0:W-:Y:S04]  /*91e0*/  STL.64 [R1+0x378], R6 ;  /* 0x0003780601007387 */ /* 0x0001e80000100a00 */
[----:B0-----:R-:W2:Y:S04]  /*91f0*/  LDL.LU.64 R6, [R1+0x850] ;  /* 0x0008500001067983 */ /* 0x001ea80000300a00 */
[----:B------:R-:W2:Y:S01]  /*9200*/  LDL.LU.64 R4, [R1+0x848] ;  /* 0x0008480001047983 */ /* 0x000ea20000300a00 */
[----:B---3--:R-:W-:Y:S01]  /*9210*/  IMAD.MOV.U32 R3, RZ, RZ, R15 ;  /* 0x000000ffff037224 */ /* 0x008fe200078e000f */
[----:B--2---:R-:W-:Y:S11]  /*9220*/  HMMA.16816.F32.BF16 R4, R16, R14, R4 ;  /* 0x0000000e1004723c */ /* 0x004ff60000041804 */
[----:B------:R-:W-:Y:S11]  /*9230*/  @!UPT UIADD3 URZ, URZ, URZ, URZ ;  /* 0x0000003f3f3ff290 */ /* 0x000ff6000fffe03f */
[----:B------:R-:W-:Y:S01]  /*9240*/  @!UPT UIADD3 URZ, URZ, URZ, URZ ;  /* 0x0000003f3f3ff290 */ /* 0x000fe2000fffe03f */
[----:B------:R0:W-:Y:S04]  /*9250*/  STL.64 [R1+0x360], R4 ;  /* 0x0003600401007387 */ /* 0x0001e80000100a00 */
[----:B------:R1:W-:Y:S01]  /*9260*/  STL.64 [R1+0x368], R6 ;  /* 0x0003680601007387 */ /* 0x0003e20000100a00 */
[----:B0-----:R-:W-:-:S03]  /*9270*/  IMAD.MOV.U32 R4, RZ, RZ, R14 ;  /* 0x000000ffff047224 */ /* 0x001fc600078e000e */
[----:B-1----:R-:W4:Y:S04]  /*9280*/  LDL.LU.64 R6, [R1+0x840] ;  /* 0x0008400001067983 */ /* 0x002f280000300a00 */
[----:B------:R-:W2:Y:S04]  /*9290*/  LDL.LU.64 R14, [R1+0x838] ;  /* 0x00083800010e7983 */ /* 0x000ea80000300a00 */
[----:B------:R-:W2:Y:S01]  /*92a0*/  LDL.LU.64 R12, [R1+0x830] ;  /* 0x00083000010c7983 */ /* 0x000ea20000300a00 */
[----:B------:R-:W-:Y:S01]  /*92b0*/  IMAD.MOV.U32 R5, RZ, RZ, R23 ;  /* 0x000000ffff057224 */ /* 0x000fe200078e0017 */
[----:B--2---:R-:W-:Y:S11]  /*92c0*/  HMMA.16816.F32.BF16 R12, R16, R22, R12 ;  /* 0x00000016100c723c */ /* 0x004ff6000004180c */
[----:B------:R-:W-:Y:S11]  /*92d0*/  @!UPT UIADD3 URZ, URZ, URZ, URZ ;  /* 0x0000003f3f3ff290 */ /* 0x000ff6000fffe03f */
[----:B------:R-:W-:Y:S01]  /*92e0*/  @!UPT UIADD3 URZ, URZ, URZ, URZ ;  /* 0x0000003f3f3ff290 */ /* 0x000fe2000fffe03f */
[----:B------:R0:W-:Y:S04]  /*92f0*/  STL.64 [R1+0x350], R12 ;  /* 0x0003500c01007387 */ /* 0x0001e80000100a00 */
[----:B------:R-:W-:Y:S01]  /*9300*/  STL.64 [R1+0x358], R14 ;  /* 0x0003580e01007387 */ /* 0x000fe20000100a00 */
[----:B0-----:R-:W-:-:S03]  /*9310*/  IMAD.MOV.U32 R12, RZ, RZ, R22 ;  /* 0x000000ffff0c7224 */ /* 0x001fc600078e0016 */
[----:B------:R-:W2:Y:S04]  /*9320*/  LDL.LU.64 R22, [R1+0x828] ;  /* 0x0008280001167983 */ /* 0x000ea80000300a00 */
[----:B------:R-:W2:Y:S04]  /*9330*/  LDL.LU.64 R20, [R1+0x820] ;  /* 0x0008200001147983 */ /* 0x000ea80000300a00 */
[----:B------:R0:W-:Y:S01]  /*9340*/  STL.64 [R1+0x7a8], R26 ;  /* 0x0007a81a01007387 */ /* 0x0001e20000100a00 */
[----:B--2---:R-:W-:Y:S07]  /*9350*/  HMMA.16816.F32.BF16 R20, R16, R26, R20 ;  /* 0x0000001a1014723c */ /* 0x004fee0000041814 */
[----:B0-----:R-:W-:-:S02]  /*9360*/  IMAD.MOV.U32 R26, RZ, RZ, R12 ;  /* 0x000000ffff1a7224 */ /* 0x001fc400078e000c */
[----:B------:R-:W-:Y:S11]  /*9370*/  IMAD.MOV.U32 R27, RZ, RZ, R5 ;  /* 0x000000ffff1b7224 */ /* 0x000ff600078e0005 */
[----:B------:R-:W-:Y:S03]  /*9380*/  @!UPT UIADD3 URZ, URZ, URZ, URZ ;  /* 0x0000003f3f3ff290 */ /* 0x000fe6000fffe03f */
[----:B------:R0:W-:Y:S04]  /*9390*/  STL.64 [R1+0x340], R20 ;  /* 0x0003401401007387 */ /* 0x0001e80000100a00 */
[----:B------:R1:W-:Y:S04]  /*93a0*/  STL.64 [R1+0x348], R22 ;  /* 0x0003481601007387 */ /* 0x0003e80000100a00 */
[----:B------:R2:W-:Y:S04]  /*93b0*/  STL.64 [R1+0x7c0], R26 ;  /* 0x0007c01a01007387 */ /* 0x0005e80000100a00 */
[----:B0-----:R-:W3:Y:S04]  /*93c0*/  LDL.LU R20, [R1+0x1a0] ;  /* 0x0001a00001147983 */ /* 0x001ee80000300800 */
[----:B------:R-:W3:Y:S04]  /*93d0*/  LDL.LU R21, [R1+0x1a4] ;  /* 0x0001a40001157983 */ /* 0x000ee80000300800 */
[----:B-1----:R-:W3:Y:S01]  /*93e0*/  LDL.LU R22, [R1+0x1a8] ;  /* 0x0001a80001167983 */ /* 0x002ee20000300800 */
[----:B--2---:R-:W-:-:S02]  /*93f0*/  IMAD.MOV.U32 R26, RZ, RZ, R4 ;  /* 0x000000ffff1a7224 */ /* 0x004fc400078e0004 */
[----:B------:R-:W-:Y:S01]  /*9400*/  IMAD.MOV.U32 R27, RZ, RZ, R3 ;  /* 0x000000ffff1b7224 */ /* 0x000fe200078e0003 */
[----:B------:R-:W3:Y:S04]  /*9410*/  LDL.LU R23, [R1+0x1ac] ;  /* 0x0001ac0001177983 */ /* 0x000ee80000300800 */
[----:B------:R-:W2:Y:S04]  /*9420*/  LDL.LU R12, [R1+0x320] ;  /* 0x00032000010c7983 */ /* 0x000ea80000300800 */
[----:B------:R-:W2:Y:S04]  /*9430*/  LDL.LU R13, [R1+0x324] ;  /* 0x00032400010d7983 */ /* 0x000ea80000300800 */
[----:B------:R-:W2:Y:S04]  /*9440*/  LDL.LU R14, [R1+0x328] ;  /* 0x00032800010e7983 */ /* 0x000ea80000300800 */
[----:B------:R-:W2:Y:S04]  /*9450*/  LDL.LU R15, [R1+0x32c] ;  /* 0x00032c00010f7983 */ /* 0x000ea80000300800 */
[----:B------:R0:W-:Y:S04]  /*9460*/  STL.64 [R1+0x7d8], R26 ;  /* 0x0007d81a01007387 */ /* 0x0001e80000100a00 */
[----:B------:R-:W2:Y:S04]  /*9470*/  LDL.LU R24, [R1+0x180] ;  /* 0x0001800001187983 */ /* 0x000ea80000300800 */
[----:B------:R-:W2:Y:S04]  /*9480*/  LDL.LU R25, [R1+0x184] ;  /* 0x0001840001197983 */ /* 0x000ea80000300800 */
[----:B0-----:R-:W2:Y:S04]  /*9490*/  LDL.LU R26, [R1+0x188] ;  /* 0x00018800011a7983 */ /* 0x001ea80000300800 */
[----:B------:R-:W2:Y:S01]  /*94a0*/  LDL.LU R27, [R1+0x18c] ;  /* 0x00018c00011b7983 */ /* 0x000ea20000300800 */
[C---:B----4-:R-:W-:Y:S03]  /*94b0*/  HMMA.16816.F32.BF16 R8, R16.reuse, R6, R8 ;  /* 0x000000061008723c */ /* 0x050fe60000041808 */
[----:B--2---:R-:W-:Y:S04]  /*94c0*/  STL.64 [R1+0x7e8], R26 ;  /* 0x0007e81a01007387 */ /* 0x004fe80000100a00 */
[----:B------:R-:W-:Y:S11]  /*94d0*/  STL.64 [R1+0x7e0], R24 ;  /* 0x0007e01801007387 */ /* 0x000ff60000100a00 */
[----:B------:R-:W-:Y:S05]  /*94e0*/  @!UPT UIADD3 URZ, URZ, URZ, URZ ;  /* 0x0000003f3f3ff290 */ /* 0x000fea000fffe03f */
[----:B------:R-:W-:Y:S04]  /*94f0*/  STL.64 [R1+0x330], R8 ;  /* 0x0003300801007387 */ /* 0x000fe80000100a00 */
[----:B------:R0:W-:Y:S04]  /*9500*/  STL.64 [R1+0x338], R10 ;  /* 0x0003380a01007387 */ /* 0x0001e80000100a00 */
[----:B0-----:R-:W2:Y:S04]  /*9510*/  LDL.LU.64 R10, [R1+0x818] ;  /* 0x00081800010a7983 */ /* 0x001ea80000300a00 */
[----:B------:R0:W-:Y:S04]  /*9520*/  STL.64 [R1+0x7a0], R6 ;  /* 0x0007a00601007387 */ /* 0x0001e80000100a00 */
[----:B------:R-:W4:Y:S04]  /*9530*/  LDL.LU R4, [R1+0x150] ;  /* 0x0001500001047983 */ /* 0x000f280000300800 */
[----:B------:R-:W4:Y:S04]  /*9540*/  LDL.LU R5, [R1+0x154] ;  /* 0x0001540001057983 */ /* 0x000f280000300800 */
[----:B0-----:R-:W2:Y:S04]  /*9550*/  LDL.LU R6, [R1+0x158] ;  /* 0x0001580001067983 */ /* 0x001ea80000300800 */
[----:B------:R-:W2:Y:S04]  /*9560*/  LDL.LU R7, [R1+0x15c] ;  /* 0x00015c0001077983 */ /* 0x000ea80000300800 */
[----:B--2---:R-:W-:Y:S04]  /*9570*/  STL.64 [R1+0x7b8], R6 ;  /* 0x0007b80601007387 */ /* 0x004fe80000100a00 */
[----:B----4-:R0:W-:Y:S04]  /*9580*/  STL.64 [R1+0x7b0], R4 ;  /* 0x0007b00401007387 */ /* 0x0101e80000100a00 */
[----:B0-----:R-:W2:Y:S04]  /*9590*/  LDL.LU R4, [R1+0x160] ;  /* 0x0001600001047983 */ /* 0x001ea80000300800 */
[----:B------:R-:W2:Y:S04]  /*95a0*/  LDL.LU R5, [R1+0x164] ;  /* 0x0001640001057983 */ /* 0x000ea80000300800 */
[----:B------:R-:W4:Y:S04]  /*95b0*/  LDL.LU R6, [R1+0x168] ;  /* 0x0001680001067983 */ /* 0x000f280000300800 */
[----:B------:R-:W4:Y:S01]  /*95c0*/  LDL.LU R7, [R1+0x16c] ;  /* 0x00016c0001077983 */ /* 0x000f220000300800 */
[----:B------:R-:W-:Y:S03]  /*95d0*/  HMMA.16816.F32.BF16 R12, R16, R10, R12 ;  /* 0x0000000a100c723c */ /* 0x000fe6000004180c */
[----:B----4-:R-:W-:Y:S04]  /*95e0*/  STL.64 [R1+0x7d0], R6 ;  /* 0x0007d00601007387 */ /* 0x010fe80000100a00 */
[----:B--2---:R0:W-:Y:S04]  /*95f0*/  STL.64 [R1+0x7c8], R4 ;  /* 0x0007c80401007387 */ /* 0x0041e80000100a00 */
[----:B0-----:R-:W2:Y:S04]  /*9600*/  LDL.LU R4, [R1+0x170] ;  /* 0x0001700001047983 */ /* 0x001ea80000300800 */
[----:B------:R-:W2:Y:S04]  /*9610*/  LDL.LU R5, [R1+0x174] ;  /* 0x0001740001057983 */ /* 0x000ea80000300800 */
[----:B------:R-:W4:Y:S04]  /*9620*/  LDL.LU R6, [R1+0x178] ;  /* 0x0001780001067983 */ /* 0x000f280000300800 */
[----:B------:R-:W4:Y:S04]  /*9630*/  LDL.LU R7, [R1+0x17c] ;  /* 0x00017c0001077983 */ /* 0x000f280000300800 */
[----:B----4-:R-:W-:Y:S04]  /*9640*/  STL.64 [R1+0x7f8], R6 ;  /* 0x0007f80601007387 */ /* 0x010fe80000100a00 */
[----:B--2---:R0:W-:Y:S04]  /*9650*/  STL.64 [R1+0x7f0], R4 ;  /* 0x0007f00401007387 */ /* 0x0041e80000100a00 */
[----:B0-----:R-:W2:Y:S04]  /*9660*/  LDL.LU R4, [R1+0x190] ;  /* 0x0001900001047983 */ /* 0x001ea80000300800 */
[----:B------:R-:W2:Y:S04]  /*9670*/  LDL.LU R5, [R1+0x194] ;  /* 0x0001940001057983 */ /* 0x000ea80000300800 */
[----:B------:R-:W2:Y:S04]  /*9680*/  LDL.LU R6, [R1+0x198] ;  /* 0x0001980001067983 */ /* 0x000ea80000300800 */
[----:B------:R-:W2:Y:S04]  /*9690*/  LDL.LU R7, [R1+0x19c] ;  /* 0x00019c0001077983 */ /* 0x000ea80000300800 */
[----:B------:R-:W-:Y:S04]  /*96a0*/  STL.64 [R1+0x320], R12 ;  /* 0x0003200c01007387 */ /* 0x000fe80000100a00 */
[----:B------:R0:W-:Y:S04]  /*96b0*/  STL.64 [R1+0x328], R14 ;  /* 0x0003280e01007387 */ /* 0x0001e80000100a00 */
[----:B0-----:R-:W3:Y:S01]  /*96c0*/  LDL.LU.64 R14, [R1+0x810] ;  /* 0x00081000010e7983 */ /* 0x001ee20000300a00 */
[----:B------:R-:W-:-:S02]  /*96d0*/  IMAD.MOV.U32 R26, RZ, RZ, R2 ;  /* 0x000000ffff1a7224 */ /* 0x000fc400078e0002 */
[----:B------:R-:W-:Y:S01]  /*96e0*/  IMAD.MOV.U32 R27, RZ, RZ, R0 ;  /* 0x000000ffff1b7224 */ /* 0x000fe200078e0000 */
[----:B---3--:R-:W-:Y:S01]  /*96f0*/  HMMA.16816.F32.BF16 R16, R16, R14, R20 ;  /* 0x0000000e1010723c */ /* 0x008fe20000041814 */
[----:B------:R-:W2:Y:S04]  /*9700*/  LDL.LU.64 R22, [R1+0x808] ;  /* 0x0008080001167983 */ /* 0x000ea80000300a00 */
[----:B------:R-:W2:Y:S11]  /*9710*/  LDL.LU.64 R20, [R1+0x800] ;  /* 0x0008000001147983 */ /* 0x000eb60000300a00 */
[----:B------:R-:W-:Y:S07]  /*9720*/  @!UPT UIADD3 URZ, URZ, URZ, URZ ;  /* 0x0000003f3f3ff290 */ /* 0x000fee000fffe03f */
[----:B------:R-:W-:Y:S04]  /*9730*/  STL.64 [R1+0x1a0], R16 ;  /* 0x0001a01001007387 */ /* 0x000fe80000100a00 */
[----:B------:R0:W-:Y:S04]  /*9740*/  STL.64 [R1+0x1a8], R18 ;  /* 0x0001a81201007387 */ /* 0x0001e80000100a00 */
[----:B0-----:R-:W3:Y:S01]  /*9750*/  LDL.64 R18, [R1+0x38] ;  /* 0x0000380001127983 */ /* 0x001ee20000100a00 */
[C---:B--2---:R-:W-:Y:S03]  /*9760*/  HMMA.16816.F32.BF16 R24, R20.reuse, R26, R4 ;  /* 0x0000001a1418723c */ /* 0x044fe60000041804 */
[----:B------:R-:W2:Y:S04]  /*9770*/  LDL.LU.64 R6, [R1+0x7f8] ;  /* 0x0007f80001067983 */ /* 0x000ea80000300a00 */
[----:B------:R-:W2:Y:S11]  /*9780*/  LDL.LU.64 R4, [R1+0x7f0] ;  /* 0x0007f00001047983 */ /* 0x000eb60000300a00 */
[----:B------:R-:W-:Y:S05]  /*9790*/  @!UPT UIADD3 URZ, URZ, URZ, URZ ;  /* 0x0000003f3f3ff290 */ /* 0x000fea000fffe03f */
[----:B------:R-:W-:Y:S04]  /*97a0*/  STL.64 [R1+0x190], R24 ;  /* 0x0001901801007387 */ /* 0x000fe80000100a00 */
[----:B------:R0:W-:Y:S04]  /*97b0*/  STL.64 [R1+0x198], R26 ;  /* 0x0001981a01007387 */ /* 0x0001e80000100a00 */
[----:B0-----:R-:W3:Y:S04]  /*97c0*/  LDL.LU.64 R26, [R1+0x7e8] ;  /* 0x0007e800011a7983 */ /* 0x001ee80000300a00 */
[----:B------:R-:W3:Y:S02]  /*97d0*/  LDL.LU.64 R24, [R1+0x7e0] ;  /* 0x0007e00001187983 */ /* 0x000ee40000300a00 */
[C---:B---3--:R-:W-:Y:S11]  /*97e0*/  HMMA.16816.F32.BF16 R24, R20.reuse, R18, R24 ;  /* 0x000000121418723c */ /* 0x048ff60000041818 */
[----:B------:R-:W-:Y:S11]  /*97f0*/  @!UPT UIADD3 URZ, URZ, URZ, URZ ;  /* 0x0000003f3f3ff290 */ /* 0x000ff6000fffe03f */
[----:B------:R-:W-:Y:S01]  /*9800*/  @!UPT UIADD3 URZ, URZ, URZ, URZ ;  /* 0x0000003f3f3ff290 */ /* 0x000fe2000fffe03f */
[----:B------:R-:W-:Y:S04]  /*9810*/  STL.64 [R1+0x180], R24 ;  /* 0x0001801801007387 */ /* 0x000fe80000100a00 */
[----:B------:R0:W-:Y:S04]  /*9820*/  STL.64 [R1+0x188], R26 ;  /* 0x0001881a01007387 */ /* 0x0001e80000100a00 */
[----:B0-----:R-:W2:Y:S04]  /*9830*/  LDL.LU.64 R26, [R1+0x7d8] ;  /* 0x0007d800011a7983 */ /* 0x001ea80000300a00 */
[----:B------:R0:W-:Y:S04]  /*9840*/  STL.64 [R1+0x770], R18 ;  /* 0x0007701201007387 */ /* 0x0001e80000100a00 */
[----:B------:R-:W3:Y:S04]  /*9850*/  LDL.LU R16, [R1+0x60] ;  /* 0x0000600001107983 */ /* 0x000ee80000300800 */
[----:B------:R-:W3:Y:S04]  /*9860*/  LDL.LU R17, [R1+0x64] ;  /* 0x0000640001117983 */ /* 0x000ee80000300800 */
[----:B0-----:R-:W3:Y:S04]  /*9870*/  LDL.LU R18, [R1+0x68] ;  /* 0x0000680001127983 */ /* 0x001ee80000300800 */
        /* <DEDUP_REMOVED lines=31> */
[----:B------:R0:W-:Y:S02]  /*9a70*/  STL.64 [R1+0x720], R6 ;  /* 0x0007200601007387 */ /* 0x0001e40000100a00 */
[----:B0-----:R-:W-:-:S02]  /*9a80*/  IMAD.MOV.U32 R6, RZ, RZ, R2 ;  /* 0x000000ffff067224 */ /* 0x001fc400078e0002 */
[----:B------:R-:W-:-:S05]  /*9a90*/  IMAD.MOV.U32 R7, RZ, RZ, R0 ;  /* 0x000000ffff077224 */ /* 0x000fca00078e0000 */
[----:B------:R0:W-:Y:S04]  /*9aa0*/  STL.64 [R1+0x738], R6 ;  /* 0x0007380601007387 */ /* 0x0001e80000100a00 */
[----:B------:R-:W4:Y:S04]  /*9ab0*/  LDL.LU R4, [R1+0x130] ;  /* 0x0001300001047983 */ /* 0x000f280000300800 */
[----:B------:R-:W4:Y:S04]  /*9ac0*/  LDL.LU R5, [R1+0x134] ;  /* 0x0001340001057983 */ /* 0x000f280000300800 */
[----:B0-----:R-:W4:Y:S04]  /*9ad0*/  LDL.LU R6, [R1+0x138] ;  /* 0x0001380001067983 */ /* 0x001f280000300800 */
[----:B------:R-:W4:Y:S04]  /*9ae0*/  LDL.LU R7, [R1+0x13c] ;  /* 0x00013c0001077983 */ /* 0x000f280000300800 */
[----:B------:R-:W-:Y:S01]  /*9af0*/  STL.64 [R1+0x778], R10 ;  /* 0x0007780a01007387 */ /* 0x000fe20000100a00 */
[C---:B----4-:R-:W-:Y:S11]  /*9b00*/  HMMA.16816.F32.BF16 R4, R20.reuse, R10, R4 ;  /* 0x0000000a1404723c */ /* 0x050ff60000041804 */
[----:B------:R-:W-:Y:S11]  /*9b10*/  @!UPT UIADD3 URZ, URZ, URZ, URZ ;  /* 0x0000003f3f3ff290 */ /* 0x000ff6000fffe03f */
[----:B------:R-:W-:Y:S01]  /*9b20*/  @!UPT UIADD3 URZ, URZ, URZ, URZ ;  /* 0x0000003f3f3ff290 */ /* 0x000fe2000fffe03f */
[----:B------:R-:W-:Y:S04]  /*9b30*/  STL.64 [R1+0x130], R4 ;  /* 0x0001300401007387 */ /* 0x000fe80000100a00 */
[----:B------:R0:W-:Y:S04]  /*9b40*/  STL.64 [R1+0x138], R6 ;  /* 0x0001380601007387 */ /* 0x0001e80000100a00 */
[----:B0-----:R-:W4:Y:S04]  /*9b50*/  LDL.64 R6, [R1+0x18] ;  /* 0x0000180001067983 */ /* 0x001f280000100a00 */
[----:B----4-:R3:W-:Y:S04]  /*9b60*/  STL.64 [R1+0x750], R6 ;  /* 0x0007500601007387 */ /* 0x0107e80000100a00 */
[----:B------:R-:W2:Y:S01]  /*9b70*/  LDL.LU R8, [R1+0x310] ;  /* 0x0003100001087983 */ /* 0x000ea20000300800 */
[----:B---3--:R-:W-:Y:S11]  /*9b80*/  HMMA.16816.F32.BF16 R4, R20, R14, R16 ;  /* 0x0000000e1404723c */ /* 0x008ff60000041810 */
[----:B------:R-:W-:Y:S11]  /*9b90*/  @!UPT UIADD3 URZ, URZ, URZ, URZ ;  /* 0x0000003f3f3ff290 */ /* 0x000ff6000fffe03f */
[----:B------:R-:W-:Y:S01]  /*9ba0*/  @!UPT UIADD3 URZ, URZ, URZ, URZ ;  /* 0x0000003f3f3ff290 */ /* 0x000fe2000fffe03f */
[----:B------:R-:W-:Y:S04]  /*9bb0*/  STL.64 [R1+0x60], R4 ;  /* 0x0000600401007387 */ /* 0x000fe80000100a00 */
[----:B------:R-:W-:Y:S04]  /*9bc0*/  STL.64 [R1+0x68], R6 ;  /* 0x0000680601007387 */ /* 0x000fe80000100a00 */
[----:B------:R-:W2:Y:S04]  /*9bd0*/  LDL.LU R9, [R1+0x314] ;  /* 0x0003140001097983 */ /* 0x000ea80000300800 */
[----:B------:R-:W2:Y:S04]  /*9be0*/  LDL.LU R10, [R1+0x318] ;  /* 0x00031800010a7983 */ /* 0x000ea80000300800 */
[----:B------:R-:W2:Y:S04]  /*9bf0*/  LDL.LU R11, [R1+0x31c] ;  /* 0x00031c00010b7983 */ /* 0x000ea80000300800 */
[----:B------:R-:W2:Y:S04]  /*9c00*/  LDL.64 R18, [R1+0x48] ;  /* 0x0000480001127983 */ /* 0x000ea80000100a00 */
[----:B------:R0:W-:Y:S04]  /*9c10*/  STL.64 [R1+0x758], R14 ;  /* 0x0007580e01007387 */ /* 0x0001e80000100a00 */
[----:B------:R-:W3:Y:S04]  /*9c20*/  LDL.LU R12, [R1+0x2f0] ;  /* 0x0002f000010c7983 */ /* 0x000ee80000300800 */
[----:B------:R-:W3:Y:S04]  /*9c30*/  LDL.LU R13, [R1+0x2f4] ;  /* 0x0002f400010d7983 */ /* 0x000ee80000300800 */
[----:B0-----:R-:W4:Y:S04]  /*9c40*/  LDL.LU R14, [R1+0x2f8] ;  /* 0x0002f800010e7983 */ /* 0x001f280000300800 */
[----:B------:R-:W4:Y:S04]  /*9c50*/  LDL.LU R15, [R1+0x2fc] ;  /* 0x0002fc00010f7983 */ /* 0x000f280000300800 */
[----:B----4-:R-:W-:Y:S04]  /*9c60*/  STL.64 [R1+0x768], R14 ;  /* 0x0007680e01007387 */ /* 0x010fe80000100a00 */
[----:B---3--:R0:W-:Y:S04]  /*9c70*/  STL.64 [R1+0x760], R12 ;  /* 0x0007600c01007387 */ /* 0x0081e80000100a00 */
[----:B0-----:R-:W3:Y:S04]  /*9c80*/  LDL.LU R12, [R1+0x300] ;  /* 0x00030000010c7983 */ /* 0x001ee80000300800 */
[----:B------:R-:W3:Y:S04]  /*9c90*/  LDL.LU R13, [R1+0x304] ;  /* 0x00030400010d7983 */ /* 0x000ee80000300800 */
[----:B------:R-:W3:Y:S04]  /*9ca0*/  LDL.LU R14, [R1+0x308] ;  /* 0x00030800010e7983 */ /* 0x000ee80000300800 */
[----:B------:R-:W3:Y:S04]  /*9cb0*/  LDL.LU R15, [R1+0x30c] ;  /* 0x00030c00010f7983 */ /* 0x000ee80000300800 */
[----:B------:R-:W4:Y:S04]  /*9cc0*/  LDL.64 R6, [R1+0x28] ;  /* 0x0000280001067983 */ /* 0x000f280000100a00 */
[----:B------:R-:W2:Y:S04]  /*9cd0*/  LDL.LU R20, [R1+0x2b0] ;  /* 0x0002b00001147983 */ /* 0x000ea80000300800 */
[----:B------:R-:W2:Y:S04]  /*9ce0*/  LDL.LU R21, [R1+0x2b4] ;  /* 0x0002b40001157983 */ /* 0x000ea80000300800 */
[----:B------:R-:W2:Y:S04]  /*9cf0*/  LDL.LU R22, [R1+0x2b8] ;  /* 0x0002b80001167983 */ /* 0x000ea80000300800 */
[----:B------:R-:W2:Y:S04]  /*9d00*/  LDL.LU R23, [R1+0x2bc] ;  /* 0x0002bc0001177983 */ /* 0x000ea80000300800 */
[----:B--2---:R-:W-:Y:S04]  /*9d10*/  STL.64 [R1+0x718], R22 ;  /* 0x0007181601007387 */ /* 0x004fe80000100a00 */
[----:B------:R0:W-:Y:S04]  /*9d20*/  STL.64 [R1+0x710], R20 ;  /* 0x0007101401007387 */ /* 0x0001e80000100a00 */
[----:B0-----:R-:W2:Y:S04]  /*9d30*/  LDL.LU R20, [R1+0x2c0] ;  /* 0x0002c00001147983 */ /* 0x001ea80000300800 */
[----:B------:R-:W2:Y:S04]  /*9d40*/  LDL.LU R21, [R1+0x2c4] ;  /* 0x0002c40001157983 */ /* 0x000ea80000300800 */
[----:B------:R-:W2:Y:S04]  /*9d50*/  LDL.LU R22, [R1+0x2c8] ;  /* 0x0002c80001167983 */ /* 0x000ea80000300800 */
[----:B------:R-:W2:Y:S01]  /*9d60*/  LDL.LU R23, [R1+0x2cc] ;  /* 0x0002cc0001177983 */ /* 0x000ea20000300800 */
[----:B------:R-:W-:Y:S03]  /*9d70*/  HMMA.16816.F32.BF16 R8, R24, R18, R8 ;  /* 0x000000121808723c */ /* 0x000fe60000041808 */
[----:B--2---:R-:W-:Y:S04]  /*9d80*/  STL.64 [R1+0x730], R22 ;  /* 0x0007301601007387 */ /* 0x004fe80000100a00 */
[----:B------:R0:W-:Y:S04]  /*9d90*/  STL.64 [R1+0x728], R20 ;  /* 0x0007281401007387 */ /* 0x0001e80000100a00 */
[----:B0-----:R-:W2:Y:S04]  /*9da0*/  LDL.LU R20, [R1+0x2d0] ;  /* 0x0002d00001147983 */ /* 0x001ea80000300800 */
        /* <DEDUP_REMOVED lines=8> */
[----:B------:R-:W2:Y:S04]  /*9e30*/  LDL.LU R23, [R1+0x2ec] ;  /* 0x0002ec0001177983 */ /* 0x000ea80000300800 */
[----:B------:R0:W-:Y:S04]  /*9e40*/  STL.64 [R1+0x310], R8 ;  /* 0x0003100801007387 */ /* 0x0001e80000100a00 */
[----:B------:R1:W-:Y:S01]  /*9e50*/  STL.64 [R1+0x318], R10 ;  /* 0x0003180a01007387 */ /* 0x0003e20000100a00 */
[----:B0-----:R-:W-:-:S02]  /*9e60*/  IMAD.MOV.U32 R9, RZ, RZ, R18 ;  /* 0x000000ffff097224 */ /* 0x001fc400078e0012 */
[----:B------:R-:W-:Y:S01]  /*9e70*/  IMAD.MOV.U32 R8, RZ, RZ, R19 ;  /* 0x000000ffff087224 */ /* 0x000fe200078e0013 */
[----:B-1----:R-:W2:Y:S04]  /*9e80*/  LDL.LU.64 R10, [R1+0x778] ;  /* 0x00077800010a7983 */ /* 0x002ea80000300a00 */
[----:B------:R-:W3:Y:S02]  /*9e90*/  LDL.LU.64 R18, [R1+0x770] ;  /* 0x0007700001127983 */ /* 0x000ee40000300a00 */
[----:B---3--:R-:W-:Y:S11]  /*9ea0*/  HMMA.16816.F32.BF16 R12, R24, R18, R12 ;  /* 0x00000012180c723c */ /* 0x008ff6000004180c */
[----:B------:R-:W-:Y:S11]  /*9eb0*/  @!UPT UIADD3 URZ, URZ, URZ, URZ ;  /* 0x0000003f3f3ff290 */ /* 0x000ff6000fffe03f */
[----:B------:R-:W-:Y:S01]  /*9ec0*/  @!UPT UIADD3 URZ, URZ, URZ, URZ ;  /* 0x0000003f3f3ff290 */ /* 0x000fe2000fffe03f */
[----:B------:R-:W-:Y:S04]  /*9ed0*/  STL.64 [R1+0x300], R12 ;  /* 0x0003000c01007387 */ /* 0x000fe80000100a00 */
[----:B------:R0:W-:Y:S04]  /*9ee0*/  STL.64 [R1+0x308], R14 ;  /* 0x0003080e01007387 */ /* 0x0001e80000100a00 */
[----:B0-----:R-:W4:Y:S04]  /*9ef0*/  LDL.LU.64 R14, [R1+0x768] ;  /* 0x00076800010e7983 */ /* 0x001f280000300a00 */
[----:B------:R-:W4:Y:S01]  /*9f00*/  LDL.LU.64 R12, [R1+0x760] ;  /* 0x00076000010c7983 */ /* 0x000f220000300a00 */
[----:B------:R-:W-:-:S03]  /*9f10*/  IMAD.MOV.U32 R2, RZ, RZ, R18 ;  /* 0x000000ffff027224 */ /* 0x000fc600078e0012 */
[----:B------:R-:W3:Y:S01]  /*9f20*/  LDL.LU R16, [R1+0x120] ;  /* 0x0001200001107983 */ /* 0x000ee20000300800 */
[----:B------:R-:W-:-:S03]  /*9f30*/  IMAD.MOV.U32 R0, RZ, RZ, R19 ;  /* 0x000000ffff007224 */ /* 0x000fc600078e0013 */
[----:B------:R-:W3:Y:S04]  /*9f40*/  LDL.LU R17, [R1+0x124] ;  /* 0x0001240001117983 */ /* 0x000ee80000300800 */
[----:B------:R-:W3:Y:S04]  /*9f50*/  LDL.LU R18, [R1+0x128] ;  /* 0x0001280001127983 */ /* 0x000ee80000300800 */
[----:B------:R-:W3:Y:S01]  /*9f60*/  LDL.LU R19, [R1+0x12c] ;  /* 0x00012c0001137983 */ /* 0x000ee20000300800 */
[C---:B----4-:R-:W-:Y:S11]  /*9f70*/  HMMA.16816.F32.BF16 R12, R24.reuse, R6, R12 ;  /* 0x00000006180c723c */ /* 0x050ff6000004180c */
[----:B------:R-:W-:Y:S11]  /*9f80*/  @!UPT UIADD3 URZ, URZ, URZ, URZ ;  /* 0x0000003f3f3ff290 */ /* 0x000ff6000fffe03f */
[----:B------:R-:W-:Y:S01]  /*9f90*/  @!UPT UIADD3 URZ, URZ, URZ, URZ ;  /* 0x0000003f3f3ff290 */ /* 0x000fe2000fffe03f */
[----:B------:R0:W-:Y:S04]  /*9fa0*/  STL.64 [R1+0x2f0], R12 ;  /* 0x0002f00c01007387 */ /* 0x0001e80000100a00 */
[----:B------:R1:W-:Y:S01]  /*9fb0*/  STL.64 [R1+0x2f8], R14 ;  /* 0x0002f80e01007387 */ /* 0x0003e20000100a00 */
[----:B0-----:R-:W-:Y:S02]  /*9fc0*/  IMAD.MOV.U32 R13, RZ, RZ, R6 ;  /* 0x000000ffff0d7224 */ /* 0x001fe400078e0006 */
[----:B------:R-:W-:Y:S01]  /*9fd0*/  IMAD.MOV.U32 R12, RZ, RZ, R7 ;  /* 0x000000ffff0c7224 */ /* 0x000fe200078e0007 */
[----:B-1----:R-:W3:Y:S04]  /*9fe0*/  LDL.LU.64 R14, [R1+0x758] ;  /* 0x00075800010e7983 */ /* 0x002ee80000300a00 */
        /* <DEDUP_REMOVED lines=17> */
[C---:B--2---:R-:W-:Y:S11]  /*a100*/  HMMA.16816.F32.BF16 R20, R24.reuse, R6, R20 ;  /* 0x000000061814723c */ /* 0x044ff60000041814 */
[----:B------:R-:W-:Y:S11]  /*a110*/  @!UPT UIADD3 URZ, URZ, URZ, URZ ;  /* 0x0000003f3f3ff290 */ /* 0x000ff6000fffe03f */
[----:B------:R-:W-:Y:S01]  /*a120*/  @!UPT UIADD3 URZ, URZ, URZ, URZ ;  /* 0x0000003f3f3ff290 */ /* 0x000fe2000fffe03f */
[----:B------:R-:W-:Y:S04]  /*a130*/  STL.64 [R1+0x2c0], R20 ;  /* 0x0002c01401007387 */ /* 0x000fe80000100a00 */
[----:B------:R0:W-:Y:S04]  /*a140*/  STL.64 [R1+0x2c8], R22 ;  /* 0x0002c81601007387 */ /* 0x0001e80000100a00 */
[----:B0-----:R-:W2:Y:S04]  /*a150*/  LDL.LU.64 R22, [R1+0x718] ;  /* 0x0007180001167983 */ /* 0x001ea80000300a00 */
[----:B------:R-:W2:Y:S04]  /*a160*/  LDL.LU.64 R20, [R1+0x710] ;  /* 0x0007100001147983 */ /* 0x000ea80000300a00 */
[----:B------:R0:W-:Y:S04]  /*a170*/  STL.64 [R1+0x6f0], R6 ;  /* 0x0006f00601007387 */ /* 0x0001e80000100a00 */
[----:B------:R-:W4:Y:S01]  /*a180*/  LDL.LU R4, [R1+0x100] ;  /* 0x0001000001047983 */ /* 0x000f220000300800 */
[C---:B--2---:R-:W-:Y:S11]  /*a190*/  HMMA.16816.F32.BF16 R20, R24.reuse, R10, R20 ;  /* 0x0000000a1814723c */ /* 0x044ff60000041814 */
[----:B------:R-:W-:Y:S11]  /*a1a0*/  @!UPT UIADD3 URZ, URZ, URZ, URZ ;  /* 0x0000003f3f3ff290 */ /* 0x000ff6000fffe03f */
[----:B------:R-:W-:Y:S01]  /*a1b0*/  @!UPT UIADD3 URZ, URZ, URZ, URZ ;  /* 0x0000003f3f3ff290 */ /* 0x000fe2000fffe03f */
[----:B------:R-:W-:Y:S04]  /*a1c0*/  STL.64 [R1+0x2b0], R20 ;  /* 0x0002b01401007387 */ /* 0x000fe80000100a00 */
[----:B------:R-:W-:Y:S04]  /*a1d0*/  STL.64 [R1+0x2b8], R22 ;  /* 0x0002b81601007387 */ /* 0x000fe80000100a00 */
[----:B------:R-:W4:Y:S04]  /*a1e0*/  LDL.LU R5, [R1+0x104] ;  /* 0x0001040001057983 */ /* 0x000f280000300800 */
[----:B0-----:R-:W2:Y:S04]  /*a1f0*/  LDL.LU R6, [R1+0x108] ;  /* 0x0001080001067983 */ /* 0x001ea80000300800 */
[----:B------:R-:W2:Y:S01]  /*a200*/  LDL.LU R7, [R1+0x10c] ;  /* 0x00010c0001077983 */ /* 0x000ea20000300800 */
[----:B---3--:R-:W-:Y:S03]  /*a210*/  HMMA.16816.F32.BF16 R16, R24, R14, R16 ;  /* 0x0000000e1810723c */ /* 0x008fe60000041810 */
[----:B------:R-:W-:Y:S04]  /*a220*/  LDSM.16.MT88.4 R20, [R28+0x4300] ;  /* 0x004300001c14783b */ /* 0x000fe80000004200 */
[----:B------:R-:W-:Y:S04]  /*a230*/  LDSM.16.MT88.4 R24, [R28+0x4380] ;  /* 0x004380001c18783b */ /* 0x000fe80000004200 */
[----:B--2---:R0:W-:Y:S04]  /*a240*/  STL.64 [R1+0x700], R6 ;  /* 0x0007000601007387 */ /* 0x0041e80000100a00 */
[----:B----4-:R-:W-:Y:S04]  /*a250*/  STL.64 [R1+0x6f8], R4 ;  /* 0x0006f80401007387 */ /* 0x010fe80000100a00 */
[----:B------:R1:W-:Y:S01]  /*a260*/  STL.64 [R1+0x6c8], R10 ;  /* 0x0006c80a01007387 */ /* 0x0003e20000100a00 */
[----:B0-----:R-:W-:-:S02]  /*a270*/  IMAD.MOV.U32 R7, RZ, RZ, R8 ;  /* 0x000000ffff077224 */ /* 0x001fc400078e0008 */
[----:B------:R-:W-:Y:S01]  /*a280*/  IMAD.MOV.U32 R6, RZ, RZ, R9 ;  /* 0x000000ffff067224 */ /* 0x000fe200078e0009 */
[----:B------:R-:W2:Y:S04]  /*a290*/  LDL.LU R8, [R1+0xe0] ;  /* 0x0000e00001087983 */ /* 0x000ea80000300800 */
[----:B------:R-:W2:Y:S04]  /*a2a0*/  LDL.LU R9, [R1+0xe4] ;  /* 0x0000e40001097983 */ /* 0x000ea80000300800 */
[----:B-1----:R-:W3:Y:S04]  /*a2b0*/  LDL.LU R10, [R1+0xe8] ;  /* 0x0000e800010a7983 */ /* 0x002ee80000300800 */
[----:B------:R-:W3:Y:S04]  /*a2c0*/  LDL.LU R11, [R1+0xec] ;  /* 0x0000ec00010b7983 */ /* 0x000ee80000300800 */
[----:B---3--:R0:W-:Y:S04]  /*a2d0*/  STL.64 [R1+0x6d8], R10 ;  /* 0x0006d80a01007387 */ /* 0x0081e80000100a00 */
[----:B--2---:R1:W-:Y:S01]  /*a2e0*/  STL.64 [R1+0x6d0], R8 ;  /* 0x0006d00801007387 */ /* 0x0043e20000100a00 */
[----:B0-----:R-:W-:-:S02]  /*a2f0*/  IMAD.MOV.U32 R10, RZ, RZ, R13 ;  /* 0x000000ffff0a7224 */ /* 0x001fc400078e000d */
[----:B------:R-:W-:-:S05]  /*a300*/  IMAD.MOV.U32 R11, RZ, RZ, R12 ;  /* 0x000000ffff0b7224 */ /* 0x000fca00078e000c */
[----:B------:R0:W-:Y:S04]  /*a310*/  STL.64 [R1+0x708], R10 ;  /* 0x0007080a01007387 */ /* 0x0001e80000100a00 */
[----:B-1----:R-:W2:Y:S04]  /*a320*/  LDL.LU R8, [R1+0x110] ;  /* 0x0001100001087983 */ /* 0x002ea80000300800 */
[----:B------:R-:W2:Y:S04]  /*a330*/  LDL.LU R9, [R1+0x114] ;  /* 0x0001140001097983 */ /* 0x000ea80000300800 */
[----:B0-----:R-:W2:Y:S04]  /*a340*/  LDL.LU R10, [R1+0x118] ;  /* 0x00011800010a7983 */ /* 0x001ea80000300800 */
[----:B------:R-:W2:Y:S04]  /*a350*/  LDL.LU R11, [R1+0x11c] ;  /* 0x00011c00010b7983 */ /* 0x000ea80000300800 */
[----:B------:R0:W-:Y:S04]  /*a360*/  STL.64 [R1+0x6c0], R14 ;  /* 0x0006c00e01007387 */ /* 0x0001e80000100a00 */
[----:B------:R-:W3:Y:S04]  /*a370*/  LDL.LU R12, [R1+0xd0] ;  /* 0x0000d000010c7983 */ /* 0x000ee80000300800 */
[----:B------:R-:W-:Y:S04]  /*a380*/  STL.64 [R1+0x120], R16 ;  /* 0x0001201001007387 */ /* 0x000fe80000100a00 */
[----:B------:R-:W-:Y:S04]  /*a390*/  STL.64 [R1+0x128], R18 ;  /* 0x0001281201007387 */ /* 0x000fe80000100a00 */
[----:B------:R-:W3:Y:S04]  /*a3a0*/  LDL.LU R13, [R1+0xd4] ;  /* 0x0000d400010d7983 */ /* 0x000ee80000300800 */
[----:B0-----:R-:W4:Y:S04]  /*a3b0*/  LDL.LU R14, [R1+0xd8] ;  /* 0x0000d800010e7983 */ /* 0x001f280000300800 */
[----:B------:R-:W4:Y:S04]  /*a3c0*/  LDL.LU R15, [R1+0xdc] ;  /* 0x0000dc00010f7983 */ /* 0x000f280000300800 */
[----:B------:R-:W2:Y:S02]  /*a3d0*/  LDSM.16.MT88.4 R16, [R28+0x4280] ;  /* 0x004280001c10783b */ /* 0x000ea40000004200 */
[----:B--2---:R-:W-:Y:S02]  /*a3e0*/  HMMA.16816.F32.BF16 R4, R16, R6, R8 ;  /* 0x000000061004723c */ /* 0x004fe40000041808 */
[----:B----4-:R-:W-:Y:S04]  /*a3f0*/  STL.64 [R1+0x6e8], R14 ;  /* 0x0006e80e01007387 */ /* 0x010fe80000100a00 */
[----:B---3--:R0:W-:Y:S04]  /*a400*/  STL.64 [R1+0x6e0], R12 ;  /* 0x0006e00c01007387 */ /* 0x0081e80000100a00 */
[----:B0-----:R-:W2:Y:S04]  /*a410*/  LDL.LU R12, [R1+0xf0] ;  /* 0x0000f000010c7983 */ /* 0x001ea80000300800 */
[----:B------:R-:W2:Y:S04]  /*a420*/  LDL.LU R13, [R1+0xf4] ;  /* 0x0000f400010d7983 */ /* 0x000ea80000300800 */
[----:B------:R-:W2:Y:S04]  /*a430*/  LDL.LU R14, [R1+0xf8] ;  /* 0x0000f800010e7983 */ /* 0x000ea80000300800 */
[----:B------:R-:W2:Y:S04]  /*a440*/  LDL.LU R15, [R1+0xfc] ;  /* 0x0000fc00010f7983 */ /* 0x000ea80000300800 */
[----:B------:R-:W-:Y:S04]  /*a450*/  STL.64 [R1+0x6b8], R22 ;  /* 0x0006b81601007387 */ /* 0x000fe80000100a00 */
[----:B------:R-:W-:Y:S04]  /*a460*/  STL.64 [R1+0x6b0], R20 ;  /* 0x0006b01401007387 */ /* 0x000fe80000100a00 */
[----:B------:R-:W-:Y:S04]  /*a470*/  STL [R1+0x638], R28 ;  /* 0x0006381c01007387 */ /* 0x000fe80000100800 */
[----:B------:R-:W-:Y:S04]  /*a480*/  STL.64 [R1+0x610], R26 ;  /* 0x0006101a01007387 */ /* 0x000fe80000100a00 */
[----:B------:R-:W-:Y:S04]  /*a490*/  STL.64 [R1+0x608], R24 ;  /* 0x0006081801007387 */ /* 0x000fe80000100a00 */
[----:B------:R-:W2:Y:S04]  /*a4a0*/  LDL.LU.64 R10, [R1+0x708] ;  /* 0x00070800010a7983 */ /* 0x000ea80000300a00 */
[----:B------:R-:W-:Y:S04]  /*a4b0*/  STL.64 [R1+0x110], R4 ;  /* 0x0001100401007387 */ /* 0x000fe80000100a00 */
[----:B------:R0:W-:Y:S04]  /*a4c0*/  STL.64 [R1+0x118], R6 ;  /* 0x0001180601007387 */ /* 0x0001e80000100a00 */
[----:B0-----:R-:W3:Y:S04]  /*a4d0*/  LDL.LU.64 R6, [R1+0x700] ;  /* 0x0007000001067983 */ /* 0x001ee80000300a00 */
[----:B------:R-:W3:Y:S01]  /*a4e0*/  LDL.LU.64 R4, [R1+0x6f8] ;  /* 0x0006f80001047983 */ /* 0x000ee20000300a00 */
[----:B------:R-:W-:-:S02]  /*a4f0*/  IMAD.MOV.U32 R26, RZ, RZ, R2 ;  /* 0x000000ffff1a7224 */ /* 0x000fc400078e0002 */
[----:B------:R-:W-:-:S07]  /*a500*/  IMAD.MOV.U32 R27, RZ, RZ, R0 ;  /* 0x000000ffff1b7224 */ /* 0x000fce00078e0000 */
[C---:B---3--:R-:W-:Y:S01]  /*a510*/  HMMA.16816.F32.BF16 R24, R16.reuse, R26, R4 ;  /* 0x0000001a1018723c */ /* 0x048fe20000041804 */
[----:B------:R-:W3:Y:S11]  /*a520*/  LDL.LU.64 R6, [R1+0x6f0] ;  /* 0x0006f00001067983 */ /* 0x000ef60000300a00 */
[----:B------:R-:W-:Y:S11]  /*a530*/  @!UPT UIADD3 URZ, URZ, URZ, URZ ;  /* 0x0000003f3f3ff290 */ /* 0x000ff6000fffe03f */
[----:B------:R0:W-:Y:S04]  /*a540*/  STL.64 [R1+0x100], R24 ;  /* 0x0001001801007387 */ /* 0x0001e80000100a00 */
[----:B------:R1:W-:Y:S04]  /*a550*/  STL.64 [R1+0x108], R26 ;  /* 0x0001081a01007387 */ /* 0x0003e80000100a00 */
[----:B0-----:R-:W4:Y:S04]  /*a560*/  LDL.LU R24, [R1+0x250] ;  /* 0x0002500001187983 */ /* 0x001f280000300800 */
[----:B------:R-:W4:Y:S04]  /*a570*/  LDL.LU R25, [R1+0x254] ;  /* 0x0002540001197983 */ /* 0x000f280000300800 */
[----:B-1----:R-:W3:Y:S04]  /*a580*/  LDL.LU R26, [R1+0x258] ;  /* 0x00025800011a7983 */ /* 0x002ee80000300800 */
[----:B------:R-:W3:Y:S01]  /*a590*/  LDL.LU R27, [R1+0x25c] ;  /* 0x00025c00011b7983 */ /* 0x000ee20000300800 */
[----:B--2---:R-:W-:Y:S03]  /*a5a0*/  HMMA.16816.F32.BF16 R8, R16, R10, R12 ;  /* 0x0000000a1008723c */ /* 0x004fe6000004180c */
[----:B---3--:R0:W-:Y:S04]  /*a5b0*/  STL.64 [R1+0x648], R26 ;  /* 0x0006481a01007387 */ /* 0x0081e80000100a00 */
[----:B----4-:R-:W-:Y:S04]  /*a5c0*/  STL.64 [R1+0x640], R24 ;  /* 0x0006401801007387 */ /* 0x010fe80000100a00 */
[----:B0-----:R-:W2:Y:S04]  /*a5d0*/  LDL.LU.64 R26, [R1+0x8] ;  /* 0x00000800011a7983 */ /* 0x001ea80000300a00 */
[----:B------:R-:W3:Y:S04]  /*a5e0*/  LDL.LU.64 R4, [R1+0x468] ;  /* 0x0004680001047983 */ /* 0x000ee80000300a00 */
[----:B------:R-:W2:Y:S04]  /*a5f0*/  LDL.LU.64 R14, [R1+0x6e8] ;  /* 0x0006e800010e7983 */ /* 0x000ea80000300a00 */
[----:B------:R-:W2:Y:S04]  /*a600*/  LDL.LU.64 R12, [R1+0x6e0] ;  /* 0x0006e000010c7983 */ /* 0x000ea80000300a00 */
[----:B------:R-:W-:Y:S04]  /*a610*/  STL.64 [R1+0xf0], R8 ;  /* 0x0000f00801007387 */ /* 0x000fe80000100a00 */
[----:B------:R0:W-:Y:S04]  /*a620*/  STL.64 [R1+0xf8], R10 ;  /* 0x0000f80a01007387 */ /* 0x0001e80000100a00 */
[----:B0-----:R-:W4:Y:S04]  /*a630*/  LDL.LU.64 R10, [R1+0x6d8] ;  /* 0x0006d800010a7983 */ /* 0x001f280000300a00 */
[----:B------:R-:W4:Y:S01]  /*a640*/  LDL.LU.64 R8, [R1+0x6d0] ;  /* 0x0006d00001087983 */ /* 0x000f220000300a00 */
[----:B------:R-:W-:-:S02]  /*a650*/  IMAD.MOV.U32 R22, RZ, RZ, R29 ;  /* 0x000000ffff167224 */ /* 0x000fc400078e001d */
[----:B------:R-:W-:Y:S01]  /*a660*/  IMAD.MOV.U32 R23, RZ, RZ, R3 ;  /* 0x000000ffff177224 */ /* 0x000fe200078e0003 */
[C---:B--2---:R-:W-:Y:S08]  /*a670*/  HMMA.16816.F32.BF16 R12, R16.reuse, R26, R12 ;  /* 0x0000001a100c723c */ /* 0x044ff0000004180c */
[C---:B----4-:R-:W-:Y:S01]  /*a680*/  HMMA.16816.F32.BF16 R20, R16.reuse, R22, R8 ;  /* 0x000000161014723c */ /* 0x050fe20000041808 */
[----:B------:R-:W2:Y:S11]  /*a690*/  LDL.LU.64 R10, [R1+0x6c8] ;  /* 0x0006c800010a7983 */ /* 0x000eb60000300a00 */
[----:B------:R-:W-:Y:S11]  /*a6a0*/  @!UPT UIADD3 URZ, URZ, URZ, URZ ;  /* 0x0000003f3f3ff290 */ /* 0x000ff6000fffe03f */
[----:B------:R0:W-:Y:S04]  /*a6b0*/  STL.64 [R1+0xe0], R20 ;  /* 0x0000e01401007387 */ /* 0x0001e80000100a00 */
[----:B------:R1:W-:Y:S04]  /*a6c0*/  STL.64 [R1+0xe8], R22 ;  /* 0x0000e81601007387 */ /* 0x0003e80000100a00 */
[----:B0-----:R-:W4:Y:S04]  /*a6d0*/  LDL.LU R20, [R1+0x50] ;  /* 0x0000500001147983 */ /* 0x001f280000300800 */
[----:B------:R0:W-:Y:S04]  /*a6e0*/  STL.64 [R1+0xd0], R12 ;  /* 0x0000d00c01007387 */ /* 0x0001e80000100a00 */
[----:B------:R0:W-:Y:S04]  /*a6f0*/  STL.64 [R1+0xd8], R14 ;  /* 0x0000d80e01007387 */ /* 0x0001e80000100a00 */
[----:B------:R-:W4:Y:S04]  /*a700*/  LDL.LU R21, [R1+0x54] ;  /* 0x0000540001157983 */ /* 0x000f280000300800 */
[----:B-1----:R-:W4:Y:S04]  /*a710*/  LDL.LU R22, [R1+0x58] ;  /* 0x0000580001167983 */ /* 0x002f280000300800 */
[----:B------:R-:W4:Y:S04]  /*a720*/  LDL.LU R23, [R1+0x5c] ;  /* 0x00005c0001177983 */ /* 0x000f280000300800 */
[----:B0-----:R-:W2:Y:S04]  /*a730*/  LDL.LU R12, [R1+0xb0] ;  /* 0x0000b000010c7983 */ /* 0x001ea80000300800 */
[----:B------:R-:W2:Y:S04]  /*a740*/  LDL.LU R13, [R1+0xb4] ;  /* 0x0000b400010d7983 */ /* 0x000ea80000300800 */
[----:B------:R-:W2:Y:S04]  /*a750*/  LDL.LU R14, [R1+0xb8] ;  /* 0x0000b800010e7983 */ /* 0x000ea80000300800 */
[----:B------:R-:W2:Y:S04]  /*a760*/  LDL.LU R15, [R1+0xbc] ;  /* 0x0000bc00010f7983 */ /* 0x000ea80000300800 */
[----:B------:R0:W-:Y:S04]  /*a770*/  STL.64 [R1+0x660], R26 ;  /* 0x0006601a01007387 */ /* 0x0001e80000100a00 */
[----:B0-----:R-:W2:Y:S04]  /*a780*/  LDL.LU.64 R26, [R1+0x18] ;  /* 0x00001800011a7983 */ /* 0x001ea80000300a00 */
[----:B--2---:R0:W-:Y:S04]  /*a790*/  STL.64 [R1+0x678], R26 ;  /* 0x0006781a01007387 */ /* 0x0041e80000100a00 */
[----:B0-----:R-:W2:Y:S04]  /*a7a0*/  LDL.LU.64 R26, [R1+0x28] ;  /* 0x00002800011a7983 */ /* 0x001ea80000300a00 */
[----:B--2---:R0:W-:Y:S04]  /*a7b0*/  STL.64 [R1+0x690], R26 ;  /* 0x0006901a01007387 */ /* 0x0041e80000100a00 */
[----:B------:R-:W2:Y:S04]  /*a7c0*/  LDL.LU R24, [R1+0xc0] ;  /* 0x0000c00001187983 */ /* 0x000ea80000300800 */
[----:B------:R-:W2:Y:S04]  /*a7d0*/  LDL.LU R25, [R1+0xc4] ;  /* 0x0000c40001197983 */ /* 0x000ea80000300800 */
[----:B0-----:R-:W2:Y:S04]  /*a7e0*/  LDL.LU R26, [R1+0xc8] ;  /* 0x0000c800011a7983 */ /* 0x001ea80000300800 */
[----:B------:R-:W2:Y:S02]  /*a7f0*/  LDL.LU R27, [R1+0xcc] ;  /* 0x0000cc00011b7983 */ /* 0x000ea40000300800 */
[C---:B--2---:R-:W-:Y:S11]  /*a800*/  HMMA.16816.F32.BF16 R24, R16.reuse, R6, R24 ;  /* 0x000000061018723c */ /* 0x044ff60000041818 */
[----:B------:R-:W-:Y:S11]  /*a810*/  @!UPT UIADD3 URZ, URZ, URZ, URZ ;  /* 0x0000003f3f3ff290 */ /* 0x000ff6000fffe03f */
[----:B------:R-:W-:Y:S01]  /*a820*/  @!UPT UIADD3 URZ, URZ, URZ, URZ ;  /* 0x0000003f3f3ff290 */ /* 0x000fe2000fffe03f */
[----:B------:R-:W-:Y:S04]  /*a830*/  STL.64 [R1+0xc0], R24 ;  /* 0x0000c01801007387 */ /* 0x000fe80000100a00 */
[----:B------:R0:W-:Y:S04]  /*a840*/  STL.64 [R1+0xc8], R26 ;  /* 0x0000c81a01007387 */ /* 0x0001e80000100a00 */
[----:B0-----:R-:W2:Y:S04]  /*a850*/  LDL.LU.64 R26, [R1+0x38] ;  /* 0x00003800011a7983 */ /* 0x001ea80000300a00 */
[----:B--2---:R0:W-:Y:S04]  /*a860*/  STL.64 [R1+0x6a8], R26 ;  /* 0x0006a81a01007387 */ /* 0x0041e80000100a00 */
[----:B0-----:R-:W2:Y:S04]  /*a870*/  LDL.LU.64 R26, [R1+0x48] ;  /* 0x00004800011a7983 */ /* 0x001ea80000300a00 */
[----:B------:R-:W-:Y:S04]  /*a880*/  STL.64 [R1+0x658], R6 ;  /* 0x0006580601007387 */ /* 0x000fe80000100a00 */
[----:B---3--:R0:W-:Y:S04]  /*a890*/  STL.64 [R1+0x650], R4 ;  /* 0x0006500401007387 */ /* 0x0081e80000100a00 */
[----:B0-----:R-:W3:Y:S04]  /*a8a0*/  LDL.LU R4, [R1+0x260] ;  /* 0x0002600001047983 */ /* 0x001ee80000300800 */
[----:B------:R-:W3:Y:S04]  /*a8b0*/  LDL.LU R5, [R1+0x264] ;  /* 0x0002640001057983 */ /* 0x000ee80000300800 */
[----:B------:R-:W2:Y:S04]  /*a8c0*/  LDL.LU R6, [R1+0x268] ;  /* 0x0002680001067983 */ /* 0x000ea80000300800 */
[----:B------:R-:W2:Y:S04]  /*a8d0*/  LDL.LU R7, [R1+0x26c] ;  /* 0x00026c0001077983 */ /* 0x000ea80000300800 */
[----:B--2---:R-:W-:Y:S04]  /*a8e0*/  STL.64 [R1+0x670], R6 ;  /* 0x0006700601007387 */ /* 0x004fe80000100a00 */
[----:B---3--:R0:W-:Y:S04]  /*a8f0*/  STL.64 [R1+0x668], R4 ;  /* 0x0006680401007387 */ /* 0x0081e80000100a00 */
[----:B0-----:R-:W2:Y:S04]  /*a900*/  LDL.LU R4, [R1+0x270] ;  /* 0x0002700001047983 */ /* 0x001ea80000300800 */
[----:B------:R-:W2:Y:S04]  /*a910*/  LDL.LU R5, [R1+0x274] ;  /* 0x0002740001057983 */ /* 0x000ea80000300800 */
[----:B------:R-:W3:Y:S04]  /*a920*/  LDL.LU R6, [R1+0x278] ;  /* 0x0002780001067983 */ /* 0x000ee80000300800 */
[----:B------:R-:W3:Y:S01]  /*a930*/  LDL.LU R7, [R1+0x27c] ;  /* 0x00027c0001077983 */ /* 0x000ee20000300800 */
[C---:B------:R-:W-:Y:S03]  /*a940*/  HMMA.16816.F32.BF16 R12, R16.reuse, R10, R12 ;  /* 0x0000000a100c723c */ /* 0x040fe6000004180c */
[----:B---3--:R-:W-:Y:S04]  /*a950*/  STL.64 [R1+0x688], R6 ;  /* 0x0006880601007387 */ /* 0x008fe80000100a00 */
[----:B--2---:R0:W-:Y:S04]  /*a960*/  STL.64 [R1+0x680], R4 ;  /* 0x0006800401007387 */ /* 0x0041e80000100a00 */
[----:B0-----:R-:W2:Y:S04]  /*a970*/  LDL.LU R4, [R1+0x280] ;  /* 0x0002800001047983 */ /* 0x001ea80000300800 */
[----:B------:R-:W2:Y:S04]  /*a980*/  LDL.LU R5, [R1+0x284] ;  /* 0x0002840001057983 */ /* 0x000ea80000300800 */
[----:B------:R-:W3:Y:S04]  /*a990*/  LDL.LU R6, [R1+0x288] ;  /* 0x0002880001067983 */ /* 0x000ee80000300800 */
[----:B------:R-:W3:Y:S04]  /*a9a0*/  LDL.LU R7, [R1+0x28c] ;  /* 0x00028c0001077983 */ /* 0x000ee80000300800 */
[----:B---3--:R-:W-:Y:S04]  /*a9b0*/  STL.64 [R1+0x6a0], R6 ;  /* 0x0006a00601007387 */ /* 0x008fe80000100a00 */
[----:B--2---:R0:W-:Y:S04]  /*a9c0*/  STL.64 [R1+0x698], R4 ;  /* 0x0006980401007387 */ /* 0x0041e80000100a00 */
[----:B0-----:R-:W2:Y:S04]  /*a9d0*/  LDL.LU R4, [R1+0x290] ;  /* 0x0002900001047983 */ /* 0x001ea80000300800 */
[----:B------:R-:W2:Y:S04]  /*a9e0*/  LDL.LU R5, [R1+0x294] ;  /* 0x0002940001057983 */ /* 0x000ea80000300800 */
[----:B------:R-:W2:Y:S04]  /*a9f0*/  LDL.LU R6, [R1+0x298] ;  /* 0x0002980001067983 */ /* 0x000ea80000300800 */
[----:B------:R-:W2:Y:S04]  /*aa00*/  LDL.LU R7, [R1+0x29c] ;  /* 0x00029c0001077983 */ /* 0x000ea80000300800 */
[----:B------:R-:W-:Y:S04]  /*aa10*/  STL.64 [R1+0xb0], R12 ;  /* 0x0000b00c01007387 */ /* 0x000fe80000100a00 */
[----:B------:R0:W-:Y:S04]  /*aa20*/  STL.64 [R1+0xb8], R14 ;  /* 0x0000b80e01007387 */ /* 0x0001e80000100a00 */
[----:B0-----:R-:W4:Y:S04]  /*aa30*/  LDL.LU.64 R14, [R1+0x6c0] ;  /* 0x0006c000010e7983 */ /* 0x001f280000300a00 */
[----:B------:R-:W-:Y:S01]  /*aa40*/  STL [R1+0x63c], R11 ;  /* 0x00063c0b01007387 */ /* 0x000fe20000100800 */
[----:B----4-:R-:W-:Y:S03]  /*aa50*/  HMMA.16816.F32.BF16 R16, R16, R14, R20 ;  /* 0x0000000e1010723c */ /* 0x010fe60000041814 */
[----:B------:R-:W3:Y:S04]  /*aa60*/  LDL.LU.64 R22, [R1+0x6b8] ;  /* 0x0006b80001167983 */ /* 0x000ee80000300a00 */
[----:B------:R-:W3:Y:S11]  /*aa70*/  LDL.LU.64 R20, [R1+0x6b0] ;  /* 0x0006b00001147983 */ /* 0x000ef60000300a00 */
[----:B------:R-:W-:Y:S05]  /*aa80*/  @!UPT UIADD3 URZ, URZ, URZ, URZ ;  /* 0x0000003f3f3ff290 */ /* 0x000fea000fffe03f */
[----:B------:R0:W-:Y:S04]  /*aa90*/  STL.64 [R1+0x50], R16 ;  /* 0x0000501001007387 */ /* 0x0001e80000100a00 */
[----:B------:R1:W-:Y:S04]  /*aaa0*/  STL.64 [R1+0x58], R18 ;  /* 0x0000581201007387 */ /* 0x0003e80000100a00 */
[----:B0-----:R-:W3:Y:S04]  /*aab0*/  LDL.LU R16, [R1+0x2a0] ;  /* 0x0002a00001107983 */ /* 0x001ee80000300800 */
[----:B------:R-:W3:Y:S04]  /*aac0*/  LDL.LU R17, [R1+0x2a4] ;  /* 0x0002a40001117983 */ /* 0x000ee80000300800 */
[----:B-1----:R-:W3:Y:S04]  /*aad0*/  LDL.LU R18, [R1+0x2a8] ;  /* 0x0002a80001127983 */ /* 0x002ee80000300800 */
[----:B------:R-:W3:Y:S02]  /*aae0*/  LDL.LU R19, [R1+0x2ac] ;  /* 0x0002ac0001137983 */ /* 0x000ee40000300800 */
[C---:B---3--:R-:W-:Y:S11]  /*aaf0*/  HMMA.16816.F32.BF16 R16, R20.reuse, R26, R16 ;  /* 0x0000001a1410723c */ /* 0x048ff60000041810 */
[----:B------:R-:W-:Y:S11]  /*ab00*/  @!UPT UIADD3 URZ, URZ, URZ, URZ ;  /* 0x0000003f3f3ff290 */ /* 0x000ff6000fffe03f */
[----:B------:R-:W-:Y:S01]  /*ab10*/  @!UPT UIADD3 URZ, URZ, URZ, URZ ;  /* 0x0000003f3f3ff290 */ /* 0x000fe2000fffe03f */
[----:B------:R-:W-:Y:S04]  /*ab20*/  STL.64 [R1+0x2a0], R16 ;  /* 0x0002a01001007387 */ /* 0x000fe80000100a00 */
[----:B------:R0:W-:Y:S02]  /*ab30*/  STL.64 [R1+0x2a8], R18 ;  /* 0x0002a81201007387 */ /* 0x0001e40000100a00 */
[----:B0-----:R-:W-:Y:S02]  /*ab40*/  IMAD.MOV.U32 R19, RZ, RZ, R26 ;  /* 0x000000ffff137224 */ /* 0x001fe400078e001a */
[----:B------:R-:W-:Y:S02]  /*ab50*/  IMAD.MOV.U32 R18, RZ, RZ, R27 ;  /* 0x000000ffff127224 */ /* 0x000fe400078e001b */
[----:B------:R-:W2:Y:S04]  /*ab60*/  LDL.LU.64 R26, [R1+0x6a8] ;  /* 0x0006a800011a7983 */ /* 0x000ea80000300a00 */
[----:B------:R-:W3:Y:S04]  /*ab70*/  LDL.LU.64 R12, [R1+0x458] ;  /* 0x00045800010c7983 */ /* 0x000ee80000300a00 */
[----:B------:R-:W-:Y:S01]  /*ab80*/  STL.64 [R1+0x620], R14 ;  /* 0x0006200e01007387 */ /* 0x000fe20000100a00 */
[----:B--2---:R-:W-:Y:S03]  /*ab90*/  HMMA.16816.F32.BF16 R4, R20, R26, R4 ;  /* 0x0000001a1404723c */ /* 0x004fe60000041804 */
[----:B---3--:R0:W-:Y:S01]  /*aba0*/  STL.64 [R1+0x618], R12 ;  /* 0x0006180c01007387 */ /* 0x0081e20000100a00 */
[----:B------:R-:W-:-:S02]  /*abb0*/  IMAD.MOV.U32 R3, RZ, RZ, R26 ;  /* 0x000000ffff037224 */ /* 0x000fc400078e001a */
[----:B------:R-:W-:Y:S01]  /*abc0*/  IMAD.MOV.U32 R2, RZ, RZ, R27 ;  /* 0x000000ffff027224 */ /* 0x000fe200078e001b */
[----:B0-----:R-:W2:Y:S04]  /*abd0*/  LDL.LU R12, [R1+0x240] ;  /* 0x00024000010c7983 */ /* 0x001ea80000300800 */
[----:B------:R-:W2:Y:S04]  /*abe0*/  LDL.LU R13, [R1+0x244] ;  /* 0x00024400010d7983 */ /* 0x000ea80000300800 */
[----:B------:R-:W2:Y:S04]  /*abf0*/  LDL.LU R14, [R1+0x248] ;  /* 0x00024800010e7983 */ /* 0x000ea80000300800 */
[----:B------:R-:W2:Y:S04]  /*ac00*/  LDL.LU R15, [R1+0x24c] ;  /* 0x00024c00010f7983 */ /* 0x000ea80000300800 */
[----:B------:R-:W3:Y:S04]  /*ac10*/  LDL.LU.64 R8, [R1+0x460] ;  /* 0x0004600001087983 */ /* 0x000ee80000300a00 */
[----:B------:R-:W-:Y:S04]  /*ac20*/  STL.64 [R1+0x290], R4 ;  /* 0x0002900401007387 */ /* 0x000fe80000100a00 */
[----:B------:R0:W-:Y:S04]  /*ac30*/  STL.64 [R1+0x298], R6 ;  /* 0x0002980601007387 */ /* 0x0001e80000100a00 */
[----:B0-----:R-:W4:Y:S04]  /*ac40*/  LDL.LU.64 R6, [R1+0x6a0] ;  /* 0x0006a00001067983 */ /* 0x001f280000300a00 */
[----:B------:R-:W4:Y:S04]  /*ac50*/  LDL.LU.64 R4, [R1+0x698] ;  /* 0x0006980001047983 */ /* 0x000f280000300a00 */
[----:B------:R-:W4:Y:S02]  /*ac60*/  LDL.LU.64 R26, [R1+0x690] ;  /* 0x00069000011a7983 */ /* 0x000f240000300a00 */
[----:B----4-:R-:W-:Y:S01]  /*ac70*/  HMMA.16816.F32.BF16 R4, R20, R26, R4 ;  /* 0x0000001a1404723c */ /* 0x010fe20000041804 */
[----:B------:R-:W-:-:S02]  /*ac80*/  IMAD.MOV.U32 R29, RZ, RZ, R26 ;  /* 0x000000ffff1d7224 */ /* 0x000fc400078e001a */
[----:B------:R-:W-:Y:S11]  /*ac90*/  IMAD.MOV.U32 R0, RZ, RZ, R27 ;  /* 0x000000ffff007224 */ /* 0x000ff600078e001b */
[----:B------:R-:W-:Y:S09]  /*aca0*/  @!UPT UIADD3 URZ, URZ, URZ, URZ ;  /* 0x0000003f3f3ff290 */ /* 0x000ff2000fffe03f */
        /* <DEDUP_REMOVED lines=21> */
[----:B------:R-:W2:Y:S04]  /*ae00*/  LDL.LU.64 R4, [R1+0x650] ;  /* 0x0006500001047983 */ /* 0x000ea80000300a00 */
[----:B------:R-:W4:Y:S04]  /*ae10*/  LDL.LU.64 R26, [R1+0x648] ;  /* 0x00064800011a7983 */ /* 0x000f280000300a00 */
[----:B------:R-:W4:Y:S02]  /*ae20*/  LDL.LU.64 R24, [R1+0x640] ;  /* 0x0006400001187983 */ /* 0x000f240000300a00 */
[----:B----4-:R-:W-:Y:S11]  /*ae30*/  HMMA.16816.F32.BF16 R24, R20, R6, R24 ;  /* 0x000000061418723c */ /* 0x010ff60000041818 */
[----:B------:R-:W-:Y:S11]  /*ae40*/  @!UPT UIADD3 URZ, URZ, URZ, URZ ;  /* 0x0000003f3f3ff290 */ /* 0x000ff6000fffe03f */
[----:B------:R-:W-:Y:S01]  /*ae50*/  @!UPT UIADD3 URZ, URZ, URZ, URZ ;  /* 0x0000003f3f3ff290 */ /* 0x000fe2000fffe03f */
[----:B------:R0:W-:Y:S04]  /*ae60*/  STL.64 [R1+0x250], R24 ;  /* 0x0002501801007387 */ /* 0x0001e80000100a00 */
[----:B------:R1:W-:Y:S04]  /*ae70*/  STL.64 [R1+0x258], R26 ;  /* 0x0002581a01007387 */ /* 0x0003e80000100a00 */
[----:B0-----:R-:W4:Y:S04]  /*ae80*/  LDL.LU R24, [R1+0xa0] ;  /* 0x0000a00001187983 */ /* 0x001f280000300800 */
[----:B------:R-:W4:Y:S04]  /*ae90*/  LDL.LU R25, [R1+0xa4] ;  /* 0x0000a40001197983 */ /* 0x000f280000300800 */
[----:B-1----:R-:W4:Y:S04]  /*aea0*/  LDL.LU R26, [R1+0xa8] ;  /* 0x0000a800011a7983 */ /* 0x002f280000300800 */
[----:B------:R-:W4:Y:S04]  /*aeb0*/  LDL.LU R27, [R1+0xac] ;  /* 0x0000ac00011b7983 */ /* 0x000f280000300800 */
[----:B------:R0:W-:Y:S04]  /*aec0*/  STL.64 [R1+0x5a8], R6 ;  /* 0x0005a80601007387 */ /* 0x0001e80000100a00 */
[----:B--2---:R-:W-:Y:S01]  /*aed0*/  STL.64 [R1+0x5a0], R4 ;  /* 0x0005a00401007387 */ /* 0x004fe20000100a00 */
[----:B0-----:R-:W-:-:S03]  /*aee0*/  IMAD.MOV.U32 R6, RZ, RZ, R11 ;  /* 0x000000ffff067224 */ /* 0x001fc600078e000b */
[----:B------:R-:W2:Y:S01]  /*aef0*/  LDL.LU R11, [R1+0x63c] ;  /* 0x00063c00010b7983 */ /* 0x000ea20000300800 */
[----:B------:R-:W-:-:S03]  /*af00*/  IMAD.MOV.U32 R7, RZ, RZ, R28 ;  /* 0x000000ffff077224 */ /* 0x000fc600078e001c */
[----:B------:R0:W5:Y:S04]  /*af10*/  LDL.LU R28, [R1+0x638] ;  /* 0x00063800011c7983 */ /* 0x0001680000300800 */
[----:B------:R1:W-:Y:S02]  /*af20*/  STL.64 [R1+0x5c0], R6 ;  /* 0x0005c00601007387 */ /* 0x0003e40000100a00 */
[----:B-1----:R-:W-:Y:S02]  /*af30*/  IMAD.MOV.U32 R6, RZ, RZ, R29 ;  /* 0x000000ffff067224 */ /* 0x002fe400078e001d */
[----:B------:R-:W-:Y:S01]  /*af40*/  IMAD.MOV.U32 R7, RZ, RZ, R0 ;  /* 0x000000ffff077224 */ /* 0x000fe200078e0000 */
[----:B------:R-:W3:Y:S04]  /*af50*/  LDL.LU R29, [R1+0x634] ;  /* 0x00063400011d7983 */ /* 0x000ee80000300800 */
[----:B------:R-:W3:Y:S04]  /*af60*/  LDL.LU R0, [R1+0x630] ;  /* 0x0006300001007983 */ /* 0x000ee80000300800 */
[----:B------:R1:W-:Y:S02]  /*af70*/  STL.64 [R1+0x5d8], R6 ;  /* 0x0005d80601007387 */ /* 0x0003e40000100a00 */
[----:B-1----:R-:W-:-:S02]  /*af80*/  IMAD.MOV.U32 R6, RZ, RZ, R3 ;  /* 0x000000ffff067224 */ /* 0x002fc400078e0003 */
[----:B------:R-:W-:Y:S01]  /*af90*/  IMAD.MOV.U32 R7, RZ, RZ, R2 ;  /* 0x000000ffff077224 */ /* 0x000fe200078e0002 */
[----:B------:R-:W3:Y:S04]  /*afa0*/  LDL.LU R3, [R1+0x62c] ;  /* 0x00062c0001037983 */ /* 0x000ee80000300800 */
[----:B------:R-:W3:Y:S04]  /*afb0*/  LDL.LU R2, [R1+0x628] ;  /* 0x0006280001027983 */ /* 0x000ee80000300800 */
[----:B------:R-:W-:Y:S01]  /*afc0*/  STL.64 [R1+0x5f0], R6 ;  /* 0x0005f00601007387 */ /* 0x000fe20000100a00 */
[C---:B--2---:R-:W-:Y:S11]  /*afd0*/  HMMA.16816.F32.BF16 R12, R20.reuse, R10, R12 ;  /* 0x0000000a140c723c */ /* 0x044ff6000004180c */
[----:B------:R-:W-:Y:S11]  /*afe0*/  @!UPT UIADD3 URZ, URZ, URZ, URZ ;  /* 0x0000003f3f3ff290 */ /* 0x000ff6000fffe03f */
[----:B------:R-:W-:Y:S01]  /*aff0*/  @!UPT UIADD3 URZ, URZ, URZ, URZ ;  /* 0x0000003f3f3ff290 */ /* 0x000fe2000fffe03f */
[----:B------:R-:W-:Y:S04]  /*b000*/  STL.64 [R1+0x240], R12 ;  /* 0x0002400c01007387 */ /* 0x000fe80000100a00 */
[----:B------:R1:W-:Y:S04]  /*b010*/  STL.64 [R1+0x248], R14 ;  /* 0x0002480e01007387 */ /* 0x0003e80000100a00 */
[----:B-1----:R-:W4:Y:S04]  /*b020*/  LDL.LU.64 R14, [R1+0x620] ;  /* 0x00062000010e7983 */ /* 0x002f280000300a00 */
[----:B------:R-:W2:Y:S04]  /*b030*/  LDL.LU.64 R12, [R1+0x618] ;  /* 0x00061800010c7983 */ /* 0x000ea80000300a00 */
[----:B------:R-:W-:Y:S04]  /*b040*/  STL.64 [R1+0x5d0], R10 ;  /* 0x0005d00a01007387 */ /* 0x000fe80000100a00 */
[----:B---3--:R1:W-:Y:S04]  /*b050*/  STL.64 [R1+0x5c8], R8 ;  /* 0x0005c80801007387 */ /* 0x0083e80000100a00 */
[----:B-1----:R-:W3:Y:S04]  /*b060*/  LDL.LU R8, [R1+0x410] ;  /* 0x0004100001087983 */ /* 0x002ee80000300800 */
[----:B------:R-:W3:Y:S04]  /*b070*/  LDL.LU R9, [R1+0x414] ;  /* 0x0004140001097983 */ /* 0x000ee80000300800 */
[----:B------:R-:W2:Y:S04]  /*b080*/  LDL.LU R10, [R1+0x418] ;  /* 0x00041800010a7983 */ /* 0x000ea80000300800 */
[----:B------:R-:W2:Y:S04]  /*b090*/  LDL.LU R11, [R1+0x41c] ;  /* 0x00041c00010b7983 */ /* 0x000ea80000300800 */
[----:B--2---:R-:W-:Y:S04]  /*b0a0*/  STL.64 [R1+0x5e8], R10 ;  /* 0x0005e80a01007387 */ /* 0x004fe80000100a00 */
[----:B---3--:R1:W-:Y:S04]  /*b0b0*/  STL.64 [R1+0x5e0], R8 ;  /* 0x0005e00801007387 */ /* 0x0083e80000100a00 */
[----:B-1----:R-:W2:Y:S04]  /*b0c0*/  LDL.LU R8, [R1+0x80] ;  /* 0x0000800001087983 */ /* 0x002ea80000300800 */
[----:B------:R-:W2:Y:S04]  /*b0d0*/  LDL.LU R9, [R1+0x84] ;  /* 0x0000840001097983 */ /* 0x000ea80000300800 */
[----:B------:R-:W3:Y:S04]  /*b0e0*/  LDL.LU R10, [R1+0x88] ;  /* 0x00008800010a7983 */ /* 0x000ee80000300800 */
[----:B------:R-:W3:Y:S01]  /*b0f0*/  LDL.LU R11, [R1+0x8c] ;  /* 0x00008c00010b7983 */ /* 0x000ee20000300800 */
[----:B----4-:R-:W-:Y:S03]  /*b100*/  HMMA.16816.F32.BF16 R20, R20, R14, R24 ;  /* 0x0000000e1414723c */ /* 0x010fe60000041818 */
[----:B---3--:R-:W-:Y:S04]  /*b110*/  STL.64 [R1+0x600], R10 ;  /* 0x0006000a01007387 */ /* 0x008fe80000100a00 */
[----:B--2---:R1:W-:Y:S04]  /*b120*/  STL.64 [R1+0x5f8], R8 ;  /* 0x0005f80801007387 */ /* 0x0043e80000100a00 */
[----:B-1----:R-:W2:Y:S04]  /*b130*/  LDL.LU R8, [R1+0x90] ;  /* 0x0000900001087983 */ /* 0x002ea80000300800 */
[----:B------:R-:W2:Y:S04]  /*b140*/  LDL.LU R9, [R1+0x94] ;  /* 0x0000940001097983 */ /* 0x000ea80000300800 */
[----:B------:R-:W2:Y:S04]  /*b150*/  LDL.LU R10, [R1+0x98] ;  /* 0x00009800010a7983 */ /* 0x000ea80000300800 */
[----:B------:R-:W2:Y:S04]  /*b160*/  LDL.LU R11, [R1+0x9c] ;  /* 0x00009c00010b7983 */ /* 0x000ea80000300800 */
[----:B------:R-:W2:Y:S04]  /*b170*/  LDL.LU.64 R26, [R1+0x610] ;  /* 0x00061000011a7983 */ /* 0x000ea80000300a00 */
[----:B------:R-:W2:Y:S04]  /*b180*/  LDL.LU.64 R24, [R1+0x608] ;  /* 0x0006080001187983 */ /* 0x000ea80000300a00 */
[----:B------:R1:W-:Y:S04]  /*b190*/  STL.64 [R1+0xa0], R20 ;  /* 0x0000a01401007387 */ /* 0x0003e80000100a00 */
[----:B------:R3:W-:Y:S04]  /*b1a0*/  STL.64 [R1+0xa8], R22 ;  /* 0x0000a81601007387 */ /* 0x0007e80000100a00 */
[----:B-1----:R-:W4:Y:S04]  /*b1b0*/  LDL.LU.64 R20, [R1+0x480] ;  /* 0x0004800001147983 */ /* 0x002f280000300a00 */
[----:B---3--:R-:W3:Y:S01]  /*b1c0*/  LDL.LU.64 R22, [R1+0x488] ;  /* 0x0004880001167983 */ /* 0x008ee20000300a00 */
[----:B------:R-:W-:-:S02]  /*b1d0*/  IMAD.MOV.U32 R6, RZ, RZ, R19 ;  /* 0x000000ffff067224 */ /* 0x000fc400078e0013 */
[----:B------:R-:W-:Y:S01]  /*b1e0*/  IMAD.MOV.U32 R7, RZ, RZ, R18 ;  /* 0x000000ffff077224 */ /* 0x000fe200078e0012 */
[----:B---3--:R-:W-:Y:S04]  /*b1f0*/  STL.64 [R1+0x588], R22 ;  /* 0x0005881601007387 */ /* 0x008fe80000100a00 */
[----:B----4-:R1:W-:Y:S04]  /*b200*/  STL.64 [R1+0x580], R20 ;  /* 0x0005801401007387 */ /* 0x0103e80000100a00 */
[----:B-1----:R-:W3:Y:S01]  /*b210*/  LDL.LU.64 R20, [R1+0x478] ;  /* 0x0004780001147983 */ /* 0x002ee20000300a00 */
[----:B--2---:R-:W-:Y:S01]  /*b220*/  HMMA.16816.F32.BF16 R4, R24, R6, R8 ;  /* 0x000000061804723c */ /* 0x004fe20000041808 */
[----:B------:R-:W-:-:S02]  /*b230*/  IMAD.MOV.U32 R22, RZ, RZ, R17 ;  /* 0x000000ffff167224 */ /* 0x000fc400078e0011 */
[----:B------:R-:W-:-:S05]  /*b240*/  IMAD.MOV.U32 R23, RZ, RZ, R16 ;  /* 0x000000ffff177224 */ /* 0x000fca00078e0010 */
[----:B------:R-:W-:Y:S04]  /*b250*/  STL.64 [R1+0x5b8], R22 ;  /* 0x0005b81601007387 */ /* 0x000fe80000100a00 */
[----:B---3--:R1:W-:Y:S04]  /*b260*/  STL.64 [R1+0x5b0], R20 ;  /* 0x0005b01401007387 */ /* 0x0083e80000100a00 */
[----:B-1----:R-:W2:Y:S04]  /*b270*/  LDL.LU R20, [R1+0x400] ;  /* 0x0004000001147983 */ /* 0x002ea80000300800 */
[----:B------:R-:W2:Y:S04]  /*b280*/  LDL.LU R21, [R1+0x404] ;  /* 0x0004040001157983 */ /* 0x000ea80000300800 */
[----:B------:R-:W2:Y:S04]  /*b290*/  LDL.LU R22, [R1+0x408] ;  /* 0x0004080001167983 */ /* 0x000ea80000300800 */
[----:B------:R-:W2:Y:S04]  /*b2a0*/  LDL.LU R23, [R1+0x40c] ;  /* 0x00040c0001177983 */ /* 0x000ea80000300800 */
[----:B------:R-:W3:Y:S04]  /*b2b0*/  LDL.LU.64 R10, [R1+0x600] ;  /* 0x00060000010a7983 */ /* 0x000ee80000300a00 */
[----:B------:R-:W3:Y:S04]  /*b2c0*/  LDL.LU.64 R8, [R1+0x5f8] ;  /* 0x0005f80001087983 */ /* 0x000ee80000300a00 */
[----:B------:R-:W-:Y:S04]  /*b2d0*/  STL.64 [R1+0x90], R4 ;  /* 0x0000900401007387 */ /* 0x000fe80000100a00 */
[----:B------:R1:W-:Y:S04]  /*b2e0*/  STL.64 [R1+0x98], R6 ;  /* 0x0000980601007387 */ /* 0x0003e80000100a00 */
[----:B-1----:R-:W3:Y:S02]  /*b2f0*/  LDL.LU.64 R6, [R1+0x5f0] ;  /* 0x0005f00001067983 */ /* 0x002ee40000300a00 */
[C---:B---3--:R-:W-:Y:S02]  /*b300*/  HMMA.16816.F32.BF16 R4, R24.reuse, R6, R8 ;  /* 0x000000061804723c */ /* 0x048fe40000041808 */
[----:B------:R-:W3:Y:S04]  /*b310*/  LDL.LU.64 R10, [R1+0x5e8] ;  /* 0x0005e800010a7983 */ /* 0x000ee80000300a00 */
[----:B------:R-:W3:Y:S11]  /*b320*/  LDL.LU.64 R8, [R1+0x5e0] ;  /* 0x0005e00001087983 */ /* 0x000ef60000300a00 */
[----:B------:R-:W-:Y:S06]  /*b330*/  @!UPT UIADD3 URZ, URZ, URZ, URZ ;  /* 0x0000003f3f3ff290 */ /* 0x000fec000fffe03f */
[----:B------:R-:W-:Y:S04]  /*b340*/  STL.64 [R1+0x80], R4 ;  /* 0x0000800401007387 */ /* 0x000fe80000100a00 */
[----:B------:R1:W-:Y:S04]  /*b350*/  STL.64 [R1+0x88], R6 ;  /* 0x0000880601007387 */ /* 0x0003e80000100a00 */
[----:B-1----:R-:W3:Y:S02]  /*b360*/  LDL.LU.64 R6, [R1+0x5d8] ;  /* 0x0005d80001067983 */ /* 0x002ee40000300a00 */
[----:B---3--:R-:W-:Y:S02]  /*b370*/  HMMA.16816.F32.BF16 R4, R24, R6, R8 ;  /* 0x000000061804723c */ /* 0x008fe40000041808 */
[----:B------:R-:W3:Y:S04]  /*b380*/  LDL.LU.64 R10, [R1+0x5d0] ;  /* 0x0005d000010a7983 */ /* 0x000ee80000300a00 */
[----:B------:R-:W4:Y:S11]  /*b390*/  LDL.LU.64 R8, [R1+0x5c8] ;  /* 0x0005c80001087983 */ /* 0x000f360000300a00 */
[----:B------:R-:W-:Y:S06]  /*b3a0*/  @!UPT UIADD3 URZ, URZ, URZ, URZ ;  /* 0x0000003f3f3ff290 */ /* 0x000fec000fffe03f */
[----:B------:R-:W-:Y:S04]  /*b3b0*/  STL.64 [R1+0x410], R4 ;  /* 0x0004100401007387 */ /* 0x000fe80000100a00 */
[----:B------:R1:W-:Y:S04]  /*b3c0*/  STL.64 [R1+0x418], R6 ;  /* 0x0004180601007387 */ /* 0x0003e80000100a00 */
[----:B-1----:R-:W2:Y:S01]  /*b3d0*/  LDL.LU.64 R6, [R1+0x5c0] ;  /* 0x0005c00001067983 */ /* 0x002ea20000300a00 */
[----:B------:R-:W-:-:S03]  /*b3e0*/  IMAD.MOV.U32 R19, RZ, RZ, c[0x0][0x18c] ;  /* 0x00006300ff137624 */ /* 0x000fc600078e00ff */
[----:B------:R-:W3:Y:S01]  /*b3f0*/  LDL.LU.64 R16, [R1+0x498] ;  /* 0x0004980001107983 */ /* 0x000ee20000300a00 */
[----:B------:R-:W-:-:S04]  /*b400*/  IMAD.SHL.U32 R19, R19, 0x20, RZ ;  /* 0x0000002013137824 */ /* 0x000fc800078e00ff */
[C---:B------:R-:W-:Y:S01]  /*b410*/  IMAD.WIDE R12, R19.reuse, 0x2, R12 ;  /* 0x00000002130c7825 */ /* 0x040fe200078e020c */
[----:B--2---:R-:W-:Y:S01]  /*b420*/  HMMA.16816.F32.BF16 R4, R24, R6, R20 ;  /* 0x000000061804723c */ /* 0x004fe20000041814 */
[----:B------:R-:W2:Y:S04]  /*b430*/  LDL.LU.64 R22, [R1+0x5b8] ;  /* 0x0005b80001167983 */ /* 0x000ea80000300a00 */
[----:B------:R-:W2:Y:S11]  /*b440*/  LDL.LU.64 R20, [R1+0x5b0] ;  /* 0x0005b00001147983 */ /* 0x000eb60000300a00 */
[----:B------:R-:W-:Y:S07]  /*b450*/  @!UPT UIADD3 URZ, URZ, URZ, URZ ;  /* 0x0000003f3f3ff290 */ /* 0x000fee000fffe03f */
[----:B------:R-:W-:Y:S04]  /*b460*/  STL.64 [R1+0x400], R4 ;  /* 0x0004000401007387 */ /* 0x000fe80000100a00 */
[----:B------:R1:W-:Y:S04]  /*b470*/  STL.64 [R1+0x408], R6 ;  /* 0x0004080601007387 */ /* 0x0003e80000100a00 */
[----:B-1----:R-:W2:Y:S04]  /*b480*/  LDL.LU.64 R6, [R1+0x5a8] ;  /* 0x0005a80001067983 */ /* 0x002ea80000300a00 */
[----:B------:R-:W2:Y:S04]  /*b490*/  LDL.LU.64 R4, [R1+0x5a0] ;  /* 0x0005a00001047983 */ /* 0x000ea80000300a00 */
[----:B------:R-:W-:Y:S04]  /*b4a0*/  STL [R1+0x50c], R12 ;  /* 0x00050c0c01007387 */ /* 0x000fe80000100800 */
[----:B------:R1:W-:Y:S04]  /*b4b0*/  STL [R1+0x508], R13 ;  /* 0x0005080d01007387 */ /* 0x0003e80000100800 */
[----:B-1----:R-:W2:Y:S01]  /*b4c0*/  LDL.LU.64 R12, [R1+0x470] ;  /* 0x00047000010c7983 */ /* 0x002ea20000300a00 */
[----:B----4-:R-:W-:-:S05]  /*b4d0*/  IMAD.WIDE R8, R19, 0x2, R8 ;  /* 0x0000000213087825 */ /* 0x010fca00078e0208 */
[----:B------:R-:W-:Y:S04]  /*b4e0*/  STL [R1+0x504], R8 ;  /* 0x0005040801007387 */ /* 0x000fe80000100800 */
[----:B------:R-:W-:Y:S04]  /*b4f0*/  STL [R1+0x500], R9 ;  /* 0x0005000901007387 */ /* 0x000fe80000100800 */
[----:B------:R-:W-:Y:S01]  /*b500*/  STL.64 [R1+0x598], R14 ;  /* 0x0005980e01007387 */ /* 0x000fe20000100a00 */
[----:B--2---:R-:W-:-:S05]  /*b510*/  IMAD.WIDE R12, R19, 0x2, R12 ;  /* 0x00000002130c7825 */ /* 0x004fca00078e020c */
[----:B------:R1:W-:Y:S04]  /*b520*/  STL.64 [R1+0x590], R12 ;  /* 0x0005900c01007387 */ /* 0x0003e80000100a00 */
[----:B-1----:R-:W2:Y:S04]  /*b530*/  LDL.LU R12, [R1+0x3f0] ;  /* 0x0003f000010c7983 */ /* 0x002ea80000300800 */
[----:B------:R-:W2:Y:S04]  /*b540*/  LDL.LU R13, [R1+0x3f4] ;  /* 0x0003f400010d7983 */ /* 0x000ea80000300800 */
[----:B------:R-:W2:Y:S04]  /*b550*/  LDL.LU R14, [R1+0x3f8] ;  /* 0x0003f800010e7983 */ /* 0x000ea80000300800 */
[----:B------:R-:W2:Y:S01]  /*b560*/  LDL.LU R15, [R1+0x3fc] ;  /* 0x0003fc00010f7983 */ /* 0x000ea20000300800 */
[----:B------:R-:W-:-:S04]  /*b570*/  IMAD.WIDE R8, R19, 0x2, R20 ;  /* 0x0000000213087825 */ /* 0x000fc800078e0214 */
[----:B------:R-:W-:-:S05]  /*b580*/  IMAD.WIDE R4, R19, 0x2, R4 ;  /* 0x0000000213047825 */ /* 0x000fca00078e0204 */
[----:B------:R-:W-:Y:S04]  /*b590*/  STL [R1+0x4fc], R4 ;  /* 0x0004fc0401007387 */ /* 0x000fe80000100800 */
[----:B------:R-:W-:Y:S01]  /*b5a0*/  STL [R1+0x4f8], R5 ;  /* 0x0004f80501007387 */ /* 0x000fe20000100800 */
[----:B--2---:R-:W-:Y:S03]  /*b5b0*/  HMMA.16816.F32.BF16 R20, R24, R22, R12 ;  /* 0x000000161814723c */ /* 0x004fe6000004180c */
[----:B------:R-:W2:Y:S04]  /*b5c0*/  LDL.LU.64 R14, [R1+0x598] ;  /* 0x00059800010e7983 */ /* 0x000ea80000300a00 */
[----:B------:R-:W4:Y:S11]  /*b5d0*/  LDL.LU.64 R12, [R1+0x590] ;  /* 0x00059000010c7983 */ /* 0x000f360000300a00 */
[----:B------:R-:W-:Y:S05]  /*b5e0*/  @!UPT UIADD3 URZ, URZ, URZ, URZ ;  /* 0x0000003f3f3ff290 */ /* 0x000fea000fffe03f */
[----:B------:R-:W-:Y:S04]  /*b5f0*/  STL.64 [R1+0x3f0], R20 ;  /* 0x0003f01401007387 */ /* 0x000fe80000100a00 */
[----:B------:R1:W-:Y:S04]  /*b600*/  STL.64 [R1+0x3f8], R22 ;  /* 0x0003f81601007387 */ /* 0x0003e80000100a00 */
[----:B-1----:R-:W2:Y:S04]  /*b610*/  LDL.LU.64 R22, [R1+0x588] ;  /* 0x0005880001167983 */ /* 0x002ea80000300a00 */
[----:B------:R-:W2:Y:S04]  /*b620*/  LDL.LU.64 R20, [R1+0x580] ;  /* 0x0005800001147983 */ /* 0x000ea80000300a00 */
[----:B----4-:R-:W-:Y:S01]  /*b630*/  STL [R1+0x4f4], R12 ;  /* 0x0004f40c01007387 */ /* 0x010fe20000100800 */
[----:B--2---:R-:W-:-:S03]  /*b640*/  IMAD.WIDE R4, R19, 0x2, R20 ;  /* 0x0000000213047825 */ /* 0x004fc600078e0214 */
[----:B------:R-:W2:Y:S04]  /*b650*/  LDL.LU.64 R20, [R1+0x4b8] ;  /* 0x0004b80001147983 */ /* 0x000ea80000300a00 */
[----:B------:R1:W-:Y:S04]  /*b660*/  STL [R1+0x4f0], R13 ;  /* 0x0004f00d01007387 */ /* 0x0003e80000100800 */
[----:B------:R-:W-:Y:S04]  /*b670*/  STL [R1+0x4ec], R8 ;  /* 0x0004ec0801007387 */ /* 0x000fe80000100800 */
[----:B------:R4:W-:Y:S01]  /*b680*/  STL [R1+0x4e8], R9 ;  /* 0x0004e80901007387 */ /* 0x0009e20000100800 */
[----:B-1----:R-:W-:-:S03]  /*b690*/  IMAD.WIDE R12, R19, 0x2, R22 ;  /* 0x00000002130c7825 */ /* 0x002fc600078e0216 */
[----:B----4-:R-:W4:Y:S04]  /*b6a0*/  LDL.LU.64 R8, [R1+0x490] ;  /* 0x0004900001087983 */ /* 0x010f280000300a00 */
[----:B------:R-:W-:Y:S04]  /*b6b0*/  STL.64 [R1+0x578], R14 ;  /* 0x0005780e01007387 */ /* 0x000fe80000100a00 */
[----:B------:R1:W-:Y:S04]  /*b6c0*/  STL.64 [R1+0x570], R12 ;  /* 0x0005700c01007387 */ /* 0x0003e80000100a00 */
[----:B-1----:R-:W2:Y:S04]  /*b6d0*/  LDL.LU R12, [R1+0x3e0] ;  /* 0x0003e000010c7983 */ /* 0x002ea80000300800 */
[----:B------:R-:W2:Y:S04]  /*b6e0*/  LDL.LU R13, [R1+0x3e4] ;  /* 0x0003e400010d7983 */ /* 0x000ea80000300800 */
[----:B------:R-:W2:Y:S04]  /*b6f0*/  LDL.LU R14, [R1+0x3e8] ;  /* 0x0003e800010e7983 */ /* 0x000ea80000300800 */
[----:B------:R-:W2:Y:S04]  /*b700*/  LDL.LU R15, [R1+0x3ec] ;  /* 0x0003ec00010f7983 */ /* 0x000ea80000300800 */
[----:B------:R-:W-:Y:S04]  /*b710*/  STL [R1+0x4e4], R4 ;  /* 0x0004e40401007387 */ /* 0x000fe80000100800 */
[----:B------:R-:W2:Y:S04]  /*b720*/  LDL.LU.64 R22, [R1+0x4c8] ;  /* 0x0004c80001167983 */ /* 0x000ea80000300a00 */
[----:B--2---:R-:W-:Y:S04]  /*b730*/  STL.64 [R1+0x568], R22 ;  /* 0x0005681601007387 */ /* 0x004fe80000100a00 */
[----:B------:R1:W-:Y:S04]  /*b740*/  STL.64 [R1+0x560], R20 ;  /* 0x0005601401007387 */ /* 0x0003e80000100a00 */
[----:B-1----:R-:W2:Y:S04]  /*b750*/  LDL.LU R20, [R1+0x3d0] ;  /* 0x0003d00001147983 */ /* 0x002ea80000300800 */
[----:B------:R-:W2:Y:S04]  /*b760*/  LDL.LU R21, [R1+0x3d4] ;  /* 0x0003d40001157983 */ /* 0x000ea80000300800 */
[----:B------:R-:W2:Y:S04]  /*b770*/  LDL.LU R22, [R1+0x3d8] ;  /* 0x0003d80001167983 */ /* 0x000ea80000300800 */
[----:B------:R-:W2:Y:S04]  /*b780*/  LDL.LU R23, [R1+0x3dc] ;  /* 0x0003dc0001177983 */ /* 0x000ea80000300800 */
[----:B------:R1:W-:Y:S02]  /*b790*/  STL [R1+0x4e0], R5 ;  /* 0x0004e00501007387 */ /* 0x0003e40000100800 */
[----:B-1----:R-:W-:Y:S02]  /*b7a0*/  HMMA.16816.F32.BF16 R4, R24, R6, R12 ;  /* 0x000000061804723c */ /* 0x002fe4000004180c */
[----:B------:R-:W2:Y:S04]  /*b7b0*/  LDL.LU.64 R14, [R1+0x578] ;  /* 0x00057800010e7983 */ /* 0x000ea80000300a00 */
[----:B------:R-:W2:Y:S11]  /*b7c0*/  LDL.LU.64 R12, [R1+0x570] ;  /* 0x00057000010c7983 */ /* 0x000eb60000300a00 */
[----:B------:R-:W-:Y:S06]  /*b7d0*/  @!UPT UIADD3 URZ, URZ, URZ, URZ ;  /* 0x0000003f3f3ff290 */ /* 0x000fec000fffe03f */
[----:B------:R3:W-:Y:S04]  /*b7e0*/  STL.64 [R1+0x3e0], R4 ;  /* 0x0003e00401007387 */ /* 0x0007e80000100a00 */
[----:B------:R1:W-:Y:S01]  /*b7f0*/  STL.64 [R1+0x3e8], R6 ;  /* 0x0003e80601007387 */ /* 0x0003e20000100a00 */
[----:B---3--:R-:W-:-:S03]  /*b800*/  IMAD.WIDE R4, R19, 0x2, R16 ;  /* 0x0000000213047825 */ /* 0x008fc600078e0210 */
[----:B-1----:R-:W3:Y:S04]  /*b810*/  LDL.LU.64 R6, [R1+0x4a8] ;  /* 0x0004a80001067983 */ /* 0x002ee80000300a00 */
[----:B--2---:R-:W-:Y:S04]  /*b820*/  STL [R1+0x4dc], R12 ;  /* 0x0004dc0c01007387 */ /* 0x004fe80000100800 */
[----:B------:R-:W2:Y:S04]  /*b830*/  LDL.LU.64 R16, [R1+0x4d0] ;  /* 0x0004d00001107983 */ /* 0x000ea80000300a00 */
[----:B------:R1:W-:Y:S04]  /*b840*/  STL [R1+0x4d8], R13 ;  /* 0x0004d80d01007387 */ /* 0x0003e80000100800 */
[----:B-1----:R-:W2:Y:S01]  /*b850*/  LDL.LU.64 R12, [R1+0x4a0] ;  /* 0x0004a000010c7983 */ /* 0x002ea20000300a00 */
[----:B------:R-:W-:Y:S01]  /*b860*/  HMMA.16816.F32.BF16 R20, R24, R10, R20 ;  /* 0x0000000a1814723c */ /* 0x000fe20000041814 */
[----:B----4-:R-:W-:-:S05]  /*b870*/  IMAD.WIDE R8, R19, 0x2, R8 ;  /* 0x0000000213087825 */ /* 0x010fca00078e0208 */
[----:B------:R-:W-:Y:S04]  /*b880*/  STL [R1+0x490], R8 ;  /* 0x0004900801007387 */ /* 0x000fe80000100800 */
[----:B------:R-:W-:Y:S04]  /*b890*/  STL [R1+0x48c], R9 ;  /* 0x00048c0901007387 */ /* 0x000fe80000100800 */
[----:B------:R-:W-:Y:S04]  /*b8a0*/  STL [R1+0x488], R4 ;  /* 0x0004880401007387 */ /* 0x000fe80000100800 */
[----:B------:R1:W-:Y:S04]  /*b8b0*/  STL [R1+0x484], R5 ;  /* 0x0004840501007387 */ /* 0x0003e80000100800 */
[----:B-1----:R-:W4:Y:S01]  /*b8c0*/  LDL.LU.64 R4, [R1+0x4b0] ;  /* 0x0004b00001047983 */ /* 0x002f220000300a00 */
[----:B--2---:R-:W-:-:S03]  /*b8d0*/  IMAD.WIDE R8, R19, 0x2, R12 ;  /* 0x0000000213087825 */ /* 0x004fc600078e020c */
[----:B------:R-:W2:Y:S04]  /*b8e0*/  LDL.LU R12, [R1+0x510] ;  /* 0x00051000010c7983 */ /* 0x000ea80000300800 */
[----:B------:R-:W-:Y:S04]  /*b8f0*/  STL.64 [R1+0x3d0], R20 ;  /* 0x0003d01401007387 */ /* 0x000fe80000100a00 */
[----:B------:R1:W-:Y:S04]  /*b900*/  STL.64 [R1+0x3d8], R22 ;  /* 0x0003d81601007387 */ /* 0x0003e80000100a00 */
[----:B-1----:R-:W2:Y:S04]  /*b910*/  LDL.LU.64 R22, [R1+0x568] ;  /* 0x0005680001167983 */ /* 0x002ea80000300a00 */
[----:B------:R-:W2:Y:S04]  /*b920*/  LDL.LU.64 R20, [R1+0x560] ;  /* 0x0005600001147983 */ /* 0x000ea80000300a00 */
[----:B------:R1:W-:Y:S04]  /*b930*/  STL [R1+0x480], R8 ;  /* 0x0004800801007387 */ /* 0x0003e80000100800 */
[----:B------:R0:W-:Y:S01]  /*b940*/  STL [R1+0x47c], R9 ;  /* 0x00047c0901007387 */ /* 0x0001e20000100800 */
[----:B-1----:R-:W-:-:S03]  /*b950*/  IMAD.MOV.U32 R8, RZ, RZ, R2 ;  /* 0x000000ffff087224 */ /* 0x002fc600078e0002 */
[----:B------:R-:W2:Y:S01]  /*b960*/  LDL.LU R2, [R1+0x55c] ;  /* 0x00055c0001027983 */ /* 0x000ea20000300800 */
[----:B0-----:R-:W-:-:S03]  /*b970*/  IMAD.MOV.U32 R9, RZ, RZ, R3 ;  /* 0x000000ffff097224 */ /* 0x001fc600078e0003 */
[----:B------:R-:W2:Y:S01]  /*b980*/  LDL.LU R3, [R1+0x558] ;  /* 0x0005580001037983 */ /* 0x000ea20000300800 */
[----:B------:R-:W-:Y:S02]  /*b990*/  IMAD.MOV.U32 R10, RZ, RZ, R0 ;  /* 0x000000ffff0a7224 */ /* 0x000fe400078e0000 */
[----:B------:R-:W-:Y:S01]  /*b9a0*/  IMAD.MOV.U32 R11, RZ, RZ, R29 ;  /* 0x000000ffff0b7224 */ /* 0x000fe200078e001d */
[----:B------:R-:W2:Y:S01]  /*b9b0*/  LDL.LU R0, [R1+0x554] ;  /* 0x0005540001007983 */ /* 0x000ea20000300800 */
[----:B---3--:R-:W-:-:S03]  /*b9c0*/  IMAD.WIDE R6, R19, 0x2, R6 ;  /* 0x0000000213067825 */ /* 0x008fc600078e0206 */
[----:B------:R0:W5:Y:S02]  /*b9d0*/  LDL.LU R29, [R1+0x550] ;  /* 0x00055000011d7983 */ /* 0x0001640000300800 */
[----:B------:R-:W-:Y:S01]  /*b9e0*/  HMMA.16816.F32.BF16 R24, R24, R14, R8 ;  /* 0x0000000e1818723c */ /* 0x000fe20000041808 */
[C---:B----4-:R-:W-:Y:S01]  /*b9f0*/  IMAD.WIDE R4, R19.reuse, 0x2, R4 ;  /* 0x0000000213047825 */ /* 0x050fe200078e0204 */
[----:B------:R-:W-:Y:S04]  /*ba00*/  STL [R1+0x478], R6 ;  /* 0x0004780601007387 */ /* 0x000fe80000100800 */
[----:B------:R-:W-:Y:S04]  /*ba10*/  STL [R1+0x474], R7 ;  /* 0x0004740701007387 */ /* 0x000fe80000100800 */
[----:B------:R-:W-:Y:S04]  /*ba20*/  STL [R1+0x470], R4 ;  /* 0x0004700401007387 */ /* 0x000fe80000100800 */
[----:B------:R2:W-:Y:S09]  /*ba30*/  STL [R1+0x46c], R5 ;  /* 0x00046c0501007387 */ /* 0x0005f20000100800 */
[----:B------:R-:W-:Y:S04]  /*ba40*/  STL.64 [R1+0x230], R24 ;  /* 0x0002301801007387 */ /* 0x000fe80000100a00 */
[----:B------:R-:W-:Y:S01]  /*ba50*/  STL.64 [R1+0x238], R26 ;  /* 0x0002381a01007387 */ /* 0x000fe20000100a00 */
[----:B--2---:R-:W-:-:S03]  /*ba60*/  IMAD.WIDE R4, R19, 0x2, R2 ;  /* 0x0000000213047825 */ /* 0x004fc600078e0202 */
[----:B------:R-:W2:Y:S01]  /*ba70*/  LDL.LU.64 R2, [R1+0x548] ;  /* 0x0005480001027983 */ /* 0x000ea20000300a00 */
[----:B------:R-:W-:Y:S01]  /*ba80*/  IMAD.WIDE R6, R19, 0x2, R20 ;  /* 0x0000000213067825 */ /* 0x000fe200078e0214 */
[----:B------:R-:W-:-:S04]  /*ba90*/  IADD3 R12, R12, -0x1, RZ ;  /* 0xffffffff0c0c7810 */ /* 0x000fc80007ffe0ff */
[----:B------:R-:W-:Y:S04]  /*baa0*/  STL [R1+0x468], R6 ;  /* 0x0004680601007387 */ /* 0x000fe80000100800 */
[----:B------:R1:W-:Y:S04]  /*bab0*/  STL [R1+0x464], R7 ;  /* 0x0004640701007387 */ /* 0x0003e80000100800 */
[----:B------:R-:W-:Y:S01]  /*bac0*/  STL [R1+0x460], R4 ;  /* 0x0004600401007387 */ /* 0x000fe20000100800 */
[----:B-1----:R-:W-:-:S03]  /*bad0*/  IMAD.WIDE R6, R19, 0x2, R22 ;  /* 0x0000000213067825 */ /* 0x002fc600078e0216 */
[----:B------:R1:W-:Y:S04]  /*bae0*/  STL [R1+0x45c], R5 ;  /* 0x00045c0501007387 */ /* 0x0003e80000100800 */
[----:B------:R0:W-:Y:S04]  /*baf0*/  STL [R1+0x510], R12 ;  /* 0x0005100c01007387 */ /* 0x0001e80000100800 */
[----:B------:R0:W-:Y:S04]  /*bb00*/  STL [R1+0x458], R6 ;  /* 0x0004580601007387 */ /* 0x0001e80000100800 */
[----:B------:R0:W-:Y:S01]  /*bb10*/  STL [R1+0x4c], R7 ;  /* 0x00004c0701007387 */ /* 0x0001e20000100800 */
[----:B------:R-:W-:Y:S01]  /*bb20*/  ISETP.NE.U32.AND P0, PT, R12, RZ, PT ;  /* 0x000000ff0c00720c */ /* 0x000fe20003f05070 */
[----:B------:R-:W-:-:S04]  /*bb30*/  IMAD.MOV.U32 R9, RZ, RZ, c[0x0][0x188] ;  /* 0x00006200ff097624 */ /* 0x000fc800078e00ff */
[----:B------:R-:W-:Y:S02]  /*bb40*/  IMAD.SHL.U32 R9, R9, 0x20, RZ ;  /* 0x0000002009097824 */ /* 0x000fe400078e00ff */
[----:B-1----:R-:W-:Y:S01]  /*bb50*/  IMAD.WIDE R4, R19, 0x2, R16 ;  /* 0x0000000213047825 */ /* 0x002fe200078e0210 */
[----:B------:R-:W-:-:S03]  /*bb60*/  IADD3 R0, R0, -0x20, RZ ;  /* 0xffffffe000007810 */ /* 0x000fc60007ffe0ff */
[----:B------:R-:W-:Y:S02]  /*bb70*/  IMAD.MOV.U32 R24, RZ, RZ, R4 ;  /* 0x000000ffff187224 */ /* 0x000fe400078e0004 */
[----:B------:R-:W-:Y:S02]  /*bb80*/  IMAD.MOV.U32 R10, RZ, RZ, R26 ;  /* 0x000000ffff0a7224 */ /* 0x000fe400078e001a */
[----:B------:R-:W-:Y:S02]  /*bb90*/  IMAD.MOV.U32 R8, RZ, RZ, R27 ;  /* 0x000000ffff087224 */ /* 0x000fe400078e001b */
[----:B--2---:R-:W-:-:S04]  /*bba0*/  IMAD.WIDE R2, R9, 0x2, R2 ;  /* 0x0000000209027825 */ /* 0x004fc800078e0202 */
[----:B------:R-:W-:Y:S02]  /*bbb0*/  IMAD.MOV.U32 R4, RZ, RZ, R2 ;  /* 0x000000ffff047224 */ /* 0x000fe400078e0002 */
[----:B------:R-:W-:Y:S02]  /*bbc0*/  IMAD.MOV.U32 R9, RZ, RZ, R5 ;  /* 0x000000ffff097224 */ /* 0x000fe400078e0005 */
[----:B------:R-:W-:Y:S01]  /*bbd0*/  IMAD.MOV.U32 R2, RZ, RZ, R3 ;  /* 0x000000ffff027224 */ /* 0x000fe200078e0003 */
[----:B0-----:R-:W-:Y:S01]  /*bbe0*/  @!P0 CALL.REL.NOINC `(.L_x_2) ;  /* 0x0000001000008944 */ /* 0x001fe20003c00000 */
[----:B------:R-:W-:Y:S05]  /*bbf0*/  BRA `(.L_x_3) ;  /* 0xffff775000007947 */ /* 0x000fea000383ffff */
.L_x_2:
[----:B------:R-:W2:Y:S04]  /*bc00*/  LDL.LU R0, [R1+0xcc] ;  /* 0x0000cc0001007983 */ /* 0x000ea80000300800 */
[----:B--2---:R0:W-:Y:S04]  /*bc10*/  STL [R1+0x6ec], R0 ;  /* 0x0006ec0001007387 */ /* 0x0041e80000100800 */
[----:B0-----:R-:W2:Y:S04]  /*bc20*/  LDL.LU R0, [R1+0xbc] ;  /* 0x0000bc0001007983 */ /* 0x001ea80000300800 */
        /* <DEDUP_REMOVED lines=33> */
[----:B-----5:R-:W2:Y:S01]  /*be40*/  LDL.LU R28, [R1+0xc8] ;  /* 0x0000c800011c7983 */ /* 0x020ea20000300800 */
[----:B0-----:R-:W-:-:S03]  /*be50*/  IMAD.MOV.U32 R0, RZ, RZ, R10 ;  /* 0x000000ffff007224 */ /* 0x001fc600078e000a */
        /* <DEDUP_REMOVED lines=33> */
[----:B------:R-:W2:Y:S04]  /*c070*/  LDL.LU R4, [R1+0xdc] ;  /* 0x0000dc0001047983 */ /* 0x000ea80000300800 */
[----:B------:R-:W2:Y:S04]  /*c080*/  LDL.LU R2, [R1+0xd8] ;  /* 0x0000d80001027983 */ /* 0x000ea80000300800 */
[----:B------:R-:W3:Y:S04]  /*c090*/  LDL.LU R24, [R1+0x54] ;  /* 0x0000540001187983 */ /* 0x000ee80000300800 */
[----:B------:R-:W3:Y:S04]  /*c0a0*/  LDL.LU R9, [R1+0x50] ;  /* 0x0000500001097983 */ /* 0x000ee80000300800 */
[----:B------:R-:W4:Y:S04]  /*c0b0*/  LDL.LU R3, [R1+0xb4] ;  /* 0x0000b40001037983 */ /* 0x000f280000300800 */
[----:B------:R-:W4:Y:S04]  /*c0c0*/  LDL.LU R5, [R1+0xb0] ;  /* 0x0000b00001057983 */ /* 0x000f280000300800 */
[----:B------:R-:W2:Y:S04]  /*c0d0*/  LDL.LU R6, [R1+0xc4] ;  /* 0x0000c40001067983 */ /* 0x000ea80000300800 */
[----:B------:R-:W2:Y:S04]  /*c0e0*/  LDL.LU R7, [R1+0xc0] ;  /* 0x0000c00001077983 */ /* 0x000ea80000300800 */
[----:B------:R-:W2:Y:S01]  /*c0f0*/  LDL.LU R25, [R1+0xd4] ;  /* 0x0000d40001197983 */ /* 0x000ea20000300800 */
[----:B0-----:R-:W-:-:S03]  /*c100*/  IMAD.MOV.U32 R28, RZ, RZ, R8 ;  /* 0x000000ffff1c7224 */ /* 0x001fc600078e0008 */
[----:B------:R-:W2:Y:S04]  /*c110*/  LDL.LU R26, [R1+0xd0] ;  /* 0x0000d000011a7983 */ /* 0x000ea80000300800 */
        /* <DEDUP_REMOVED lines=10> */
[----:B------:R-:W2:Y:S01]  /*c1c0*/  LDL.LU R22, [R1+0x2b4] ;  /* 0x0002b40001167983 */ /* 0x000ea20000300800 */
[----:B------:R-:W-:-:S03]  /*c1d0*/  F2FP.BF16.PACK_AB R0, R28, R0 ;  /* 0x000000001c00723e */ /* 0x000fc600000010ff */
[----:B------:R-:W2:Y:S04]  /*c1e0*/  LDL.LU R23, [R1+0x2b0] ;  /* 0x0002b00001177983 */ /* 0x000ea80000300800 */
[----:B------:R-:W2:Y:S04]  /*c1f0*/  LDL.LU R16, [R1+0x2c4] ;  /* 0x0002c40001107983 */ /* 0x000ea80000300800 */
[----:B------:R-:W2:Y:S04]  /*c200*/  LDL.LU R17, [R1+0x2c0] ;  /* 0x0002c00001117983 */ /* 0x000ea80000300800 */
[----:B------:R-:W2:Y:S04]  /*c210*/  LDL.LU R18, [R1+0x2d4] ;  /* 0x0002d40001127983 */ /* 0x000ea80000300800 */
[----:B------:R-:W2:Y:S04]  /*c220*/  LDL.LU R19, [R1+0x2d0] ;  /* 0x0002d00001137983 */ /* 0x000ea80000300800 */
[----:B------:R0:W-:Y:S04]  /*c230*/  STL [R1+0x544], R29 ;  /* 0x0005441d01007387 */ /* 0x0001e80000100800 */
[----:B0-----:R-:W2:Y:S04]  /*c240*/  LDL.LU R29, [R1+0xb8] ;  /* 0x0000b800011d7983 */ /* 0x001ea80000300800 */
[----:B------:R-:W2:Y:S04]  /*c250*/  LDL.LU R28, [R1+0x774] ;  /* 0x00077400011c7983 */ /* 0x000ea80000300800 */
[----:B------:R0:W-:Y:S04]  /*c260*/  STL [R1+0x47c], R0 ;  /* 0x00047c0001007387 */ /* 0x0001e80000100800 */
[----:B0-----:R-:W2:Y:S02]  /*c270*/  LDL.LU R0, [R1+0x770] ;  /* 0x0007700001007983 */ /* 0x001ea40000300800 */
[----:B--2---:R-:W-:-:S02]  /*c280*/  F2FP.BF16.PACK_AB R0, R28, R0 ;  /* 0x000000001c00723e */ /* 0x004fc400000010ff */
        /* <DEDUP_REMOVED lines=65> */
[----:B------:R-:W-:Y:S01]  /*c6a0*/  STL [R1+0x3e8], R29 ;  /* 0x0003e81d01007387 */ /* 0x000fe20000100800 */
[----:B--2---:R-:W-:Y:S02]  /*c6b0*/  F2FP.BF16.PACK_AB R28, R0, R28 ;  /* 0x0000001c001c723e */ /* 0x004fe400000010ff */
[----:B------:R-:W-:Y:S02]  /*c6c0*/  F2FP.BF16.PACK_AB R0, R4, R2 ;  /* 0x000000020400723e */ /* 0x000fe400000010ff */
[----:B---3--:R-:W-:Y:S01]  /*c6d0*/  F2FP.BF16.PACK_AB R4, R24, R9 ;  /* 0x000000091804723e */ /* 0x008fe200000010ff */
[----:B------:R-:W-:Y:S01]  /*c6e0*/  STL [R1+0x3e4], R28 ;  /* 0x0003e41c01007387 */ /* 0x000fe20000100800 */
[----:B----4-:R-:W-:-:S03]  /*c6f0*/  F2FP.BF16.PACK_AB R2, R3, R5 ;  /* 0x000000050302723e */ /* 0x010fc600000010ff */
[----:B------:R0:W-:Y:S01]  /*c700*/  STL [R1+0x3e0], R0 ;  /* 0x0003e00001007387 */ /* 0x0001e20000100800 */
[----:B------:R-:W-:-:S03]  /*c710*/  F2FP.BF16.PACK_AB R3, R25, R26 ;  /* 0x0000001a1903723e */ /* 0x000fc600000010ff */
[----:B------:R-:W-:Y:S01]  /*c720*/  STL [R1+0x3dc], R4 ;  /* 0x0003dc0401007387 */ /* 0x000fe20000100800 */
[----:B0-----:R-:W-:-:S03]  /*c730*/  F2FP.BF16.PACK_AB R0, R6, R7 ;  /* 0x000000070600723e */ /* 0x001fc600000010ff */
[----:B------:R0:W-:Y:S04]  /*c740*/  STL [R1+0x3d8], R2 ;  /* 0x0003d80201007387 */ /* 0x0001e80000100800 */
[----:B------:R1:W-:Y:S04]  /*c750*/  STL [R1+0x3d4], R0 ;  /* 0x0003d40001007387 */ /* 0x0003e80000100800 */
[----:B------:R2:W-:Y:S01]  /*c760*/  STL [R1+0x3d0], R3 ;  /* 0x0003d00301007387 */ /* 0x0005e20000100800 */
[----:B0-----:R-:W-:Y:S02]  /*c770*/  F2FP.BF16.PACK_AB R2, R27, R14 ;  /* 0x0000000e1b02723e */ /* 0x001fe400000010ff */
[----:B-1----:R-:W-:-:S03]  /*c780*/  F2FP.BF16.PACK_AB R0, R15, R8 ;  /* 0x000000080f00723e */ /* 0x002fc600000010ff */
[----:B------:R0:W-:Y:S01]  /*c790*/  STL [R1+0x26c], R2 ;  /* 0x00026c0201007387 */ /* 0x0001e20000100800 */
[----:B--2---:R-:W-:-:S03]  /*c7a0*/  F2FP.BF16.PACK_AB R3, R10, R11 ;  /* 0x0000000b0a03723e */ /* 0x004fc600000010ff */
[----:B------:R1:W-:Y:S04]  /*c7b0*/  STL [R1+0x268], R0 ;  /* 0x0002680001007387 */ /* 0x0003e80000100800 */
[----:B------:R2:W-:Y:S01]  /*c7c0*/  STL [R1+0x264], R3 ;  /* 0x0002640301007387 */ /* 0x0005e20000100800 */
[----:B0-----:R-:W-:Y:S02]  /*c7d0*/  F2FP.BF16.PACK_AB R2, R12, R13 ;  /* 0x0000000d0c02723e */ /* 0x001fe400000010ff */
[----:B-1----:R-:W-:-:S03]  /*c7e0*/  F2FP.BF16.PACK_AB R0, R20, R21 ;  /* 0x000000151400723e */ /* 0x002fc600000010ff */
[----:B------:R0:W-:Y:S01]  /*c7f0*/  STL [R1+0x260], R2 ;  /* 0x0002600201007387 */ /* 0x0001e20000100800 */
[----:B--2---:R-:W-:-:S03]  /*c800*/  F2FP.BF16.PACK_AB R3, R22, R23 ;  /* 0x000000171603723e */ /* 0x004fc600000010ff */
[----:B------:R1:W-:Y:S04]  /*c810*/  STL [R1+0x25c], R0 ;  /* 0x00025c0001007387 */ /* 0x0003e80000100800 */
[----:B------:R-:W-:Y:S04]  /*c820*/  STL [R1+0x258], R3 ;  /* 0x0002580301007387 */ /* 0x000fe80000100800 */
[----:B------:R-:W2:Y:S01]  /*c830*/  LDL.LU R29, [R1+0x1b8] ;  /* 0x0001b800011d7983 */ /* 0x000ea20000300800 */
[----:B0-----:R-:W-:Y:S02]  /*c840*/  F2FP.BF16.PACK_AB R2, R16, R17 ;  /* 0x000000111002723e */ /* 0x001fe400000010ff */
[----:B-1----:R-:W-:-:S03]  /*c850*/  F2FP.BF16.PACK_AB R0, R18, R19 ;  /* 0x000000131200723e */ /* 0x002fc600000010ff */
[----:B------:R-:W-:Y:S04]  /*c860*/  STL [R1+0x254], R2 ;  /* 0x0002540201007387 */ /* 0x000fe80000100800 */
[----:B--2---:R0:W-:Y:S04]  /*c870*/  STL [R1+0x664], R29 ;  /* 0x0006641d01007387 */ /* 0x0041e80000100800 */
[----:B------:R-:W-:Y:S04]  /*c880*/  STL [R1+0x250], R0 ;  /* 0x0002500001007387 */ /* 0x000fe80000100800 */
        /* <DEDUP_REMOVED lines=33> */
[----:B------:R-:W3:Y:S04]  /*caa0*/  LDL.LU R0, [R1+0x1cc] ;  /* 0x0001cc0001007983 */ /* 0x000ee80000300800 */
[----:B---3--:R0:W-:Y:S04]  /*cab0*/  STL [R1+0x660], R0 ;  /* 0x0006600001007387 */ /* 0x0081e80000100800 */
[----:B0-----:R-:W3:Y:S04]  /*cac0*/  LDL.LU R0, [R1+0x1bc] ;  /* 0x0001bc0001007983 */ /* 0x001ee80000300800 */
        /* <DEDUP_REMOVED lines=33> */
[----:B0-----:R-:W2:Y:S04]  /*cce0*/  LDL.LU R0, [R1+0x6c] ;  /* 0x00006c0001007983 */ /* 0x001ea80000300800 */
[----:B------:R-:W3:Y:S04]  /*ccf0*/  LDL.LU R28, [R1+0x1c8] ;  /* 0x0001c800011c7983 */ /* 0x000ee80000300800 */
[----:B------:R-:W4:Y:S04]  /*cd00*/  LDL.LU R4, [R1+0x1dc] ;  /* 0x0001dc0001047983 */ /* 0x000f280000300800 */
[----:B------:R-:W4:Y:S04]  /*cd10*/  LDL.LU R2, [R1+0x1d8] ;  /* 0x0001d80001027983 */ /* 0x000f280000300800 */
[----:B------:R-:W3:Y:S04]  /*cd20*/  LDL.LU R24, [R1+0x74] ;  /* 0x0000740001187983 */ /* 0x000ee80000300800 */
        /* <DEDUP_REMOVED lines=22> */
[----:B------:R-:W3:Y:S01]  /*ce90*/  LDL.LU R19, [R1+0x3b0] ;  /* 0x0003b00001137983 */ /* 0x000ee20000300800 */
[----:B--2---:R-:W-:-:S03]  /*cea0*/  F2FP.BF16.PACK_AB R29, R0, R29 ;  /* 0x0000001d001d723e */ /* 0x004fc600000010ff */
        /* <DEDUP_REMOVED lines=68> */
[----:B------:R-:W3:Y:S04]  /*d2f0*/  LDL.LU R0, [R1+0x660] ;  /* 0x0006600001007983 */ /* 0x000ee80000300800 */
[----:B------:R-:W-:Y:S01]  /*d300*/  STL [R1+0x128], R29 ;  /* 0x0001281d01007387 */ /* 0x000fe20000100800 */
[----:B---3--:R-:W-:Y:S02]  /*d310*/  F2FP.BF16.PACK_AB R28, R0, R28 ;  /* 0x0000001c001c723e */ /* 0x008fe400000010ff */
[----:B----4-:R-:W-:Y:S02]  /*d320*/  F2FP.BF16.PACK_AB R0, R4, R2 ;  /* 0x000000020400723e */ /* 0x010fe400000010ff */
[----:B------:R-:W-:Y:S01]  /*d330*/  F2FP.BF16.PACK_AB R4, R24, R9 ;  /* 0x000000091804723e */ /* 0x000fe200000010ff */
[----:B------:R-:W-:Y:S01]  /*d340*/  STL [R1+0x124], R28 ;  /* 0x0001241c01007387 */ /* 0x000fe20000100800 */
[----:B------:R-:W-:-:S03]  /*d350*/  F2FP.BF16.PACK_AB R2, R3, R5 ;  /* 0x000000050302723e */ /* 0x000fc600000010ff */
        /* <DEDUP_REMOVED lines=258> */
[----:B---3--:R0:W-:Y:S04]  /*e380*/  STL [R1+0x58c], R25 ;  /* 0x00058c1901007387 */ /* 0x0081e80000100800 */
[----:B0-----:R-:W3:Y:S04]  /*e390*/  LDL.LU R25, [R1+0x36c] ;  /* 0x00036c0001197983 */ /* 0x001ee80000300800 */
[----:B------:R-:W4:Y:S04]  /*e3a0*/  LDL.LU R24, [R1+0x388] ;  /* 0x0003880001187983 */ /* 0x000f280000300800 */
[----:B----4-:R0:W-:Y:S04]  /*e3b0*/  STL [R1+0x588], R24 ;  /* 0x0005881801007387 */ /* 0x0101e80000100800 */
[----:B0-----:R-:W4:Y:S04]  /*e3c0*/  LDL.LU R24, [R1+0x37c] ;  /* 0x00037c0001187983 */ /* 0x001f280000300800 */
[----:B------:R-:W2:Y:S04]  /*e3d0*/  LDL.LU R19, [R1+0x350] ;  /* 0x0003500001137983 */ /* 0x000ea80000300800 */
[----:B--2---:R0:W-:Y:S04]  /*e3e0*/  STL [R1+0x584], R19 ;  /* 0x0005841301007387 */ /* 0x0041e80000100800 */
[----:B0-----:R-:W2:Y:S04]  /*e3f0*/  LDL.LU R19, [R1+0x38c] ;  /* 0x00038c0001137983 */ /* 0x001ea80000300800 */
        /* <DEDUP_REMOVED lines=42> */
[----:B------:R-:W2:Y:S01]  /*e6a0*/  LDL.LU R29, [R1+0x44c] ;  /* 0x00044c00011d7983 */ /* 0x000ea20000300800 */
[----:B------:R-:W-:-:S03]  /*e6b0*/  F2FP.BF16.PACK_AB R27, R26, R27 ;  /* 0x0000001b1a1b723e */ /* 0x000fc600000010ff */
[----:B--2---:R0:W-:Y:S04]  /*e6c0*/  STL [R1+0x548], R29 ;  /* 0x0005481d01007387 */ /* 0x0041e80000100800 */
[----:B0-----:R-:W2:Y:S04]  /*e6d0*/  LDL.LU R29, [R1+0x43c] ;  /* 0x00043c00011d7983 */ /* 0x001ea80000300800 */
        /* <DEDUP_REMOVED lines=38> */
[----:B------:R0:W-:Y:S04]  /*e940*/  STL [R1], R27 ;  /* 0x0000001b01007387 */ /* 0x0001e80000100800 */
[----:B0-----:R-:W2:Y:S02]  /*e950*/  LDL.LU R27, [R1+0x594] ;  /* 0x00059400011b7983 */ /* 0x001ea40000300800 */
[----:B--2---:R-:W-:-:S02]  /*e960*/  F2FP.BF16.PACK_AB R27, R26, R27 ;  /* 0x0000001b1a1b723e */ /* 0x004fc400000010ff */
[----:B------:R-:W3:Y:S02]  /*e970*/  LDL.LU R26, [R1+0x590] ;  /* 0x00059000011a7983 */ /* 0x000ee40000300800 */
[----:B---3--:R-:W-:Y:S02]  /*e980*/  F2FP.BF16.PACK_AB R26, R25, R26 ;  /* 0x0000001a191a723e */ /* 0x008fe400000010ff */
[----:B------:R-:W4:Y:S02]  /*e990*/  LDL.LU R25, [R1+0x58c] ;  /* 0x00058c0001197983 */ /* 0x000f240000300800 */
[----:B----4-:R-:W-:Y:S02]  /*e9a0*/  F2FP.BF16.PACK_AB R25, R24, R25 ;  /* 0x000000191819723e */ /* 0x010fe400000010ff */
[----:B------:R-:W2:Y:S02]  /*e9b0*/  LDL.LU R24, [R1+0x588] ;  /* 0x0005880001187983 */ /* 0x000ea40000300800 */
[----:B--2---:R-:W-:-:S02]  /*e9c0*/  F2FP.BF16.PACK_AB R24, R19, R24 ;  /* 0x000000181318723e */ /* 0x004fc400000010ff */
[----:B------:R-:W2:Y:S02]  /*e9d0*/  LDL.LU R19, [R1+0x584] ;  /* 0x0005840001137983 */ /* 0x000ea40000300800 */
[----:B--2---:R-:W-:Y:S02]  /*e9e0*/  F2FP.BF16.PACK_AB R19, R18, R19 ;  /* 0x000000131213723e */ /* 0x004fe400000010ff */
[----:B------:R-:W2:Y:S02]  /*e9f0*/  LDL.LU R18, [R1+0x580] ;  /* 0x0005800001127983 */ /* 0x000ea40000300800 */
[----:B--2---:R-:W-:Y:S02]  /*ea00*/  F2FP.BF16.PACK_AB R18, R17, R18 ;  /* 0x000000121112723e */ /* 0x004fe400000010ff */
        /* <DEDUP_REMOVED lines=26> */
[----:B------:R-:W2:Y:S01]  /*ebb0*/  LDL.LU R29, [R1+0x548] ;  /* 0x00054800011d7983 */ /* 0x000ea20000300800 */
[----:B------:R-:W-:Y:S02]  /*ebc0*/  F2FP.BF16.PACK_AB R23, R0, R23 ;  /* 0x000000170017723e */ /* 0x000fe400000010ff */
[----:B------:R-:W-:Y:S02]  /*ebd0*/  F2FP.BF16.PACK_AB R22, R28, R22 ;  /* 0x000000161c16723e */ /* 0x000fe400000010ff */
[----:B--2---:R-:W-:Y:S02]  /*ebe0*/  F2FP.BF16.PACK_AB R12, R29, R12 ;  /* 0x0000000c1d0c723e */ /* 0x004fe400000010ff */
[----:B------:R0:W5:Y:S01]  /*ebf0*/  LDL.LU R29, [R1+0x544] ;  /* 0x00054400011d7983 */ /* 0x0001620000300800 */
[----:B------:R-:W-:Y:S02]  /*ec00*/  F2FP.BF16.PACK_AB R21, R2, R21 ;  /* 0x000000150215723e */ /* 0x000fe400000010ff */
[----:B------:R-:W-:-:S02]  /*ec10*/  F2FP.BF16.PACK_AB R20, R3, R20 ;  /* 0x000000140314723e */ /* 0x000fc400000010ff */
.L_x_1:
[----:B------:R-:W2:Y:S04]  /*ec20*/  S2R R28, SR_TID.X ;  /* 0x00000000001c7919 */ /* 0x000ea80000002100 */
[----:B------:R-:W-:Y:S01]  /*ec30*/  BAR.SYNC.DEFER_BLOCKING 0x0 ;  /* 0x0000000000007b1d */ /* 0x000fe20000010000 */
[----:B-12---:R-:W-:-:S02]  /*ec40*/  IMAD.SHL.U32 R0, R28, 0x20, RZ ;  /* 0x000000201c007824 */ /* 0x006fc400078e00ff */
[C---:B------:R-:W-:Y:S02]  /*ec50*/  IMAD.SHL.U32 R2, R28.reuse, 0x4, RZ ;  /* 0x000000041c027824 */ /* 0x040fe400078e00ff */
[----:B0-----:R-:W-:Y:S01]  /*ec60*/  IMAD.SHL.U32 R3, R28, 0x1000, RZ ;  /* 0x000010001c037824 */ /* 0x001fe200078e00ff */
[----:B------:R-:W-:-:S04]  /*ec70*/  LOP3.LUT R0, R0, 0x60, RZ, 0xc0, !PT ;  /* 0x0000006000007812 */ /* 0x000fc800078ec0ff */
[----:B------:R-:W-:Y:S01]  /*ec80*/  LOP3.LUT R0, R0, 0x70, R2, 0x78, !PT ;  /* 0x0000007000007812 */ /* 0x000fe200078e7802 */
[----:B------:R-:W-:Y:S01]  /*ec90*/  IMAD.SHL.U32 R2, R28, 0x100, RZ ;  /* 0x000001001c027824 */ /* 0x000fe200078e00ff */
[----:B------:R-:W-:-:S04]  /*eca0*/  LOP3.LUT R3, R3, 0x18000, RZ, 0xc0, !PT ;  /* 0x0001800003037812 */ /* 0x000fc800078ec0ff */
[----:B------:R-:W-:-:S04]  /*ecb0*/  LOP3.LUT R2, R2, 0x6000, RZ, 0xc0, !PT ;  /* 0x0000600002027812 */ /* 0x000fc800078ec0ff */
[----:B------:R-:W-:Y:S02]  /*ecc0*/  IADD3 R0, R0, R3, R2 ;  /* 0x0000000300007210 */ /* 0x000fe40007ffe002 */
[----:B------:R-:W2:Y:S02]  /*ecd0*/  LDL.LU R2, [R1+0x520] ;  /* 0x0005200001027983 */ /* 0x000ea40000300800 */
[----:B--2---:R-:W-:-:S05]  /*ece0*/  LOP3.LUT R2, R2, 0x300, RZ, 0xc0, !PT ;  /* 0x0000030002027812 */ /* 0x004fca00078ec0ff */
[----:B------:R-:W-:-:S05]  /*ecf0*/  IMAD.IADD R0, R2, 0x1, R0 ;  /* 0x0000000102007824 */ /* 0x000fca00078e0200 */
[----:B------:R0:W-:Y:S04]  /*ed00*/  STS.128 [R0], R20 ;  /* 0x0000001400007388 */ /* 0x0001e80000000c00 */
        /* <DEDUP_REMOVED lines=28> */
[----:B------:R-:W-:Y:S04]  /*eed0*/  STS.128 [R0+0x80], R12 ;  /* 0x0000800c00007388 */ /* 0x000fe80000000c00 */
[----:B------:R-:W-:Y:S04]  /*eee0*/  STS.128 [R0+0x400], R8 ;  /* 0x0004000800007388 */ /* 0x000fe80000000c00 */
[----:B---3--:R-:W-:Y:S04]  /*eef0*/  STL.64 [R1+0x670], R22 ;  /* 0x0006701601007387 */ /* 0x008fe80000100a00 */
[----:B--2---:R0:W-:Y:S04]  /*ef00*/  STL.64 [R1+0x668], R20 ;  /* 0x0006681401007387 */ /* 0x0041e80000100a00 */
[----:B0-----:R-:W2:Y:S04]  /*ef10*/  LDL.LU R20, [R1] ;  /* 0x0000000001147983 */ /* 0x001ea80000300800 */
[----:B------:R-:W2:Y:S04]  /*ef20*/  LDL.LU R21, [R1+0x4] ;  /* 0x0000040001157983 */ /* 0x000ea80000300800 */
[----:B------:R-:W2:Y:S04]  /*ef30*/  LDL.LU R22, [R1+0x8] ;  /* 0x0000080001167983 */ /* 0x000ea80000300800 */
[----:B------:R-:W2:Y:S04]  /*ef40*/  LDL.LU R23, [R1+0xc] ;  /* 0x00000c0001177983 */ /* 0x000ea80000300800 */
[----:B------:R-:W3:Y:S04]  /*ef50*/  LDL.LU R12, [R1+0x80] ;  /* 0x00008000010c7983 */ /* 0x000ee80000300800 */
[----:B------:R-:W3:Y:S04]  /*ef60*/  LDL.LU R13, [R1+0x84] ;  /* 0x00008400010d7983 */ /* 0x000ee80000300800 */
[----:B------:R-:W3:Y:S01]  /*ef70*/  LDL.LU R14, [R1+0x88] ;  /* 0x00008800010e7983 */ /* 0x000ee20000300800 */
[----:B------:R-:W-:-:S03]  /*ef80*/  LOP3.LUT R3, R28, 0x1ff, RZ, 0xc0, !PT ;  /* 0x000001ff1c037812 */ /* 0x000fc600078ec0ff */
[----:B------:R-:W3:Y:S01]  /*ef90*/  LDL.LU R15, [R1+0x8c] ;  /* 0x00008c00010f7983 */ /* 0x000ee20000300800 */
[----:B------:R-:W-:-:S03]  /*efa0*/  IMAD.SHL.U32 R2, R28, 0x4000, RZ ;  /* 0x000040001c027824 */ /* 0x000fc600078e00ff */
[----:B------:R-:W4:Y:S02]  /*efb0*/  LDL.LU R8, [R1+0x70] ;  /* 0x0000700001087983 */ /* 0x000f240000300800 */
[----:B------:R-:W-:Y:S02]  /*efc0*/  LOP3.LUT R2, R2, 0x18000, RZ, 0xc0, !PT ;  /* 0x0001800002027812 */ /* 0x000fe400078ec0ff */
[----:B------:R-:W4:Y:S03]  /*efd0*/  LDL.LU R9, [R1+0x74] ;  /* 0x0000740001097983 */ /* 0x000f260000300800 */
[----:B------:R-:W-:Y:S01]  /*efe0*/  IMAD R2, R3, 0x10, R2 ;  /* 0x0000001003027824 */ /* 0x000fe200078e0202 */
[----:B------:R-:W4:Y:S04]  /*eff0*/  LDL.LU R10, [R1+0x78] ;  /* 0x00007800010a7983 */ /* 0x000f280000300800 */
[----:B------:R-:W4:Y:S04]  /*f000*/  LDL.LU R11, [R1+0x7c] ;  /* 0x00007c00010b7983 */ /* 0x000f280000300800 */
[----:B------:R0:W-:Y:S04]  /*f010*/  STS.128 [R0+0x480], R4 ;  /* 0x0004800400007388 */ /* 0x0001e80000000c00 */
[----:B------:R1:W-:Y:S04]  /*f020*/  STS.128 [R0+0x800], R16 ;  /* 0x0008001000007388 */ /* 0x0003e80000000c00 */
[----:B0-----:R-:W3:Y:S04]  /*f030*/  LDL.LU R4, [R1+0x60] ;  /* 0x0000600001047983 */ /* 0x001ee80000300800 */
[----:B------:R-:W3:Y:S04]  /*f040*/  LDL.LU R5, [R1+0x64] ;  /* 0x0000640001057983 */ /* 0x000ee80000300800 */
[----:B------:R-:W3:Y:S04]  /*f050*/  LDL.LU R6, [R1+0x68] ;  /* 0x0000680001067983 */ /* 0x000ee80000300800 */
[----:B------:R-:W3:Y:S04]  /*f060*/  LDL.LU R7, [R1+0x6c] ;  /* 0x00006c0001077983 */ /* 0x000ee80000300800 */
[----:B-1----:R-:W3:Y:S04]  /*f070*/  LDL.LU R16, [R1+0x50] ;  /* 0x0000500001107983 */ /* 0x002ee80000300800 */
[----:B------:R-:W3:Y:S04]  /*f080*/  LDL.LU R17, [R1+0x54] ;  /* 0x0000540001117983 */ /* 0x000ee80000300800 */
[----:B------:R-:W3:Y:S04]  /*f090*/  LDL.LU R18, [R1+0x58] ;  /* 0x0000580001127983 */ /* 0x000ee80000300800 */
[----:B------:R-:W3:Y:S04]  /*f0a0*/  LDL.LU R19, [R1+0x5c] ;  /* 0x00005c0001137983 */ /* 0x000ee80000300800 */
[----:B------:R-:W-:Y:S04]  /*f0b0*/  STL [R1+0x564], R27 ;  /* 0x0005641b01007387 */ /* 0x000fe80000100800 */
[----:B--2---:R0:W-:Y:S04]  /*f0c0*/  STS.128 [R0+0xc00], R20 ;  /* 0x000c001400007388 */ /* 0x0041e80000000c00 */
[----:B0-----:R-:W2:Y:S04]  /*f0d0*/  LDL.LU.64 R22, [R1+0x670] ;  /* 0x0006700001167983 */ /* 0x001ea80000300a00 */
[----:B------:R-:W2:Y:S04]  /*f0e0*/  LDL.LU.64 R20, [R1+0x668] ;  /* 0x0006680001147983 */ /* 0x000ea80000300a00 */
        /* <DEDUP_REMOVED lines=12> */
[----:B------:R-:W-:Y:S04]  /*f1b0*/  STS.128 [R0+0x880], R24 ;  /* 0x0008801800007388 */ /* 0x000fe80000000c00 */
[----:B---3--:R-:W-:Y:S04]  /*f1c0*/  STS.128 [R0+0x1480], R16 ;  /* 0x0014801000007388 */ /* 0x008fe80000000c00 */
[----:B------:R0:W-:Y:S04]  /*f1d0*/  STS.128 [R0+0x1800], R4 ;  /* 0x0018000400007388 */ /* 0x0001e80000000c00 */
[----:B----4-:R-:W-:Y:S04]  /*f1e0*/  STS.128 [R0+0x1880], R8 ;  /* 0x0018800800007388 */ /* 0x010fe80000000c00 */
[----:B------:R-:W-:Y:S01]  /*f1f0*/  STS.128 [R0+0x1c00], R12 ;  /* 0x001c000c00007388 */ /* 0x000fe20000000c00 */
[----:B------:R-:W-:-:S02]  /*f200*/  LOP3.LUT R28, R2, 0x20, RZ, 0x3c, !PT ;  /* 0x00000020021c7812 */ /* 0x000fc400078e3cff */
[C---:B------:R-:W-:Y:S02]  /*f210*/  LOP3.LUT R3, R2.reuse, 0x60, RZ, 0x3c, !PT ;  /* 0x0000006002037812 */ /* 0x040fe400078e3cff */
[----:B0-----:R-:W-:Y:S01]  /*f220*/  LOP3.LUT R4, R2, 0x40, RZ, 0x3c, !PT ;  /* 0x0000004002047812 */ /* 0x001fe200078e3cff */
[----:B--2---:R-:W-:Y:S04]  /*f230*/  STS.128 [R0+0x1c80], R20 ;  /* 0x001c801400007388 */ /* 0x004fe80000000c00 */
[----:B------:R-:W-:Y:S06]  /*f240*/  BAR.SYNC.DEFER_BLOCKING 0x0 ;  /* 0x0000000000007b1d */ /* 0x000fec0000010000 */
[----:B------:R-:W0:Y:S04]  /*f250*/  LDS.128 R8, [R2] ;  /* 0x0000000002087984 */ /* 0x000e280000000c00 */
[----:B------:R-:W1:Y:S04]  /*f260*/  LDS.128 R16, [R2+0x2000] ;  /* 0x0020000002107984 */ /* 0x000e680000000c00 */
[----:B------:R-:W2:Y:S04]  /*f270*/  LDS.128 R12, [R2+0x4000] ;  /* 0x00400000020c7984 */ /* 0x000ea80000000c00 */
[----:B0-----:R-:W-:Y:S01]  /*f280*/  STL [R1+0x44], R9 ;  /* 0x0000440901007387 */ /* 0x001fe20000100800 */
[----:B------:R-:W-:-:S03]  /*f290*/  IMAD.MOV.U32 R27, RZ, RZ, R8 ;  /* 0x000000ffff1b7224 */ /* 0x000fc600078e0008 */
[----:B------:R-:W-:Y:S04]  /*f2a0*/  STL.64 [R1+0x48], R10 ;  /* 0x0000480a01007387 */ /* 0x000fe80000100a00 */
[----:B------:R-:W0:Y:S04]  /*f2b0*/  LDS.128 R8, [R2+0x6000] ;  /* 0x0060000002087984 */ /* 0x000e280000000c00 */
[----:B------:R-:W-:Y:S04]  /*f2c0*/  STL.64 [R1+0x568], R26 ;  /* 0x0005681a01007387 */ /* 0x000fe80000100a00 */
[----:B-1----:R-:W-:Y:S04]  /*f2d0*/  STL.64 [R1+0x80], R16 ;  /* 0x0000801001007387 */ /* 0x002fe80000100a00 */
[----:B------:R-:W-:Y:S04]  /*f2e0*/  STL.64 [R1+0x88], R18 ;  /* 0x0000881201007387 */ /* 0x000fe80000100a00 */
[----:B------:R-:W-:Y:S04]  /*f2f0*/  STL [R1+0x550], R2 ;  /* 0x0005500201007387 */ /* 0x000fe80000100800 */
[----:B--2---:R-:W-:Y:S04]  /*f300*/  STL.64 [R1+0x90], R12 ;  /* 0x0000900c01007387 */ /* 0x004fe80000100a00 */
[----:B------:R-:W-:Y:S04]  /*f310*/  STL.64 [R1+0x98], R14 ;  /* 0x0000980e01007387 */ /* 0x000fe80000100a00 */
[----:B------:R-:W1:Y:S04]  /*f320*/  LDS.128 R12, [R28] ;  /* 0x000000001c0c7984 */ /* 0x000e680000000c00 */
[----:B------:R-:W-:Y:S04]  /*f330*/  LDS.128 R16, [R3] ;  /* 0x0000000003107984 */ /* 0x000fe80000000c00 */
[----:B0-----:R-:W-:Y:S04]  /*f340*/  STL.64 [R1+0x70], R8 ;  /* 0x0000700801007387 */ /* 0x001fe80000100a00 */
[----:B------:R-:W-:Y:S04]  /*f350*/  STL.64 [R1+0x78], R10 ;  /* 0x0000780a01007387 */ /* 0x000fe80000100a00 */
[----:B------:R-:W0:Y:S04]  /*f360*/  LDS.128 R8, [R28+0x2000] ;  /* 0x002000001c087984 */ /* 0x000e280000000c00 */
[----:B------:R-:W2:Y:S04]  /*f370*/  LDL.LU R24, [R1+0xb0] ;  /* 0x0000b00001187983 */ /* 0x000ea80000300800 */
[----:B-1----:R-:W-:Y:S04]  /*f380*/  STL.64 [R1+0x50], R12 ;  /* 0x0000500c01007387 */ /* 0x002fe80000100a00 */
[----:B------:R-:W-:Y:S04]  /*f390*/  STL.64 [R1+0x58], R14 ;  /* 0x0000580e01007387 */ /* 0x000fe80000100a00 */
[----:B------:R-:W-:Y:S04]  /*f3a0*/  LDS.128 R12, [R4] ;  /* 0x00000000040c7984 */ /* 0x000fe80000000c00 */
[----:B0-----:R-:W-:Y:S04]  /*f3b0*/  STL.64 [R1+0x60], R8 ;  /* 0x0000600801007387 */ /* 0x001fe80000100a00 */
[----:B------:R-:W-:Y:S04]  /*f3c0*/  STL.64 [R1+0x68], R10 ;  /* 0x0000680a01007387 */ /* 0x000fe80000100a00 */
[----:B------:R-:W0:Y:S04]  /*f3d0*/  LDS.128 R8, [R28+0x4000] ;  /* 0x004000001c087984 */ /* 0x000e280000000c00 */
[----:B------:R-:W2:Y:S04]  /*f3e0*/  LDL.LU R25, [R1+0xb4] ;  /* 0x0000b40001197983 */ /* 0x000ea80000300800 */
[----:B------:R-:W2:Y:S04]  /*f3f0*/  LDL.LU R26, [R1+0xb8] ;  /* 0x0000b800011a7983 */ /* 0x000ea80000300800 */
[----:B------:R-:W2:Y:S04]  /*f400*/  LDL.LU R27, [R1+0xbc] ;  /* 0x0000bc00011b7983 */ /* 0x000ea80000300800 */
[----:B------:R-:W3:Y:S04]  /*f410*/  LDL.LU R20, [R1+0xc0] ;  /* 0x0000c00001147983 */ /* 0x000ee80000300800 */
[----:B------:R-:W3:Y:S04]  /*f420*/  LDL.LU R21, [R1+0xc4] ;  /* 0x0000c40001157983 */ /* 0x000ee80000300800 */
[----:B------:R-:W3:Y:S04]  /*f430*/  LDL.LU R22, [R1+0xc8] ;  /* 0x0000c80001167983 */ /* 0x000ee80000300800 */
[----:B------:R-:W3:Y:S04]  /*f440*/  LDL.LU R23, [R1+0xcc] ;  /* 0x0000cc0001177983 */ /* 0x000ee80000300800 */
[----:B0-----:R-:W-:Y:S01]  /*f450*/  STL.64 [R1+0x30], R8 ;  /* 0x0000300801007387 */ /* 0x001fe20000100a00 */
[----:B------:R-:W-:-:S03]  /*f460*/  IMAD.MOV.U32 R2, RZ, RZ, R11 ;  /* 0x000000ffff027224 */ /* 0x000fc600078e000b */
[----:B------:R-:W-:Y:S04]  /*f470*/  STL [R1+0x38], R10 ;  /* 0x0000380a01007387 */ /* 0x000fe80000100800 */
[----:B------:R-:W0:Y:S04]  /*f480*/  LDS.128 R8, [R28+0x6000] ;  /* 0x006000001c087984 */ /* 0x000e280000000c00 */
[----:B------:R-:W-:Y:S04]  /*f490*/  STL [R1+0x554], R2 ;  /* 0x0005540201007387 */ /* 0x000fe80000100800 */
[----:B------:R-:W-:Y:S04]  /*f4a0*/  STL [R1+0x558], R28 ;  /* 0x0005581c01007387 */ /* 0x000fe80000100800 */
[----:B0-----:R-:W-:Y:S04]  /*f4b0*/  STL.64 [R1+0x20], R8 ;  /* 0x0000200801007387 */ /* 0x001fe80000100a00 */
[----:B------:R-:W-:Y:S04]  /*f4c0*/  STL.64 [R1+0x28], R10 ;  /* 0x0000280a01007387 */ /* 0x000fe80000100a00 */
[----:B------:R-:W0:Y:S04]  /*f4d0*/  LDS.128 R8, [R4+0x2000] ;  /* 0x0020000004087984 */ /* 0x000e280000000c00 */
[----:B0-----:R-:W-:Y:S01]  /*f4e0*/  STL.64 [R1], R8 ;  /* 0x0000000801007387 */ /* 0x001fe20000100a00 */
[----:B------:R-:W-:-:S03]  /*f4f0*/  IMAD.MOV.U32 R2, RZ, RZ, R11 ;  /* 0x000000ffff027224 */ /* 0x000fc600078e000b */
[----:B------:R-:W-:Y:S04]  /*f500*/  STL.64 [R1+0x10], R12 ;  /* 0x0000100c01007387 */ /* 0x000fe80000100a00 */
[----:B------:R-:W-:Y:S04]  /*f510*/  STL.64 [R1+0x18], R14 ;  /* 0x0000180e01007387 */ /* 0x000fe80000100a00 */
[----:B------:R-:W-:Y:S04]  /*f520*/  STL [R1+0x8], R10 ;  /* 0x0000080a01007387 */ /* 0x000fe80000100800 */
[----:B------:R-:W0:Y:S04]  /*f530*/  LDS.128 R8, [R4+0x4000] ;  /* 0x0040000004087984 */ /* 0x000e280000000c00 */
[----:B------:R-:W1:Y:S04]  /*f540*/  LDS.128 R4, [R4+0x6000] ;  /* 0x0060000004047984 */ /* 0x000e680000000c00 */
[----:B------:R-:W4:Y:S04]  /*f550*/  LDS.128 R12, [R3+0x2000] ;  /* 0x00200000030c7984 */ /* 0x000f280000000c00 */
[----:B------:R-:W-:Y:S04]  /*f560*/  STL [R1+0x55c], R2 ;  /* 0x00055c0201007387 */ /* 0x000fe80000100800 */
[----:B0-----:R-:W-:Y:S04]  /*f570*/  STL [R1+0x560], R11 ;  /* 0x0005600b01007387 */ /* 0x001fe80000100800 */
[----:B------:R-:W-:Y:S04]  /*f580*/  STL.64 [R1+0x578], R18 ;  /* 0x0005781201007387 */ /* 0x000fe80000100a00 */
[----:B-1----:R-:W-:Y:S04]  /*f590*/  STL.64 [R1+0xa0], R4 ;  /* 0x0000a00401007387 */ /* 0x002fe80000100a00 */
[----:B------:R-:W-:Y:S04]  /*f5a0*/  STL.64 [R1+0xa8], R6 ;  /* 0x0000a80601007387 */ /* 0x000fe80000100a00 */
[----:B------:R-:W-:Y:S04]  /*f5b0*/  STL.64 [R1+0x570], R16 ;  /* 0x0005701001007387 */ /* 0x000fe80000100a00 */
[----:B----4-:R-:W-:Y:S04]  /*f5c0*/  STL.64 [R1+0x588], R14 ;  /* 0x0005880e01007387 */ /* 0x010fe80000100a00 */
[----:B------:R-:W-:Y:S04]  /*f5d0*/  STL.64 [R1+0x580], R12 ;  /* 0x0005800c01007387 */ /* 0x000fe80000100a00 */
[----:B------:R-:W0:Y:S04]  /*f5e0*/  LDS.128 R12, [R3+0x6000] ;  /* 0x00600000030c7984 */ /* 0x000e280000000c00 */
[----:B------:R-:W1:Y:S04]  /*f5f0*/  LDS.128 R4, [R3+0x4000] ;  /* 0x0040000003047984 */ /* 0x000e680000000c00 */
[----:B------:R-:W-:Y:S01]  /*f600*/  BAR.SYNC.DEFER_BLOCKING 0x0 ;  /* 0x0000000000007b1d */ /* 0x000fe20000010000 */
[----:B0-----:R-:W-:-:S02]  /*f610*/  IMAD.MOV.U32 R2, RZ, RZ, R13 ;  /* 0x000000ffff027224 */ /* 0x001fc400078e000d */
[----:B------:R-:W-:-:S03]  /*f620*/  IMAD.MOV.U32 R11, RZ, RZ, R12 ;  /* 0x000000ffff0b7224 */ /* 0x000fc600078e000c */
[----:B-1----:R-:W-:Y:S04]  /*f630*/  STL.64 [R1+0x598], R6 ;  /* 0x0005980601007387 */ /* 0x002fe80000100a00 */
[----:B------:R0:W-:Y:S04]  /*f640*/  STL.64 [R1+0x590], R4 ;  /* 0x0005900401007387 */ /* 0x0001e80000100a00 */
[----:B------:R-:W-:Y:S04]  /*f650*/  STL [R1+0xec], R15 ;  /* 0x0000ec0f01007387 */ /* 0x000fe80000100800 */
[----:B------:R-:W-:Y:S04]  /*f660*/  STL [R1+0x5e0], R2 ;  /* 0x0005e00201007387 */ /* 0x000fe80000100800 */
[----:B------:R-:W-:Y:S04]  /*f670*/  STL.64 [R1+0x5a8], R10 ;  /* 0x0005a80a01007387 */ /* 0x000fe80000100a00 */
[----:B------:R-:W-:Y:S04]  /*f680*/  STL.64 [R1+0x5a0], R8 ;  /* 0x0005a00801007387 */ /* 0x000fe80000100a00 */
[----:B------:R-:W4:Y:S04]  /*f690*/  LDL.LU R16, [R1+0x460] ;  /* 0x0004600001107983 */ /* 0x000f280000300800 */
[----:B------:R-:W4:Y:S04]  /*f6a0*/  LDL.LU R17, [R1+0x464] ;  /* 0x0004640001117983 */ /* 0x000f280000300800 */
[----:B------:R-:W2:Y:S04]  /*f6b0*/  LDL.LU R18, [R1+0x468] ;  /* 0x0004680001127983 */ /* 0x000ea80000300800 */
[----:B------:R-:W2:Y:S04]  /*f6c0*/  LDL.LU R19, [R1+0x46c] ;  /* 0x00046c0001137983 */ /* 0x000ea80000300800 */
[----:B--2---:R-:W-:Y:S04]  /*f6d0*/  STL.64 [R1+0x5b8], R18 ;  /* 0x0005b81201007387 */ /* 0x004fe80000100a00 */
[----:B----4-:R1:W-:Y:S04]  /*f6e0*/  STL.64 [R1+0x5b0], R16 ;  /* 0x0005b01001007387 */ /* 0x0103e80000100a00 */
[----:B0-----:R-:W2:Y:S04]  /*f6f0*/  LDL.LU R4, [R1+0x3f0] ;  /* 0x0003f00001047983 */ /* 0x001ea80000300800 */
[----:B------:R-:W2:Y:S04]  /*f700*/  LDL.LU R5, [R1+0x3f4] ;  /* 0x0003f40001057983 */ /* 0x000ea80000300800 */
[----:B------:R-:W4:Y:S04]  /*f710*/  LDL.LU R6, [R1+0x3f8] ;  /* 0x0003f80001067983 */ /* 0x000f280000300800 */
[----:B------:R-:W4:Y:S04]  /*f720*/  LDL.LU R7, [R1+0x3fc] ;  /* 0x0003fc0001077983 */ /* 0x000f280000300800 */
[----:B----4-:R-:W-:Y:S04]  /*f730*/  STL.64 [R1+0x5c8], R6 ;  /* 0x0005c80601007387 */ /* 0x010fe80000100a00 */
[----:B--2---:R0:W-:Y:S04]  /*f740*/  STL.64 [R1+0x5c0], R4 ;  /* 0x0005c00401007387 */ /* 0x0041e80000100a00 */
[----:B-1----:R-:W2:Y:S04]  /*f750*/  LDL.LU R16, [R1+0x3d0] ;  /* 0x0003d00001107983 */ /* 0x002ea80000300800 */
[----:B------:R-:W2:Y:S04]  /*f760*/  LDL.LU R17, [R1+0x3d4] ;  /* 0x0003d40001117983 */ /* 0x000ea80000300800 */
[----:B------:R-:W4:Y:S04]  /*f770*/  LDL.LU R18, [R1+0x3d8] ;  /* 0x0003d80001127983 */ /* 0x000f280000300800 */
[----:B------:R-:W4:Y:S04]  /*f780*/  LDL.LU R19, [R1+0x3dc] ;  /* 0x0003dc0001137983 */ /* 0x000f280000300800 */
[----:B----4-:R-:W-:Y:S04]  /*f790*/  STL.64 [R1+0x5d8], R18 ;  /* 0x0005d81201007387 */ /* 0x010fe80000100a00 */
[----:B--2---:R-:W-:Y:S04]  /*f7a0*/  STL.64 [R1+0x5d0], R16 ;  /* 0x0005d01001007387 */ /* 0x004fe80000100a00 */
        /* <DEDUP_REMOVED lines=8> */
[----:B------:R-:W4:Y:S04]  /*f830*/  LDL.LU R6, [R1+0x238] ;  /* 0x0002380001067983 */ /* 0x000f280000300800 */
[----:B------:R-:W4:Y:S04]  /*f840*/  LDL.LU R7, [R1+0x23c] ;  /* 0x00023c0001077983 */ /* 0x000f280000300800 */
[----:B---3--:R0:W-:Y:S04]  /*f850*/  STS.128 [R0+0x80], R20 ;  /* 0x0000801400007388 */ /* 0x0081e80000000c00 */
[----:B0-----:R-:W3:Y:S04]  /*f860*/  LDL.LU R20, [R1+0xd0] ;  /* 0x0000d00001147983 */ /* 0x001ee80000300800 */
[----:B------:R-:W3:Y:S04]  /*f870*/  LDL.LU R21, [R1+0xd4] ;  /* 0x0000d40001157983 */ /* 0x000ee80000300800 */
[----:B------:R-:W3:Y:S04]  /*f880*/  LDL.LU R22, [R1+0xd8] ;  /* 0x0000d80001167983 */ /* 0x000ee80000300800 */
[----:B------:R-:W3:Y:S04]  /*f890*/  LDL.LU R23, [R1+0xdc] ;  /* 0x0000dc0001177983 */ /* 0x000ee80000300800 */
        /* <DEDUP_REMOVED lines=18> */
[----:B------:R-:W4:Y:S04]  /*f9c0*/  LDL.LU R2, [R1+0x524] ;  /* 0x0005240001027983 */ /* 0x000f280000300800 */
[----:B------:R-:W2:Y:S04]  /*f9d0*/  LDL.LU R16, [R1+0x240] ;  /* 0x0002400001107983 */ /* 0x000ea80000300800 */
[----:B------:R-:W2:Y:S04]  /*f9e0*/  LDL.LU R17, [R1+0x244] ;  /* 0x0002440001117983 */ /* 0x000ea80000300800 */
[----:B------:R-:W2:Y:S04]  /*f9f0*/  LDL.LU R18, [R1+0x248] ;  /* 0x0002480001127983 */ /* 0x000ea80000300800 */
[----:B------:R-:W2:Y:S04]  /*fa00*/  LDL.LU R19, [R1+0x24c] ;  /* 0x00024c0001137983 */ /* 0x000ea80000300800 */
[----:B------:R-:W2:Y:S04]  /*fa10*/  LDL.LU R8, [R1+0x3e0] ;  /* 0x0003e00001087983 */ /* 0x000ea80000300800 */
[----:B---3--:R0:W-:Y:S04]  /*fa20*/  STS.128 [R0+0x400], R20 ;  /* 0x0004001400007388 */ /* 0x0081e80000000c00 */
[----:B------:R-:W3:Y:S01]  /*fa30*/  LDL.LU R9, [R1+0x3e4] ;  /* 0x0003e40001097983 */ /* 0x000ee20000300800 */
[----:B------:R-:W-:-:S03]  /*fa40*/  IMAD.MOV.U32 R28, RZ, RZ, R14 ;  /* 0x000000ffff1c7224 */ /* 0x000fc600078e000e */
[----:B------:R-:W3:Y:S04]  /*fa50*/  LDL.LU R10, [R1+0x3e8] ;  /* 0x0003e800010a7983 */ /* 0x000ee80000300800 */
[----:B------:R-:W3:Y:S01]  /*fa60*/  LDL.LU R11, [R1+0x3ec] ;  /* 0x0003ec00010b7983 */ /* 0x000ee20000300800 */
[----:B0----5:R-:W-:-:S03]  /*fa70*/  IADD3 R20, R29, 0x2, RZ ;  /* 0x000000021d147810 */ /* 0x021fc60007ffe0ff */
[----:B------:R-:W3:Y:S04]  /*fa80*/  LDL.LU R12, [R1+0x450] ;  /* 0x00045000010c7983 */ /* 0x000ee80000300800 */
[----:B------:R-:W3:Y:S04]  /*fa90*/  LDL.LU R13, [R1+0x454] ;  /* 0x00045400010d7983 */ /* 0x000ee80000300800 */
[----:B------:R-:W3:Y:S04]  /*faa0*/  LDL.LU R14, [R1+0x458] ;  /* 0x00045800010e7983 */ /* 0x000ee80000300800 */
[----:B------:R0:W-:Y:S04]  /*fab0*/  STS.128 [R0], R24 ;  /* 0x0000001800007388 */ /* 0x0001e80000000c00 */
[----:B------:R-:W3:Y:S04]  /*fac0*/  LDL.LU R15, [R1+0x45c] ;  /* 0x00045c00010f7983 */ /* 0x000ee80000300800 */
[----:B0-----:R-:W3:Y:S04]  /*fad0*/  LDL.LU R24, [R1+0x470] ;  /* 0x0004700001187983 */ /* 0x001ee80000300800 */
[----:B------:R-:W3:Y:S04]  /*fae0*/  LDL.LU R25, [R1+0x474] ;  /* 0x0004740001197983 */ /* 0x000ee80000300800 */
[----:B------:R-:W3:Y:S04]  /*faf0*/  LDL.LU R26, [R1+0x478] ;  /* 0x00047800011a7983 */ /* 0x000ee80000300800 */
[----:B------:R-:W3:Y:S01]  /*fb00*/  LDL.LU R27, [R1+0x47c] ;  /* 0x00047c00011b7983 */ /* 0x000ee20000300800 */
[----:B----4-:R-:W-:-:S04]  /*fb10*/  ISETP.GE.AND P0, PT, R2, c[0x0][0x178], PT ;  /* 0x00005e0002007a0c */ /* 0x010fc80003f06270 */
[----:B------:R-:W-:Y:S02]  /*fb20*/  ISETP.LT.AND P3, PT, R20, c[0x0][0x17c], !P0 ;  /* 0x00005f0014007a0c */ /* 0x000fe40004761270 */
[----:B------:R-:W-:-:S04]  /*fb30*/  IADD3 R20, R29, 0x4, RZ ;  /* 0x000000041d147810 */ /* 0x000fc80007ffe0ff */
[----:B------:R-:W-:Y:S02]  /*fb40*/  ISETP.LT.AND P1, PT, R20, c[0x0][0x17c], !P0 ;  /* 0x00005f0014007a0c */ /* 0x000fe40004721270 */
[----:B------:R-:W4:Y:S04]  /*fb50*/  LDL.LU R20, [R1+0x260] ;  /* 0x0002600001147983 */ /* 0x000f280000300800 */
[----:B------:R-:W4:Y:S04]  /*fb60*/  LDL.LU R21, [R1+0x264] ;  /* 0x0002640001157983 */ /* 0x000f280000300800 */
[----:B------:R-:W4:Y:S04]  /*fb70*/  LDL.LU R22, [R1+0x268] ;  /* 0x0002680001167983 */ /* 0x000f280000300800 */
[----:B------:R-:W4:Y:S04]  /*fb80*/  LDL.LU R23, [R1+0x26c] ;  /* 0x00026c0001177983 */ /* 0x000f280000300800 */
[----:B--2---:R0:W-:Y:S04]  /*fb90*/  STS.128 [R0+0x480], R4 ;  /* 0x0004800400007388 */ /* 0x0041e80000000c00 */
[----:B0-----:R-:W2:Y:S04]  /*fba0*/  LDL.LU.64 R6, [R1+0x620] ;  /* 0x0006200001067983 */ /* 0x001ea80000300a00 */
[----:B------:R-:W2:Y:S04]  /*fbb0*/  LDL.LU.64 R4, [R1+0x618] ;  /* 0x0006180001047983 */ /* 0x000ea80000300a00 */
[----:B--2---:R0:W-:Y:S04]  /*fbc0*/  STS.128 [R0+0x800], R4 ;  /* 0x0008000400007388 */ /* 0x0041e80000000c00 */
[----:B0-----:R-:W2:Y:S04]  /*fbd0*/  LDL.LU.64 R6, [R1+0x610] ;  /* 0x0006100001067983 */ /* 0x001ea80000300a00 */
[----:B------:R-:W2:Y:S01]  /*fbe0*/  LDL.LU.64 R4, [R1+0x608] ;  /* 0x0006080001047983 */ /* 0x000ea20000300a00 */
[----:B------:R-:W-:-:S03]  /*fbf0*/  IADD3 R3, R29, 0x1, RZ ;  /* 0x000000011d037810 */ /* 0x000fc60007ffe0ff */
[----:B--2---:R0:W-:Y:S04]  /*fc00*/  STS.128 [R0+0x880], R4 ;  /* 0x0008800400007388 */ /* 0x0041e80000000c00 */
[----:B0-----:R-:W2:Y:S04]  /*fc10*/  LDL.LU.64 R6, [R1+0x600] ;  /* 0x0006000001067983 */ /* 0x001ea80000300a00 */
[----:B------:R-:W2:Y:S01]  /*fc20*/  LDL.LU.64 R4, [R1+0x5f8] ;  /* 0x0005f80001047983 */ /* 0x000ea20000300a00 */
[----:B------:R-:W-:Y:S02]  /*fc30*/  ISETP.LT.AND P4, PT, R3, c[0x0][0x17c], !P0 ;  /* 0x00005f0003007a0c */ /* 0x000fe40004781270 */
[----:B------:R-:W-:Y:S01]  /*fc40*/  IADD3 R3, R29, 0x3, RZ ;  /* 0x000000031d037810 */ /* 0x000fe20007ffe0ff */
[----:B------:R-:W-:Y:S03]  /*fc50*/  STS.128 [R0+0xc80], R16 ;  /* 0x000c801000007388 */ /* 0x000fe60000000c00 */
[----:B------:R-:W-:Y:S01]  /*fc60*/  ISETP.LT.AND P2, PT, R3, c[0x0][0x17c], !P0 ;  /* 0x00005f0003007a0c */ /* 0x000fe20004741270 */
[----:B------:R-:W-:Y:S01]  /*fc70*/  IMAD R3, R2, c[0x0][0x194], RZ ;  /* 0x0000650002037a24 */ /* 0x000fe200078e02ff */
[----:B--2---:R0:W-:Y:S04]  /*fc80*/  STS.128 [R0+0xc00], R4 ;  /* 0x000c000400007388 */ /* 0x0041e80000000c00 */
[----:B0-----:R-:W2:Y:S04]  /*fc90*/  LDL.LU.64 R6, [R1+0x5f0] ;  /* 0x0005f00001067983 */ /* 0x001ea80000300a00 */
[----:B------:R-:W2:Y:S04]  /*fca0*/  LDL.LU.64 R4, [R1+0x5e8] ;  /* 0x0005e80001047983 */ /* 0x000ea80000300a00 */
[----:B------:R-:W3:Y:S04]  /*fcb0*/  LDL.LU R2, [R1+0x5e0] ;  /* 0x0005e00001027983 */ /* 0x000ee80000300800 */
[----:B------:R-:W3:Y:S04]  /*fcc0*/  LDL.LU.64 R18, [R1+0x5d8] ;  /* 0x0005d80001127983 */ /* 0x000ee80000300a00 */
[----:B------:R-:W3:Y:S04]  /*fcd0*/  LDL.LU.64 R16, [R1+0x5d0] ;  /* 0x0005d00001107983 */ /* 0x000ee80000300a00 */
[----:B--2---:R0:W-:Y:S04]  /*fce0*/  STS.128 [R0+0x1000], R4 ;  /* 0x0010000400007388 */ /* 0x0041e80000000c00 */
[----:B---3--:R1:W-:Y:S04]  /*fcf0*/  STS.128 [R0+0x1400], R16 ;  /* 0x0014001000007388 */ /* 0x0083e80000000c00 */
[----:B0-----:R-:W2:Y:S04]  /*fd00*/  LDL.LU.64 R6, [R1+0x5c8] ;  /* 0x0005c80001067983 */ /* 0x001ea80000300a00 */
[----:B------:R-:W2:Y:S04]  /*fd10*/  LDL.LU.64 R4, [R1+0x5c0] ;  /* 0x0005c00001047983 */ /* 0x000ea80000300a00 */
[----:B-1----:R-:W3:Y:S04]  /*fd20*/  LDL.LU.64 R18, [R1+0x5b8] ;  /* 0x0005b80001127983 */ /* 0x002ee80000300a00 */
[----:B------:R-:W3:Y:S04]  /*fd30*/  LDL.LU.64 R16, [R1+0x5b0] ;  /* 0x0005b00001107983 */ /* 0x000ee80000300a00 */
[----:B------:R0:W-:Y:S04]  /*fd40*/  STS.128 [R0+0x1480], R8 ;  /* 0x0014800800007388 */ /* 0x0001e80000000c00 */
[----:B------:R-:W-:Y:S04]  /*fd50*/  STS.128 [R0+0x1880], R12 ;  /* 0x0018800c00007388 */ /* 0x000fe80000000c00 */
[----:B------:R-:W-:Y:S04]  /*fd60*/  STS.128 [R0+0x1c80], R24 ;  /* 0x001c801800007388 */ /* 0x000fe80000000c00 */
[----:B0-----:R-:W4:Y:S04]  /*fd70*/  LDL.LU.64 R10, [R1+0x5a8] ;  /* 0x0005a800010a7983 */ /* 0x001f280000300a00 */
[----:B------:R-:W4:Y:S04]  /*fd80*/  LDL.LU.64 R8, [R1+0x5a0] ;  /* 0x0005a00001087983 */ /* 0x000f280000300a00 */
[----:B--2---:R0:W-:Y:S04]  /*fd90*/  STS.128 [R0+0x1800], R4 ;  /* 0x0018000400007388 */ /* 0x0041e80000000c00 */
[----:B---3--:R1:W-:Y:S04]  /*fda0*/  STS.128 [R0+0x1c00], R16 ;  /* 0x001c001000007388 */ /* 0x0083e80000000c00 */
[----:B0-----:R-:W2:Y:S04]  /*fdb0*/  LDL.LU.64 R6, [R1+0x598] ;  /* 0x0005980001067983 */ /* 0x001ea80000300a00 */
[----:B------:R-:W3:Y:S04]  /*fdc0*/  LDL.LU.64 R4, [R1+0x590] ;  /* 0x0005900001047983 */ /* 0x000ee80000300a00 */
[----:B------:R-:W2:Y:S04]  /*fdd0*/  LDL.LU.64 R14, [R1+0x588] ;  /* 0x00058800010e7983 */ /* 0x000ea80000300a00 */
[----:B------:R-:W2:Y:S04]  /*fde0*/  LDL.LU.64 R12, [R1+0x580] ;  /* 0x00058000010c7983 */ /* 0x000ea80000300a00 */
[----:B-1----:R-:W2:Y:S04]  /*fdf0*/  LDL.LU.64 R18, [R1+0x578] ;  /* 0x0005780001127983 */ /* 0x002ea80000300a00 */
[----:B------:R-:W2:Y:S04]  /*fe00*/  LDL.LU.64 R16, [R1+0x570] ;  /* 0x0005700001107983 */ /* 0x000ea80000300a00 */
[----:B------:R-:W2:Y:S04]  /*fe10*/  LDL.LU.64 R26, [R1+0x568] ;  /* 0x00056800011a7983 */ /* 0x000ea80000300a00 */
[----:B----4-:R0:W-:Y:S04]  /*fe20*/  STS.128 [R0+0x1080], R20 ;  /* 0x0010801400007388 */ /* 0x0101e80000000c00 */
[----:B------:R-:W-:Y:S01]  /*fe30*/  BAR.SYNC.DEFER_BLOCKING 0x0 ;  /* 0x0000000000007b1d */ /* 0x000fe20000010000 */
[C---:B------:R-:W-:Y:S01]  /*fe40*/  ISETP.LT.AND P5, PT, R29.reuse, c[0x0][0x17c], !P0 ;  /* 0x00005f001d007a0c */ /* 0x040fe200047a1270 */
[----:B0-----:R-:W-:Y:S01]  /*fe50*/  IMAD R23, R29, c[0x0][0x198], RZ ;  /* 0x000066001d177a24 */ /* 0x001fe200078e02ff */
[----:B------:R-:W-:-:S04]  /*fe60*/  LEA R20, P6, R3, c[0x0][0x170], 0x1 ;  /* 0x00005c0003147a11 */ /* 0x000fc800078c08ff */
[----:B------:R-:W-:Y:S02]  /*fe70*/  LEA.HI.X.SX32 R3, R3, c[0x0][0x174], 0x1, P6 ;  /* 0x00005d0003037a11 */ /* 0x000fe400030f0eff */
[CC--:B------:R-:W-:Y:S02]  /*fe80*/  LEA R22, P6, R23.reuse, R20.reuse, 0x1 ;  /* 0x0000001417167211 */ /* 0x0c0fe400078c08ff */
[C---:B------:R-:W-:Y:S02]  /*fe90*/  IADD3 R21, R23.reuse, c[0x0][0x198], RZ ;  /* 0x0000660017157a10 */ /* 0x040fe40007ffe0ff */
[-C--:B------:R-:W-:Y:S02]  /*fea0*/  LEA.HI.X.SX32 R23, R23, R3.reuse, 0x1, P6 ;  /* 0x0000000317177211 */ /* 0x080fe400030f0eff */
[C---:B------:R-:W-:Y:S01]  /*feb0*/  LEA R24, P6, R21.reuse, R20, 0x1 ;  /* 0x0000001415187211 */ /* 0x040fe200078c08ff */
[----:B--2---:R-:W-:Y:S02]  /*fec0*/  IMAD.MOV.U32 R25, RZ, RZ, R27 ;  /* 0x000000ffff197224 */ /* 0x004fe400078e001b */
[----:B------:R-:W2:Y:S04]  /*fed0*/  LDL.LU R27, [R1+0x564] ;  /* 0x00056400011b7983 */ /* 0x000ea80000300800 */
[----:B------:R0:W-:Y:S02]  /*fee0*/  @P5 STG.E.U16 [R22.64], R25 ;  /* 0x0000001916005986 */ /* 0x0001e4000c101504 */
[----:B0-----:R-:W-:Y:S01]  /*fef0*/  IMAD.MOV.U32 R22, RZ, RZ, R25 ;  /* 0x000000ffff167224 */ /* 0x001fe200078e0019 */
[----:B------:R-:W-:-:S04]  /*ff00*/  LEA.HI.X.SX32 R25, R21, R3, 0x1, P6 ;  /* 0x0000000315197211 */ /* 0x000fc800030f0eff */
[----:B------:R-:W-:-:S05]  /*ff10*/  PRMT R26, R22, 0x7632, R26 ;  /* 0x00007632161a7816 */ /* 0x000fca000000001a */
[----:B------:R0:W-:Y:S04]  /*ff20*/  @P4 STG.E.U16 [R24.64], R26 ;  /* 0x0000001a18004986 */ /* 0x0001e8000c101504 */
[----:B0-----:R-:W4:Y:S01]  /*ff30*/  LDL.LU R26, [R1+0x50] ;  /* 0x00005000011a7983 */ /* 0x001f220000300800 */
[----:B------:R-:W-:Y:S02]  /*ff40*/  IADD3 R23, R21, c[0x0][0x198], RZ ;  /* 0x0000660015177a10 */ /* 0x000fe40007ffe0ff */
[----:B------:R-:W-:Y:S02]  /*ff50*/  IADD3 R0, R29, 0x5, RZ ;  /* 0x000000051d007810 */ /* 0x000fe40007ffe0ff */
[----:B------:R-:W-:Y:S02]  /*ff60*/  LEA R22, P6, R23, R20, 0x1 ;  /* 0x0000001417167211 */ /* 0x000fe400078c08ff */
[----:B------:R-:W-:-:S02]  /*ff70*/  ISETP.LT.AND P5, PT, R0, c[0x0][0x17c], !P0 ;  /* 0x00005f0000007a0c */ /* 0x000fc400047a1270 */
[C---:B------:R-:W-:Y:S02]  /*ff80*/  IADD3 R0, R23.reuse, c[0x0][0x198], RZ ;  /* 0x0000660017007a10 */ /* 0x040fe40007ffe0ff */
[-C--:B------:R-:W-:Y:S02]  /*ff90*/  LEA.HI.X.SX32 R23, R23, R3.reuse, 0x1, P6 ;  /* 0x0000000317177211 */ /* 0x080fe400030f0eff */
[----:B------:R-:W-:Y:S02]  /*ffa0*/  IADD3 R25, R29, 0x7, RZ ;  /* 0x000000071d197810 */ /* 0x000fe40007ffe0ff */
[C---:B------:R-:W-:Y:S01]  /*ffb0*/  LEA R24, P6, R0.reuse, R20, 0x1 ;  /* 0x0000001400187211 */ /* 0x040fe200078c08ff */
[----:B----4-:R0:W-:Y:S01]  /*ffc0*/  @P3 STG.E.U16 [R22.64], R26 ;  /* 0x0000001a16003986 */ /* 0x0101e2000c101504 */
[----:B------:R-:W-:Y:S02]  /*ffd0*/  ISETP.LT.AND P3, PT, R25, c[0x0][0x17c], !P0 ;  /* 0x00005f0019007a0c */ /* 0x000fe40004761270 */
[----:B------:R-:W-:-:S02]  /*ffe0*/  LEA.HI.X.SX32 R25, R0, R3, 0x1, P6 ;  /* 0x0000000300197211 */ /* 0x000fc400030f0eff */
[----:B--2---:R-:W-:Y:S02]  /*fff0*/  PRMT R27, R26, 0x7632, R27 ;  /* 0x000076321a1b7816 */ /* 0x004fe4000000001b */
[----:B0-----:R-:W-:-:S03]  /*10000*/  IADD3 R26, R29, 0x8, RZ ;  /* 0x000000081d1a7810 */ /* 0x001fc60007ffe0ff */
[----:B------:R0:W-:Y:S01]  /*10010*/  @P2 STG.E.U16 [R24.64], R27 ;  /* 0x0000001b18002986 */ /* 0x0001e2000c101504 */
[----:B------:R-:W-:-:S03]  /*10020*/  ISETP.LT.AND P2, PT, R26, c[0x0][0x17c], !P0 ;  /* 0x00005f001a007a0c */ /* 0x000fc60004741270 */
[----:B------:R-:W2:Y:S01]  /*10030*/  LDL.LU R26, [R1+0x10] ;  /* 0x00001000011a7983 */ /* 0x000ea20000300800 */
[----:B------:R-:W-:-:S04]  /*10040*/  IADD3 R21, R29, 0x6, RZ ;  /* 0x000000061d157810 */ /* 0x000fc80007ffe0ff */
[----:B------:R-:W-:Y:S02]  /*10050*/  ISETP.LT.AND P4, PT, R21, c[0x0][0x17c], !P0 ;  /* 0x00005f0015007a0c */ /* 0x000fe40004781270 */
[----:B------:R-:W-:-:S04]  /*10060*/  IADD3 R21, R0, c[0x0][0x198], RZ ;  /* 0x0000660000157a10 */ /* 0x000fc80007ffe0ff */
[CC--:B------:R-:W-:Y:S02]  /*10070*/  LEA R22, P6, R21.reuse, R20.reuse, 0x1 ;  /* 0x0000001415167211 */ /* 0x0c0fe400078c08ff */
[C---:B------:R-:W-:Y:S02]  /*10080*/  IADD3 R0, R21.reuse, c[0x0][0x198], RZ ;  /* 0x0000660015007a10 */ /* 0x040fe40007ffe0ff */
[----:B------:R-:W-:Y:S02]  /*10090*/  LEA.HI.X.SX32 R23, R21, R3, 0x1, P6 ;  /* 0x0000000315177211 */ /* 0x000fe400030f0eff */
[----:B0-----:R-:W-:Y:S02]  /*100a0*/  IADD3 R25, R29, 0x9, RZ ;  /* 0x000000091d197810 */ /* 0x001fe40007ffe0ff */
[C---:B------:R-:W-:Y:S02]  /*100b0*/  LEA R24, P6, R0.reuse, R20, 0x1 ;  /* 0x0000001400187211 */ /* 0x040fe400078c08ff */
[----:B------:R-:W-:Y:S01]  /*100c0*/  IADD3 R21, R0, c[0x0][0x198], RZ ;  /* 0x0000660000157a10 */ /* 0x000fe20007ffe0ff */
[----:B--2---:R0:W-:Y:S01]  /*100d0*/  @P1 STG.E.U16 [R22.64], R26 ;  /* 0x0000001a16001986 */ /* 0x0041e2000c101504 */
[----:B------:R-:W-:-:S02]  /*100e0*/  ISETP.LT.AND P1, PT, R25, c[0x0][0x17c], !P0 ;  /* 0x00005f0019007a0c */ /* 0x000fc40004721270 */
[-C--:B------:R-:W-:Y:S02]  /*100f0*/  LEA.HI.X.SX32 R25, R0, R3.reuse, 0x1, P6 ;  /* 0x0000000300197211 */ /* 0x080fe400030f0eff */
[----:B------:R-:W-:Y:S02]  /*10100*/  PRMT R27, R26, 0x7632, R27 ;  /* 0x000076321a1b7816 */ /* 0x000fe4000000001b */
[C---:B------:R-:W-:Y:S02]  /*10110*/  IADD3 R0, R21.reuse, c[0x0][0x198], RZ ;  /* 0x0000660015007a10 */ /* 0x040fe40007ffe0ff */
[C---:B0-----:R-:W-:Y:S01]  /*10120*/  LEA R22, P6, R21.reuse, R20, 0x1 ;  /* 0x0000001415167211 */ /* 0x041fe200078c08ff */
[----:B------:R0:W-:Y:S03]  /*10130*/  @P5 STG.E.U16 [R24.64], R27 ;  /* 0x0000001b18005986 */ /* 0x0001e6000c101504 */
[----:B------:R-:W-:-:S02]  /*10140*/  LEA.HI.X.SX32 R23, R21, R3, 0x1, P6 ;  /* 0x0000000315177211 */ /* 0x000fc400030f0eff */
[----:B------:R-:W-:-:S03]  /*10150*/  IADD3 R21, R0, c[0x0][0x198], RZ ;  /* 0x0000660000157a10 */ /* 0x000fc60007ffe0ff */
[----:B------:R1:W-:Y:S01]  /*10160*/  @P4 STG.E.U16 [R22.64], R16 ;  /* 0x0000001016004986 */ /* 0x0003e2000c101504 */
[----:B0-----:R-:W-:-:S03]  /*10170*/  IADD3 R25, R29, 0xb, RZ ;  /* 0x0000000b1d197810 */ /* 0x001fc60007ffe0ff */
[----:B------:R-:W2:Y:S01]  /*10180*/  LDL.LU R27, [R1] ;  /* 0x00000000011b7983 */ /* 0x000ea20000300800 */
[CC--:B------:R-:W-:Y:S02]  /*10190*/  LEA R24, P6, R0.reuse, R20.reuse, 0x1 ;  /* 0x0000001400187211 */ /* 0x0c0fe400078c08ff */
[----:B------:R-:W-:Y:S02]  /*101a0*/  ISETP.LT.AND P4, PT, R25, c[0x0][0x17c], !P0 ;  /* 0x00005f0019007a0c */ /* 0x000fe40004781270 */
[-C--:B------:R-:W-:Y:S02]  /*101b0*/  LEA.HI.X.SX32 R25, R0, R3.reuse, 0x1, P6 ;  /* 0x0000000300197211 */ /* 0x080fe400030f0eff */
[C---:B-1----:R-:W-:Y:S02]  /*101c0*/  LEA R22, P6, R21.reuse, R20, 0x1 ;  /* 0x0000001415167211 */ /* 0x042fe400078c08ff */
[C---:B------:R-:W-:Y:S02]  /*101d0*/  IADD3 R0, R21.reuse, c[0x0][0x198], RZ ;  /* 0x0000660015007a10 */ /* 0x040fe40007ffe0ff */
[----:B------:R-:W-:-:S02]  /*101e0*/  LEA.HI.X.SX32 R23, R21, R3, 0x1, P6 ;  /* 0x0000000315177211 */ /* 0x000fc400030f0eff */
[----:B------:R-:W4:Y:S01]  /*101f0*/  LDL.LU R21, [R1+0x80] ;  /* 0x0000800001157983 */ /* 0x000f220000300800 */
[----:B------:R-:W-:-:S04]  /*10200*/  IADD3 R26, R29, 0xa, RZ ;  /* 0x0000000a1d1a7810 */ /* 0x000fc80007ffe0ff */
[----:B------:R-:W-:Y:S02]  /*10210*/  ISETP.LT.AND P5, PT, R26, c[0x0][0x17c], !P0 ;  /* 0x00005f001a007a0c */ /* 0x000fe400047a1270 */
[----:B------:R-:W-:Y:S02]  /*10220*/  PRMT R26, R16, 0x7632, R26 ;  /* 0x00007632101a7816 */ /* 0x000fe4000000001a */
[----:B------:R-:W-:-:S03]  /*10230*/  IADD3 R16, R29, 0xc, RZ ;  /* 0x0000000c1d107810 */ /* 0x000fc60007ffe0ff */
[----:B------:R0:W-:Y:S01]  /*10240*/  @P3 STG.E.U16 [R24.64], R26 ;  /* 0x0000001a18003986 */ /* 0x0001e2000c101504 */
[----:B------:R-:W-:Y:S02]  /*10250*/  ISETP.LT.AND P3, PT, R16, c[0x0][0x17c], !P0 ;  /* 0x00005f0010007a0c */ /* 0x000fe40004761270 */
[----:B0-----:R-:W-:-:S04]  /*10260*/  LEA R24, P6, R0, R20, 0x1 ;  /* 0x0000001400187211 */ /* 0x001fc800078c08ff */
[----:B------:R-:W-:Y:S01]  /*10270*/  LEA.HI.X.SX32 R25, R0, R3, 0x1, P6 ;  /* 0x0000000300197211 */ /* 0x000fe200030f0eff */
[----:B----4-:R-:W-:-:S05]  /*10280*/  IMAD.MOV.U32 R16, RZ, RZ, R21 ;  /* 0x000000ffff107224 */ /* 0x010fca00078e0015 */
[----:B------:R0:W-:Y:S02]  /*10290*/  @P2 STG.E.U16 [R22.64], R16 ;  /* 0x0000001016002986 */ /* 0x0001e4000c101504 */
[----:B0-----:R-:W-:Y:S01]  /*102a0*/  IMAD.MOV.U32 R23, RZ, RZ, R16 ;  /* 0x000000ffff177224 */ /* 0x001fe200078e0010 */
[----:B------:R-:W-:-:S04]  /*102b0*/  IADD3 R16, R0, c[0x0][0x198], RZ ;  /* 0x0000660000107a10 */ /* 0x000fc80007ffe0ff */
[C---:B------:R-:W-:Y:S02]  /*102c0*/  LEA R22, P6, R16.reuse, R20, 0x1 ;  /* 0x0000001410167211 */ /* 0x040fe400078c08ff */
[----:B------:R-:W-:Y:S02]  /*102d0*/  PRMT R26, R23, 0x7632, R26 ;  /* 0x00007632171a7816 */ /* 0x000fe4000000001a */
[C---:B------:R-:W-:Y:S02]  /*102e0*/  IADD3 R0, R16.reuse, c[0x0][0x198], RZ ;  /* 0x0000660010007a10 */ /* 0x040fe40007ffe0ff */
[----:B------:R-:W-:Y:S02]  /*102f0*/  LEA.HI.X.SX32 R23, R16, R3, 0x1, P6 ;  /* 0x0000000310177211 */ /* 0x000fe400030f0eff */
[----:B------:R-:W4:Y:S04]  /*10300*/  LDL.LU R16, [R1+0x60] ;  /* 0x0000600001107983 */ /* 0x000f280000300800 */
[----:B------:R0:W-:Y:S01]  /*10310*/  @P1 STG.E.U16 [R24.64], R26 ;  /* 0x0000001a18001986 */ /* 0x0001e2000c101504 */
[----:B------:R-:W-:-:S04]  /*10320*/  IADD3 R21, R29, 0xd, RZ ;  /* 0x0000000d1d157810 */ /* 0x000fc80007ffe0ff */
[----:B------:R-:W-:Y:S02]  /*10330*/  ISETP.LT.AND P2, PT, R21, c[0x0][0x17c], !P0 ;  /* 0x00005f0015007a0c */ /* 0x000fe40004741270 */
[----:B0-----:R-:W-:-:S04]  /*10340*/  LEA R24, P6, R0, R20, 0x1 ;  /* 0x0000001400187211 */ /* 0x001fc800078c08ff */
[C---:B------:R-:W-:Y:S01]  /*10350*/  LEA.HI.X.SX32 R25, R0.reuse, R3, 0x1, P6 ;  /* 0x0000000300197211 */ /* 0x040fe200030f0eff */
[----:B----4-:R0:W-:Y:S02]  /*10360*/  @P5 STG.E.U16 [R22.64], R16 ;  /* 0x0000001016005986 */ /* 0x0101e4000c101504 */
[----:B0-----:R-:W-:Y:S01]  /*10370*/  IMAD.MOV.U32 R23, RZ, RZ, R16 ;  /* 0x000000ffff177224 */ /* 0x001fe200078e0010 */
[----:B------:R-:W-:-:S04]  /*10380*/  IADD3 R16, R0, c[0x0][0x198], RZ ;  /* 0x0000660000107a10 */ /* 0x000fc80007ffe0ff */
[----:B------:R-:W-:Y:S02]  /*10390*/  PRMT R26, R23, 0x7632, R26 ;  /* 0x00007632171a7816 */ /* 0x000fe4000000001a */
[CC--:B------:R-:W-:Y:S02]  /*103a0*/  LEA R22, P6, R16.reuse, R20.reuse, 0x1 ;  /* 0x0000001410167211 */ /* 0x0c0fe400078c08ff */
[C---:B------:R-:W-:Y:S01]  /*103b0*/  IADD3 R0, R16.reuse, c[0x0][0x198], RZ ;  /* 0x0000660010007a10 */ /* 0x040fe20007ffe0ff */
[----:B------:R0:W-:Y:S01]  /*103c0*/  @P4 STG.E.U16 [R24.64], R26 ;  /* 0x0000001a18004986 */ /* 0x0001e2000c101504 */
[----:B------:R-:W-:Y:S02]  /*103d0*/  LEA.HI.X.SX32 R23, R16, R3, 0x1, P6 ;  /* 0x0000000310177211 */ /* 0x000fe400030f0eff */
[----:B0-----:R-:W-:Y:S02]  /*103e0*/  LEA R24, P6, R0, R20, 0x1 ;  /* 0x0000001400187211 */ /* 0x001fe400078c08ff */
[----:B--2---:R-:W-:-:S02]  /*103f0*/  PRMT R26, R27, 0x7632, R26 ;  /* 0x000076321b1a7816 */ /* 0x004fc4000000001a */
[----:B------:R-:W-:Y:S01]  /*10400*/  LEA.HI.X.SX32 R25, R0, R3, 0x1, P6 ;  /* 0x0000000300197211 */ /* 0x000fe200030f0eff */
[----:B------:R0:W-:Y:S04]  /*10410*/  @P3 STG.E.U16 [R22.64], R27 ;  /* 0x0000001b16003986 */ /* 0x0001e8000c101504 */
[----:B------:R1:W-:Y:S04]  /*10420*/  @P2 STG.E.U16 [R24.64], R26 ;  /* 0x0000001a18002986 */ /* 0x0003e8000c101504 */
[----:B0-----:R-:W2:Y:S04]  /*10430*/  LDL.LU R27, [R1+0x30] ;  /* 0x00003000011b7983 */ /* 0x001ea80000300800 */
[----:B-1----:R-:W4:Y:S01]  /*10440*/  LDL.LU R26, [R1+0x90] ;  /* 0x00009000011a7983 */ /* 0x002f220000300800 */
[----:B------:R-:W-:-:S02]  /*10450*/  IADD3 R21, R29, 0xe, RZ ;  /* 0x0000000e1d157810 */ /* 0x000fc40007ffe0ff */
[----:B------:R-:W-:Y:S02]  /*10460*/  IADD3 R16, R0, c[0x0][0x198], RZ ;  /* 0x0000660000107a10 */ /* 0x000fe40007ffe0ff */
[----:B------:R-:W-:Y:S02]  /*10470*/  ISETP.LT.AND P1, PT, R21, c[0x0][0x17c], !P0 ;  /* 0x00005f0015007a0c */ /* 0x000fe40004721270 */
[----:B------:R-:W-:Y:S02]  /*10480*/  IADD3 R21, R29, 0xf, RZ ;  /* 0x0000000f1d157810 */ /* 0x000fe40007ffe0ff */
[C---:B------:R-:W-:Y:S02]  /*10490*/  LEA R22, P6, R16.reuse, R20, 0x1 ;  /* 0x0000001410167211 */ /* 0x040fe400078c08ff */
[----:B------:R-:W-:Y:S02]  /*104a0*/  ISETP.LT.AND P5, PT, R21, c[0x0][0x17c], !P0 ;  /* 0x00005f0015007a0c */ /* 0x000fe400047a1270 */
[----:B------:R-:W-:-:S02]  /*104b0*/  IADD3 R0, R16, c[0x0][0x198], RZ ;  /* 0x0000660010007a10 */ /* 0x000fc40007ffe0ff */
[----:B------:R-:W-:Y:S02]  /*104c0*/  IADD3 R21, R29, 0x10, RZ ;  /* 0x000000101d157810 */ /* 0x000fe40007ffe0ff */
[----:B------:R-:W-:Y:S02]  /*104d0*/  LEA.HI.X.SX32 R23, R16, R3, 0x1, P6 ;  /* 0x0000000310177211 */ /* 0x000fe400030f0eff */
[C---:B------:R-:W-:Y:S02]  /*104e0*/  LEA R24, P6, R0.reuse, R20, 0x1 ;  /* 0x0000001400187211 */ /* 0x040fe400078c08ff */
[----:B------:R-:W-:Y:S02]  /*104f0*/  ISETP.LT.AND P4, PT, R21, c[0x0][0x17c], !P0 ;  /* 0x00005f0015007a0c */ /* 0x000fe40004781270 */
[----:B------:R-:W-:Y:S01]  /*10500*/  IADD3 R16, R0, c[0x0][0x198], RZ ;  /* 0x0000660000107a10 */ /* 0x000fe20007ffe0ff */
[----:B------:R0:W-:Y:S01]  /*10510*/  @P1 STG.E.U16 [R22.64], R12 ;  /* 0x0000000c16001986 */ /* 0x0001e2000c101504 */
[----:B------:R-:W-:-:S02]  /*10520*/  IADD3 R21, R29, 0x11, RZ ;  /* 0x000000111d157810 */ /* 0x000fc40007ffe0ff */
[----:B------:R-:W-:Y:S02]  /*10530*/  LEA.HI.X.SX32 R25, R0, R3, 0x1, P6 ;  /* 0x0000000300197211 */ /* 0x000fe400030f0eff */
[----:B------:R-:W-:Y:S02]  /*10540*/  ISETP.LT.AND P3, PT, R21, c[0x0][0x17c], !P0 ;  /* 0x00005f0015007a0c */ /* 0x000fe40004761270 */
[----:B------:R-:W-:Y:S02]  /*10550*/  IADD3 R0, R16, c[0x0][0x198], RZ ;  /* 0x0000660010007a10 */ /* 0x000fe40007ffe0ff */
[----:B------:R-:W-:Y:S02]  /*10560*/  IADD3 R21, R29, 0x12, RZ ;  /* 0x000000121d157810 */ /* 0x000fe40007ffe0ff */
[----:B0-----:R-:W-:Y:S02]  /*10570*/  PRMT R12, R12, 0x7632, R12 ;  /* 0x000076320c0c7816 */ /* 0x001fe4000000000c */
[----:B------:R-:W-:-:S03]  /*10580*/  LEA R22, P6, R16, R20, 0x1 ;  /* 0x0000001410167211 */ /* 0x000fc600078c08ff */
[----:B------:R0:W-:Y:S01]  /*10590*/  @P5 STG.E.U16 [R24.64], R12 ;  /* 0x0000000c18005986 */ /* 0x0001e2000c101504 */
[----:B------:R-:W-:Y:S02]  /*105a0*/  LEA.HI.X.SX32 R23, R16, R3, 0x1, P6 ;  /* 0x0000000310177211 */ /* 0x000fe400030f0eff */
[----:B------:R-:W-:Y:S02]  /*105b0*/  IADD3 R16, R29, 0x15, RZ ;  /* 0x000000151d107810 */ /* 0x000fe40007ffe0ff */
[----:B------:R-:W-:Y:S02]  /*105c0*/  ISETP.LT.AND P2, PT, R21, c[0x0][0x17c], !P0 ;  /* 0x00005f0015007a0c */ /* 0x000fe40004741270 */
[----:B------:R-:W-:Y:S02]  /*105d0*/  IADD3 R21, R29, 0x13, RZ ;  /* 0x000000131d157810 */ /* 0x000fe40007ffe0ff */
[C---:B0-----:R-:W-:Y:S02]  /*105e0*/  LEA R24, P6, R0.reuse, R20, 0x1 ;  /* 0x0000001400187211 */ /* 0x041fe400078c08ff */
[----:B------:R-:W-:-:S02]  /*105f0*/  IADD3 R12, R0, c[0x0][0x198], RZ ;  /* 0x00006600000c7a10 */ /* 0x000fc40007ffe0ff */
[----:B------:R-:W-:Y:S02]  /*10600*/  LEA.HI.X.SX32 R25, R0, R3, 0x1, P6 ;  /* 0x0000000300197211 */ /* 0x000fe400030f0eff */
[----:B------:R-:W-:Y:S02]  /*10610*/  ISETP.LT.AND P1, PT, R21, c[0x0][0x17c], !P0 ;  /* 0x00005f0015007a0c */ /* 0x000fe40004721270 */
[----:B------:R-:W-:Y:S02]  /*10620*/  IADD3 R21, R29, 0x14, RZ ;  /* 0x000000141d157810 */ /* 0x000fe40007ffe0ff */
[----:B------:R-:W-:Y:S02]  /*10630*/  IADD3 R0, R12, c[0x0][0x198], RZ ;  /* 0x000066000c007a10 */ /* 0x000fe40007ffe0ff */
[----:B------:R-:W-:Y:S02]  /*10640*/  ISETP.LT.AND P5, PT, R21, c[0x0][0x17c], !P0 ;  /* 0x00005f0015007a0c */ /* 0x000fe400047a1270 */
[----:B------:R-:W-:Y:S01]  /*10650*/  IADD3 R21, R29, 0x16, RZ ;  /* 0x000000161d157810 */ /* 0x000fe20007ffe0ff */
[----:B----4-:R0:W-:Y:S01]  /*10660*/  @P4 STG.E.U16 [R22.64], R26 ;  /* 0x0000001a16004986 */ /* 0x0101e2000c101504 */
[----:B------:R-:W-:-:S02]  /*10670*/  ISETP.LT.AND P4, PT, R16, c[0x0][0x17c], !P0 ;  /* 0x00005f0010007a0c */ /* 0x000fc40004781270 */
[----:B------:R-:W-:Y:S02]  /*10680*/  PRMT R16, R26, 0x7632, R16 ;  /* 0x000076321a107816 */ /* 0x000fe40000000010 */
[----:B0-----:R-:W-:-:S03]  /*10690*/  LEA R22, P6, R12, R20, 0x1 ;  /* 0x000000140c167211 */ /* 0x001fc600078c08ff */
[----:B------:R0:W-:Y:S01]  /*106a0*/  @P3 STG.E.U16 [R24.64], R16 ;  /* 0x0000001018003986 */ /* 0x0001e2000c101504 */
[----:B------:R-:W-:-:S03]  /*106b0*/  LEA.HI.X.SX32 R23, R12, R3, 0x1, P6 ;  /* 0x000000030c177211 */ /* 0x000fc600030f0eff */
[----:B------:R-:W4:Y:S01]  /*106c0*/  LDL.LU R26, [R1+0x20] ;  /* 0x00002000011a7983 */ /* 0x000f220000300800 */
[----:B------:R-:W-:-:S03]  /*106d0*/  ISETP.LT.AND P3, PT, R21, c[0x0][0x17c], !P0 ;  /* 0x00005f0015007a0c */ /* 0x000fc60004761270 */
[----:B--2---:R1:W-:Y:S01]  /*106e0*/  @P2 STG.E.U16 [R22.64], R27 ;  /* 0x0000001b16002986 */ /* 0x0043e2000c101504 */
[----:B0-----:R-:W-:Y:S02]  /*106f0*/  IADD3 R16, R29, 0x17, RZ ;  /* 0x000000171d107810 */ /* 0x001fe40007ffe0ff */
[----:B------:R-:W-:Y:S02]  /*10700*/  LEA R24, P6, R0, R20, 0x1 ;  /* 0x0000001400187211 */ /* 0x000fe400078c08ff */
[----:B------:R-:W-:Y:S02]  /*10710*/  ISETP.LT.AND P2, PT, R16, c[0x0][0x17c], !P0 ;  /* 0x00005f0010007a0c */ /* 0x000fe40004741270 */
[----:B------:R-:W-:Y:S02]  /*10720*/  LEA.HI.X.SX32 R25, R0, R3, 0x1, P6 ;  /* 0x0000000300197211 */ /* 0x000fe400030f0eff */
[----:B------:R-:W-:Y:S02]  /*10730*/  PRMT R16, R27, 0x7632, R16 ;  /* 0x000076321b107816 */ /* 0x000fe40000000010 */
[----:B------:R-:W-:Y:S01]  /*10740*/  IADD3 R21, R29, 0x18, RZ ;  /* 0x000000181d157810 */ /* 0x000fe20007ffe0ff */
[----:B-1----:R-:W2:Y:S04]  /*10750*/  LDL.LU R27, [R1+0xa0] ;  /* 0x0000a000011b7983 */ /* 0x002ea80000300800 */
[----:B------:R0:W-:Y:S01]  /*10760*/  @P1 STG.E.U16 [R24.64], R16 ;  /* 0x0000001018001986 */ /* 0x0001e2000c101504 */
[----:B------:R-:W-:-:S03]  /*10770*/  ISETP.LT.AND P1, PT, R21, c[0x0][0x17c], !P0 ;  /* 0x00005f0015007a0c */ /* 0x000fc60004721270 */
[----:B------:R-:W2:Y:S01]  /*10780*/  LDL.LU R21, [R1+0x70] ;  /* 0x0000700001157983 */ /* 0x000ea20000300800 */
[----:B------:R-:W-:-:S04]  /*10790*/  IADD3 R12, R0, c[0x0][0x198], RZ ;  /* 0x00006600000c7a10 */ /* 0x000fc80007ffe0ff */
[CC--:B------:R-:W-:Y:S02]  /*107a0*/  LEA R22, P6, R12.reuse, R20.reuse, 0x1 ;  /* 0x000000140c167211 */ /* 0x0c0fe400078c08ff */
[C---:B------:R-:W-:Y:S02]  /*107b0*/  IADD3 R0, R12.reuse, c[0x0][0x198], RZ ;  /* 0x000066000c007a10 */ /* 0x040fe40007ffe0ff */
[-C--:B------:R-:W-:Y:S02]  /*107c0*/  LEA.HI.X.SX32 R23, R12, R3.reuse, 0x1, P6 ;  /* 0x000000030c177211 */ /* 0x080fe400030f0eff */
[C---:B0-----:R-:W-:Y:S02]  /*107d0*/  LEA R24, P6, R0.reuse, R20, 0x1 ;  /* 0x0000001400187211 */ /* 0x041fe400078c08ff */
[C---:B------:R-:W-:Y:S01]  /*107e0*/  IADD3 R12, R0.reuse, c[0x0][0x198], RZ ;  /* 0x00006600000c7a10 */ /* 0x040fe20007ffe0ff */
[----:B------:R0:W-:Y:S01]  /*107f0*/  @P5 STG.E.U16 [R22.64], R8 ;  /* 0x0000000816005986 */ /* 0x0001e2000c101504 */
[----:B------:R-:W-:-:S02]  /*10800*/  LEA.HI.X.SX32 R25, R0, R3, 0x1, P6 ;  /* 0x0000000300197211 */ /* 0x000fc400030f0eff */
[----:B------:R-:W-:Y:S02]  /*10810*/  IADD3 R0, R12, c[0x0][0x198], RZ ;  /* 0x000066000c007a10 */ /* 0x000fe40007ffe0ff */
[----:B0-----:R-:W-:Y:S02]  /*10820*/  PRMT R8, R8, 0x7632, R8 ;  /* 0x0000763208087816 */ /* 0x001fe40000000008 */
[----:B------:R-:W-:-:S03]  /*10830*/  LEA R22, P6, R12, R20, 0x1 ;  /* 0x000000140c167211 */ /* 0x000fc600078c08ff */
[----:B------:R0:W-:Y:S01]  /*10840*/  @P4 STG.E.U16 [R24.64], R8 ;  /* 0x0000000818004986 */ /* 0x0001e2000c101504 */
[----:B------:R-:W-:Y:S02]  /*10850*/  LEA.HI.X.SX32 R23, R12, R3, 0x1, P6 ;  /* 0x000000030c177211 */ /* 0x000fe400030f0eff */
[----:B------:R-:W-:-:S03]  /*10860*/  IADD3 R16, R29, 0x19, RZ ;  /* 0x000000191d107810 */ /* 0x000fc60007ffe0ff */
[----:B---3--:R1:W-:Y:S01]  /*10870*/  @P3 STG.E.U16 [R22.64], R4 ;  /* 0x0000000416003986 */ /* 0x0083e2000c101504 */
[CC--:B0-----:R-:W-:Y:S02]  /*10880*/  LEA R24, P6, R0.reuse, R20.reuse, 0x1 ;  /* 0x0000001400187211 */ /* 0x0c1fe400078c08ff */
[C---:B------:R-:W-:Y:S02]  /*10890*/  IADD3 R8, R0.reuse, c[0x0][0x198], RZ ;  /* 0x0000660000087a10 */ /* 0x040fe40007ffe0ff */
[----:B------:R-:W-:Y:S02]  /*108a0*/  LEA.HI.X.SX32 R25, R0, R3, 0x1, P6 ;  /* 0x0000000300197211 */ /* 0x000fe400030f0eff */
[----:B-1----:R-:W-:Y:S02]  /*108b0*/  PRMT R4, R4, 0x7632, R4 ;  /* 0x0000763204047816 */ /* 0x002fe40000000004 */
[----:B------:R-:W-:Y:S02]  /*108c0*/  LEA R22, P6, R8, R20, 0x1 ;  /* 0x0000001408167211 */ /* 0x000fe400078c08ff */
[----:B------:R-:W-:-:S02]  /*108d0*/  ISETP.LT.AND P5, PT, R16, c[0x0][0x17c], !P0 ;  /* 0x00005f0010007a0c */ /* 0x000fc400047a1270 */
[C---:B------:R-:W-:Y:S02]  /*108e0*/  IADD3 R0, R8.reuse, c[0x0][0x198], RZ ;  /* 0x0000660008007a10 */ /* 0x040fe40007ffe0ff */
[C---:B------:R-:W-:Y:S01]  /*108f0*/  IADD3 R16, R29.reuse, 0x1a, RZ ;  /* 0x0000001a1d107810 */ /* 0x040fe20007ffe0ff */
[----:B------:R0:W-:Y:S01]  /*10900*/  @P2 STG.E.U16 [R24.64], R4 ;  /* 0x0000000418002986 */ /* 0x0001e2000c101504 */
[----:B------:R-:W-:Y:S02]  /*10910*/  LEA.HI.X.SX32 R23, R8, R3, 0x1, P6 ;  /* 0x0000000308177211 */ /* 0x000fe400030f0eff */
[C---:B------:R-:W-:Y:S02]  /*10920*/  IADD3 R8, R29.reuse, 0x1d, RZ ;  /* 0x0000001d1d087810 */ /* 0x040fe40007ffe0ff */
[----:B------:R-:W-:Y:S02]  /*10930*/  ISETP.LT.AND P4, PT, R16, c[0x0][0x17c], !P0 ;  /* 0x00005f0010007a0c */ /* 0x000fe40004781270 */
[----:B------:R-:W-:-:S02]  /*10940*/  IADD3 R12, R29, 0x1b, RZ ;  /* 0x0000001b1d0c7810 */ /* 0x000fc40007ffe0ff */
[C---:B0-----:R-:W-:Y:S02]  /*10950*/  LEA R24, P6, R0.reuse, R20, 0x1 ;  /* 0x0000001400187211 */ /* 0x041fe400078c08ff */
[C---:B------:R-:W-:Y:S02]  /*10960*/  IADD3 R4, R0.reuse, c[0x0][0x198], RZ ;  /* 0x0000660000047a10 */ /* 0x040fe40007ffe0ff */
[----:B------:R-:W-:Y:S02]  /*10970*/  LEA.HI.X.SX32 R25, R0, R3, 0x1, P6 ;  /* 0x0000000300197211 */ /* 0x000fe400030f0eff */
[----:B------:R-:W-:Y:S02]  /*10980*/  ISETP.LT.AND P3, PT, R12, c[0x0][0x17c], !P0 ;  /* 0x00005f000c007a0c */ /* 0x000fe40004761270 */
[----:B------:R-:W-:Y:S02]  /*10990*/  IADD3 R0, R4, c[0x0][0x198], RZ ;  /* 0x0000660004007a10 */ /* 0x000fe40007ffe0ff */
[----:B------:R-:W-:-:S04]  /*109a0*/  IADD3 R12, R29, 0x1c, RZ ;  /* 0x0000001c1d0c7810 */ /* 0x000fc80007ffe0ff */
[----:B------:R-:W-:Y:S02]  /*109b0*/  ISETP.LT.AND P2, PT, R12, c[0x0][0x17c], !P0 ;  /* 0x00005f000c007a0c */ /* 0x000fe40004741270 */
[----:B------:R-:W-:Y:S01]  /*109c0*/  IADD3 R12, R29, 0x1e, RZ ;  /* 0x0000001e1d0c7810 */ /* 0x000fe20007ffe0ff */
[----:B--2---:R0:W-:Y:S01]  /*109d0*/  @P1 STG.E.U16 [R22.64], R21 ;  /* 0x0000001516001986 */ /* 0x0041e2000c101504 */
[----:B------:R-:W-:Y:S02]  /*109e0*/  ISETP.LT.AND P1, PT, R8, c[0x0][0x17c], !P0 ;  /* 0x00005f0008007a0c */ /* 0x000fe40004721270 */
[----:B------:R-:W-:Y:S02]  /*109f0*/  PRMT R8, R21, 0x7632, R8 ;  /* 0x0000763215087816 */ /* 0x000fe40000000008 */
[----:B0-----:R-:W-:-:S03]  /*10a00*/  LEA R22, P6, R4, R20, 0x1 ;  /* 0x0000001404167211 */ /* 0x001fc600078c08ff */
[----:B------:R0:W-:Y:S01]  /*10a10*/  @P5 STG.E.U16 [R24.64], R8 ;  /* 0x0000000818005986 */ /* 0x0001e2000c101504 */
[----:B------:R-:W-:-:S03]  /*10a20*/  LEA.HI.X.SX32 R23, R4, R3, 0x1, P6 ;  /* 0x0000000304177211 */ /* 0x000fc600030f0eff */
[----:B------:R-:W2:Y:S01]  /*10a30*/  LDL.LU R21, [R1+0x44] ;  /* 0x0000440001157983 */ /* 0x000ea20000300800 */
[----:B------:R-:W-:-:S03]  /*10a40*/  IADD3 R4, R0, c[0x0][0x198], RZ ;  /* 0x0000660000047a10 */ /* 0x000fc60007ffe0ff */
[----:B----4-:R1:W-:Y:S01]  /*10a50*/  @P4 STG.E.U16 [R22.64], R26 ;  /* 0x0000001a16004986 */ /* 0x0103e2000c101504 */
[----:B0-----:R-:W-:Y:S02]  /*10a60*/  IADD3 R8, R29, 0x1f, RZ ;  /* 0x0000001f1d087810 */ /* 0x001fe40007ffe0ff */
[-C--:B------:R-:W-:Y:S02]  /*10a70*/  LEA R24, P6, R0, R20.reuse, 0x1 ;  /* 0x0000001400187211 */ /* 0x080fe400078c08ff */
[----:B------:R-:W-:Y:S02]  /*10a80*/  ISETP.LT.AND P4, PT, R8, c[0x0][0x17c], !P0 ;  /* 0x00005f0008007a0c */ /* 0x000fe40004781270 */
[----:B------:R-:W-:Y:S02]  /*10a90*/  LEA.HI.X.SX32 R25, R0, R3, 0x1, P6 ;  /* 0x0000000300197211 */ /* 0x000fe400030f0eff */
[----:B------:R-:W-:Y:S02]  /*10aa0*/  PRMT R8, R26, 0x7632, R8 ;  /* 0x000076321a087816 */ /* 0x000fe40000000008 */
[C---:B-1----:R-:W-:Y:S01]  /*10ab0*/  LEA R22, P6, R4.reuse, R20, 0x1 ;  /* 0x0000001404167211 */ /* 0x042fe200078c08ff */
[----:B------:R-:W3:Y:S01]  /*10ac0*/  LDL.LU R26, [R1+0x54] ;  /* 0x00005400011a7983 */ /* 0x000ee20000300800 */
[----:B------:R-:W-:-:S02]  /*10ad0*/  IADD3 R0, R4, c[0x0][0x198], RZ ;  /* 0x0000660004007a10 */ /* 0x000fc40007ffe0ff */
[----:B------:R-:W-:Y:S01]  /*10ae0*/  LEA.HI.X.SX32 R23, R4, R3, 0x1, P6 ;  /* 0x0000000304177211 */ /* 0x000fe200030f0eff */
[----:B------:R0:W-:Y:S01]  /*10af0*/  @P3 STG.E.U16 [R24.64], R8 ;  /* 0x0000000818003986 */ /* 0x0001e2000c101504 */
[----:B------:R-:W-:Y:S02]  /*10b00*/  ISETP.LT.AND P5, PT, R12, c[0x0][0x17c], !P0 ;  /* 0x00005f000c007a0c */ /* 0x000fe400047a1270 */
[C---:B------:R-:W-:Y:S01]  /*10b10*/  IADD3 R4, R0.reuse, c[0x0][0x198], RZ ;  /* 0x0000660000047a10 */ /* 0x040fe20007ffe0ff */
[----:B------:R1:W-:Y:S01]  /*10b20*/  @P2 STG.E.U16 [R22.64], R27 ;  /* 0x0000001b16002986 */ /* 0x0003e2000c101504 */
[----:B0-----:R-:W-:Y:S02]  /*10b30*/  IADD3 R8, R29, 0x21, RZ ;  /* 0x000000211d087810 */ /* 0x001fe40007ffe0ff */
[----:B------:R-:W-:Y:S02]  /*10b40*/  LEA R24, P6, R0, R20, 0x1 ;  /* 0x0000001400187211 */ /* 0x000fe400078c08ff */
[----:B------:R-:W-:-:S02]  /*10b50*/  ISETP.LT.AND P2, PT, R8, c[0x0][0x17c], !P0 ;  /* 0x00005f0008007a0c */ /* 0x000fc40004741270 */
[----:B------:R-:W-:Y:S02]  /*10b60*/  LEA.HI.X.SX32 R25, R0, R3, 0x1, P6 ;  /* 0x0000000300197211 */ /* 0x000fe400030f0eff */
[----:B------:R-:W-:Y:S02]  /*10b70*/  PRMT R8, R27, 0x7632, R8 ;  /* 0x000076321b087816 */ /* 0x000fe40000000008 */
[----:B-1----:R-:W-:-:S03]  /*10b80*/  LEA R22, P6, R4, R20, 0x1 ;  /* 0x0000001404167211 */ /* 0x002fc600078c08ff */
[----:B------:R0:W-:Y:S01]  /*10b90*/  @P1 STG.E.U16 [R24.64], R8 ;  /* 0x0000000818001986 */ /* 0x0001e2000c101504 */
[----:B------:R-:W-:-:S05]  /*10ba0*/  LEA.HI.X.SX32 R23, R4, R3, 0x1, P6 ;  /* 0x0000000304177211 */ /* 0x000fca00030f0eff */
[----:B------:R1:W-:Y:S01]  /*10bb0*/  @P5 STG.E.U16 [R22.64], R11 ;  /* 0x0000000b16005986 */ /* 0x0003e2000c101504 */
[----:B0-----:R-:W-:-:S04]  /*10bc0*/  IADD3 R8, R29, 0x23, RZ ;  /* 0x000000231d087810 */ /* 0x001fc80007ffe0ff */
[----:B------:R-:W-:Y:S02]  /*10bd0*/  ISETP.LT.AND P5, PT, R8, c[0x0][0x17c], !P0 ;  /* 0x00005f0008007a0c */ /* 0x000fe400047a1270 */
[----:B------:R-:W-:Y:S02]  /*10be0*/  PRMT R8, R11, 0x7632, R8 ;  /* 0x000076320b087816 */ /* 0x000fe40000000008 */
[----:B-1----:R-:W4:Y:S04]  /*10bf0*/  LDL.LU R11, [R1+0x560] ;  /* 0x00056000010b7983 */ /* 0x002f280000300800 */
[----:B------:R-:W4:Y:S01]  /*10c00*/  LDL.LU R27, [R1+0x14] ;  /* 0x00001400011b7983 */ /* 0x000f220000300800 */
[----:B------:R-:W-:Y:S02]  /*10c10*/  IADD3 R0, R4, c[0x0][0x198], RZ ;  /* 0x0000660004007a10 */ /* 0x000fe40007ffe0ff */
[----:B------:R-:W-:-:S02]  /*10c20*/  IADD3 R12, R29, 0x20, RZ ;  /* 0x000000201d0c7810 */ /* 0x000fc40007ffe0ff */
[-C--:B------:R-:W-:Y:S02]  /*10c30*/  LEA R24, P6, R0, R20.reuse, 0x1 ;  /* 0x0000001400187211 */ /* 0x080fe400078c08ff */
[----:B------:R-:W-:Y:S02]  /*10c40*/  ISETP.LT.AND P3, PT, R12, c[0x0][0x17c], !P0 ;  /* 0x00005f000c007a0c */ /* 0x000fe40004761270 */
[C---:B------:R-:W-:Y:S02]  /*10c50*/  IADD3 R4, R0.reuse, c[0x0][0x198], RZ ;  /* 0x0000660000047a10 */ /* 0x040fe40007ffe0ff */
[----:B------:R-:W-:Y:S02]  /*10c60*/  LEA.HI.X.SX32 R25, R0, R3, 0x1, P6 ;  /* 0x0000000300197211 */ /* 0x000fe400030f0eff */
[C---:B------:R-:W-:Y:S02]  /*10c70*/  LEA R22, P6, R4.reuse, R20, 0x1 ;  /* 0x0000001404167211 */ /* 0x040fe400078c08ff */
[----:B------:R-:W-:-:S02]  /*10c80*/  IADD3 R0, R4, c[0x0][0x198], RZ ;  /* 0x0000660004007a10 */ /* 0x000fc40007ffe0ff */
[C---:B------:R-:W-:Y:S01]  /*10c90*/  IADD3 R12, R29.reuse, 0x22, RZ ;  /* 0x000000221d0c7810 */ /* 0x040fe20007ffe0ff */
[----:B------:R0:W-:Y:S01]  /*10ca0*/  @P4 STG.E.U16 [R24.64], R8 ;  /* 0x0000000818004986 */ /* 0x0001e2000c101504 */
[----:B------:R-:W-:Y:S02]  /*10cb0*/  LEA.HI.X.SX32 R23, R4, R3, 0x1, P6 ;  /* 0x0000000304177211 */ /* 0x000fe400030f0eff */
[----:B------:R-:W-:Y:S02]  /*10cc0*/  ISETP.LT.AND P1, PT, R12, c[0x0][0x17c], !P0 ;  /* 0x00005f000c007a0c */ /* 0x000fe40004721270 */
[C---:B------:R-:W-:Y:S02]  /*10cd0*/  IADD3 R4, R0.reuse, c[0x0][0x198], RZ ;  /* 0x0000660000047a10 */ /* 0x040fe40007ffe0ff */
[----:B0-----:R-:W-:Y:S02]  /*10ce0*/  IADD3 R8, R29, 0x25, RZ ;  /* 0x000000251d087810 */ /* 0x001fe40007ffe0ff */
[----:B------:R-:W-:-:S04]  /*10cf0*/  LEA R24, P6, R0, R20, 0x1 ;  /* 0x0000001400187211 */ /* 0x000fc800078c08ff */
[----:B------:R-:W-:Y:S02]  /*10d00*/  LEA.HI.X.SX32 R25, R0, R3, 0x1, P6 ;  /* 0x0000000300197211 */ /* 0x000fe400030f0eff */
[----:B------:R-:W-:Y:S02]  /*10d10*/  IADD3 R0, R4, c[0x0][0x198], RZ ;  /* 0x0000660004007a10 */ /* 0x000fe40007ffe0ff */
[----:B------:R-:W-:-:S04]  /*10d20*/  IADD3 R12, R29, 0x24, RZ ;  /* 0x000000241d0c7810 */ /* 0x000fc80007ffe0ff */
[----:B------:R-:W-:Y:S01]  /*10d30*/  ISETP.LT.AND P4, PT, R12, c[0x0][0x17c], !P0 ;  /* 0x00005f000c007a0c */ /* 0x000fe20004781270 */
[----:B--2---:R0:W-:Y:S01]  /*10d40*/  @P3 STG.E.U16 [R22.64], R21 ;  /* 0x0000001516003986 */ /* 0x0041e2000c101504 */
[----:B------:R-:W-:Y:S02]  /*10d50*/  ISETP.LT.AND P3, PT, R8, c[0x0][0x17c], !P0 ;  /* 0x00005f0008007a0c */ /* 0x000fe40004761270 */
[----:B------:R-:W-:Y:S02]  /*10d60*/  PRMT R8, R21, 0x7632, R8 ;  /* 0x0000763215087816 */ /* 0x000fe40000000008 */
[C---:B0-----:R-:W-:Y:S01]  /*10d70*/  LEA R22, P6, R4.reuse, R20, 0x1 ;  /* 0x0000001404167211 */ /* 0x041fe200078c08ff */
[----:B------:R-:W2:Y:S03]  /*10d80*/  LDL.LU R21, [R1+0x84] ;  /* 0x0000840001157983 */ /* 0x000ea60000300800 */
[----:B------:R-:W-:Y:S01]  /*10d90*/  LEA.HI.X.SX32 R23, R4, R3, 0x1, P6 ;  /* 0x0000000304177211 */ /* 0x000fe200030f0eff */
[----:B------:R0:W-:Y:S01]  /*10da0*/  @P2 STG.E.U16 [R24.64], R8 ;  /* 0x0000000818002986 */ /* 0x0001e2000c101504 */
[----:B------:R-:W-:-:S03]  /*10db0*/  IADD3 R4, R0, c[0x0][0x198], RZ ;  /* 0x0000660000047a10 */ /* 0x000fc60007ffe0ff */
[----:B---3--:R1:W-:Y:S01]  /*10dc0*/  @P1 STG.E.U16 [R22.64], R26 ;  /* 0x0000001a16001986 */ /* 0x0083e2000c101504 */
[----:B0-----:R-:W-:Y:S02]  /*10dd0*/  IADD3 R8, R29, 0x27, RZ ;  /* 0x000000271d087810 */ /* 0x001fe40007ffe0ff */
[----:B------:R-:W-:Y:S02]  /*10de0*/  LEA R24, P6, R0, R20, 0x1 ;  /* 0x0000001400187211 */ /* 0x000fe400078c08ff */
[----:B------:R-:W-:Y:S02]  /*10df0*/  ISETP.LT.AND P1, PT, R8, c[0x0][0x17c], !P0 ;  /* 0x00005f0008007a0c */ /* 0x000fe40004721270 */
[----:B------:R-:W-:Y:S02]  /*10e00*/  PRMT R8, R26, 0x7632, R8 ;  /* 0x000076321a087816 */ /* 0x000fe40000000008 */
[----:B-1----:R-:W3:Y:S01]  /*10e10*/  LDL.LU R26, [R1+0x64] ;  /* 0x00006400011a7983 */ /* 0x002ee20000300800 */
[----:B------:R-:W-:-:S02]  /*10e20*/  LEA.HI.X.SX32 R25, R0, R3, 0x1, P6 ;  /* 0x0000000300197211 */ /* 0x000fc400030f0eff */
[----:B------:R-:W-:-:S03]  /*10e30*/  LEA R22, P6, R4, R20, 0x1 ;  /* 0x0000001404167211 */ /* 0x000fc600078c08ff */
[----:B------:R0:W-:Y:S01]  /*10e40*/  @P5 STG.E.U16 [R24.64], R8 ;  /* 0x0000000818005986 */ /* 0x0001e2000c101504 */
[----:B------:R-:W-:Y:S02]  /*10e50*/  LEA.HI.X.SX32 R23, R4, R3, 0x1, P6 ;  /* 0x0000000304177211 */ /* 0x000fe400030f0eff */
[----:B0-----:R-:W-:-:S03]  /*10e60*/  IADD3 R8, R29, 0x29, RZ ;  /* 0x000000291d087810 */ /* 0x001fc60007ffe0ff */
[----:B----4-:R0:W-:Y:S01]  /*10e70*/  @P4 STG.E.U16 [R22.64], R27 ;  /* 0x0000001b16004986 */ /* 0x0101e2000c101504 */
[----:B------:R-:W-:Y:S02]  /*10e80*/  ISETP.LT.AND P4, PT, R8, c[0x0][0x17c], !P0 ;  /* 0x00005f0008007a0c */ /* 0x000fe40004781270 */
[----:B------:R-:W-:Y:S02]  /*10e90*/  PRMT R8, R27, 0x7632, R8 ;  /* 0x000076321b087816 */ /* 0x000fe40000000008 */
[----:B0-----:R-:W4:Y:S01]  /*10ea0*/  LDL.LU R27, [R1+0x4] ;  /* 0x00000400011b7983 */ /* 0x001f220000300800 */
[----:B------:R-:W-:Y:S02]  /*10eb0*/  IADD3 R0, R4, c[0x0][0x198], RZ ;  /* 0x0000660004007a10 */ /* 0x000fe40007ffe0ff */
[----:B------:R-:W-:Y:S02]  /*10ec0*/  IADD3 R12, R29, 0x26, RZ ;  /* 0x000000261d0c7810 */ /* 0x000fe40007ffe0ff */
[----:B------:R-:W-:-:S02]  /*10ed0*/  LEA R24, P6, R0, R20, 0x1 ;  /* 0x0000001400187211 */ /* 0x000fc400078c08ff */
[----:B------:R-:W-:Y:S02]  /*10ee0*/  ISETP.LT.AND P2, PT, R12, c[0x0][0x17c], !P0 ;  /* 0x00005f000c007a0c */ /* 0x000fe40004741270 */
[C---:B------:R-:W-:Y:S02]  /*10ef0*/  IADD3 R4, R0.reuse, c[0x0][0x198], RZ ;  /* 0x0000660000047a10 */ /* 0x040fe40007ffe0ff */
[-C--:B------:R-:W-:Y:S02]  /*10f00*/  LEA.HI.X.SX32 R25, R0, R3.reuse, 0x1, P6 ;  /* 0x0000000300197211 */ /* 0x080fe400030f0eff */
[C---:B------:R-:W-:Y:S02]  /*10f10*/  LEA R22, P6, R4.reuse, R20, 0x1 ;  /* 0x0000001404167211 */ /* 0x040fe400078c08ff */
[C---:B------:R-:W-:Y:S02]  /*10f20*/  IADD3 R0, R4.reuse, c[0x0][0x198], RZ ;  /* 0x0000660004007a10 */ /* 0x040fe40007ffe0ff */
[----:B------:R-:W-:Y:S01]  /*10f30*/  IADD3 R12, R29, 0x28, RZ ;  /* 0x000000281d0c7810 */ /* 0x000fe20007ffe0ff */
[----:B------:R0:W-:Y:S01]  /*10f40*/  @P3 STG.E.U16 [R24.64], R8 ;  /* 0x0000000818003986 */ /* 0x0001e2000c101504 */
[----:B------:R-:W-:-:S02]  /*10f50*/  LEA.HI.X.SX32 R23, R4, R3, 0x1, P6 ;  /* 0x0000000304177211 */ /* 0x000fc400030f0eff */
[----:B------:R-:W-:Y:S02]  /*10f60*/  ISETP.LT.AND P5, PT, R12, c[0x0][0x17c], !P0 ;  /* 0x00005f000c007a0c */ /* 0x000fe400047a1270 */
[C---:B------:R-:W-:Y:S01]  /*10f70*/  IADD3 R4, R0.reuse, c[0x0][0x198], RZ ;  /* 0x0000660000047a10 */ /* 0x040fe20007ffe0ff */
[----:B------:R1:W-:Y:S01]  /*10f80*/  @P2 STG.E.U16 [R22.64], R17 ;  /* 0x0000001116002986 */ /* 0x0003e2000c101504 */
[----:B0-----:R-:W-:Y:S02]  /*10f90*/  IADD3 R8, R29, 0x2b, RZ ;  /* 0x0000002b1d087810 */ /* 0x001fe40007ffe0ff */
[----:B------:R-:W-:Y:S02]  /*10fa0*/  LEA R24, P6, R0, R20, 0x1 ;  /* 0x0000001400187211 */ /* 0x000fe400078c08ff */
[----:B------:R-:W-:Y:S02]  /*10fb0*/  ISETP.LT.AND P2, PT, R8, c[0x0][0x17c], !P0 ;  /* 0x00005f0008007a0c */ /* 0x000fe40004741270 */
[----:B------:R-:W-:-:S02]  /*10fc0*/  LEA.HI.X.SX32 R25, R0, R3, 0x1, P6 ;  /* 0x0000000300197211 */ /* 0x000fc400030f0eff */
[----:B------:R-:W-:Y:S02]  /*10fd0*/  PRMT R8, R17, 0x7632, R8 ;  /* 0x0000763211087816 */ /* 0x000fe40000000008 */
[CC--:B------:R-:W-:Y:S02]  /*10fe0*/  LEA R16, P6, R4.reuse, R20.reuse, 0x1 ;  /* 0x0000001404107211 */ /* 0x0c0fe400078c08ff */
[C---:B------:R-:W-:Y:S02]  /*10ff0*/  IADD3 R0, R4.reuse, c[0x0][0x198], RZ ;  /* 0x0000660004007a10 */ /* 0x040fe40007ffe0ff */
[----:B------:R-:W-:Y:S01]  /*11000*/  IADD3 R12, R29, 0x2a, RZ ;  /* 0x0000002a1d0c7810 */ /* 0x000fe20007ffe0ff */
[----:B------:R0:W-:Y:S01]  /*11010*/  @P1 STG.E.U16 [R24.64], R8 ;  /* 0x0000000818001986 */ /* 0x0001e2000c101504 */
[----:B-1----:R-:W-:Y:S02]  /*11020*/  LEA.HI.X.SX32 R17, R4, R3, 0x1, P6 ;  /* 0x0000000304117211 */ /* 0x002fe400030f0eff */
[----:B------:R-:W-:-:S02]  /*11030*/  LEA R22, P6, R0, R20, 0x1 ;  /* 0x0000001400167211 */ /* 0x000fc400078c08ff */
[----:B------:R-:W-:Y:S02]  /*11040*/  ISETP.LT.AND P3, PT, R12, c[0x0][0x17c], !P0 ;  /* 0x00005f000c007a0c */ /* 0x000fe40004761270 */
[C---:B------:R-:W-:Y:S02]  /*11050*/  IADD3 R4, R0.reuse, c[0x0][0x198], RZ ;  /* 0x0000660000047a10 */ /* 0x040fe40007ffe0ff */
[C---:B0-----:R-:W-:Y:S02]  /*11060*/  IADD3 R8, R29.reuse, 0x2d, RZ ;  /* 0x0000002d1d087810 */ /* 0x041fe40007ffe0ff */
[----:B------:R-:W-:Y:S02]  /*11070*/  LEA.HI.X.SX32 R23, R0, R3, 0x1, P6 ;  /* 0x0000000300177211 */ /* 0x000fe400030f0eff */
[----:B------:R-:W-:Y:S02]  /*11080*/  IADD3 R0, R4, c[0x0][0x198], RZ ;  /* 0x0000660004007a10 */ /* 0x000fe40007ffe0ff */
[----:B------:R-:W-:-:S04]  /*11090*/  IADD3 R12, R29, 0x2c, RZ ;  /* 0x0000002c1d0c7810 */ /* 0x000fc80007ffe0ff */
[----:B------:R-:W-:Y:S01]  /*110a0*/  ISETP.LT.AND P1, PT, R12, c[0x0][0x17c], !P0 ;  /* 0x00005f000c007a0c */ /* 0x000fe20004721270 */
[----:B--2---:R0:W-:Y:S01]  /*110b0*/  @P5 STG.E.U16 [R16.64], R21 ;  /* 0x0000001510005986 */ /* 0x0041e2000c101504 */
[----:B------:R-:W-:Y:S02]  /*110c0*/  ISETP.LT.AND P5, PT, R8, c[0x0][0x17c], !P0 ;  /* 0x00005f0008007a0c */ /* 0x000fe400047a1270 */
[----:B------:R-:W-:Y:S02]  /*110d0*/  PRMT R8, R21, 0x7632, R8 ;  /* 0x0000763215087816 */ /* 0x000fe40000000008 */
[----:B0-----:R-:W-:-:S03]  /*110e0*/  LEA R16, P6, R4, R20, 0x1 ;  /* 0x0000001404107211 */ /* 0x001fc600078c08ff */
[----:B------:R0:W-:Y:S01]  /*110f0*/  @P4 STG.E.U16 [R22.64], R8 ;  /* 0x0000000816004986 */ /* 0x0001e2000c101504 */
[----:B------:R-:W-:Y:S02]  /*11100*/  LEA.HI.X.SX32 R17, R4, R3, 0x1, P6 ;  /* 0x0000000304117211 */ /* 0x000fe400030f0eff */
[C---:B------:R-:W-:Y:S02]  /*11110*/  IADD3 R4, R0.reuse, c[0x0][0x198], RZ ;  /* 0x0000660000047a10 */ /* 0x040fe40007ffe0ff */
[----:B0-----:R-:W-:Y:S01]  /*11120*/  IADD3 R8, R29, 0x2f, RZ ;  /* 0x0000002f1d087810 */ /* 0x001fe20007ffe0ff */
[----:B---3--:R0:W-:Y:S01]  /*11130*/  @P3 STG.E.U16 [R16.64], R26 ;  /* 0x0000001a10003986 */ /* 0x0081e2000c101504 */
[----:B------:R-:W-:Y:S02]  /*11140*/  LEA R22, P6, R0, R20, 0x1 ;  /* 0x0000001400167211 */ /* 0x000fe400078c08ff */
[----:B------:R-:W-:Y:S02]  /*11150*/  ISETP.LT.AND P3, PT, R8, c[0x0][0x17c], !P0 ;  /* 0x00005f0008007a0c */ /* 0x000fe40004761270 */
[----:B------:R-:W-:-:S02]  /*11160*/  PRMT R8, R26, 0x7632, R8 ;  /* 0x000076321a087816 */ /* 0x000fc40000000008 */
[----:B------:R-:W-:Y:S01]  /*11170*/  LEA.HI.X.SX32 R23, R0, R3, 0x1, P6 ;  /* 0x0000000300177211 */ /* 0x000fe200030f0eff */
[----:B0-----:R-:W2:Y:S01]  /*11180*/  LDL.LU R26, [R1+0x94] ;  /* 0x00009400011a7983 */ /* 0x001ea20000300800 */
[----:B------:R-:W-:-:S03]  /*11190*/  LEA R16, P6, R4, R20, 0x1 ;  /* 0x0000001404107211 */ /* 0x000fc600078c08ff */
[----:B------:R0:W-:Y:S01]  /*111a0*/  @P2 STG.E.U16 [R22.64], R8 ;  /* 0x0000000816002986 */ /* 0x0001e2000c101504 */
[----:B------:R-:W-:Y:S02]  /*111b0*/  LEA.HI.X.SX32 R17, R4, R3, 0x1, P6 ;  /* 0x0000000304117211 */ /* 0x000fe400030f0eff */
[----:B0-----:R-:W-:-:S03]  /*111c0*/  IADD3 R8, R29, 0x31, RZ ;  /* 0x000000311d087810 */ /* 0x001fc60007ffe0ff */
[----:B----4-:R0:W-:Y:S01]  /*111d0*/  @P1 STG.E.U16 [R16.64], R27 ;  /* 0x0000001b10001986 */ /* 0x0101e2000c101504 */
[----:B------:R-:W-:Y:S02]  /*111e0*/  ISETP.LT.AND P1, PT, R8, c[0x0][0x17c], !P0 ;  /* 0x00005f0008007a0c */ /* 0x000fe40004721270 */
[----:B------:R-:W-:Y:S02]  /*111f0*/  PRMT R8, R27, 0x7632, R8 ;  /* 0x000076321b087816 */ /* 0x000fe40000000008 */
[----:B0-----:R-:W3:Y:S01]  /*11200*/  LDL.LU R27, [R1+0x34] ;  /* 0x00003400011b7983 */ /* 0x001ee20000300800 */
[----:B------:R-:W-:Y:S02]  /*11210*/  IADD3 R0, R4, c[0x0][0x198], RZ ;  /* 0x0000660004007a10 */ /* 0x000fe40007ffe0ff */
[----:B------:R-:W-:Y:S01]  /*11220*/  IADD3 R12, R29, 0x2e, RZ ;  /* 0x0000002e1d0c7810 */ /* 0x000fe20007ffe0ff */
[----:B------:R-:W4:Y:S01]  /*11230*/  LDL.LU R25, [R1+0x74] ;  /* 0x0000740001197983 */ /* 0x000f220000300800 */
[----:B------:R-:W-:-:S02]  /*11240*/  LEA R22, P6, R0, R20, 0x1 ;  /* 0x0000001400167211 */ /* 0x000fc400078c08ff */
[----:B------:R-:W-:Y:S02]  /*11250*/  ISETP.LT.AND P4, PT, R12, c[0x0][0x17c], !P0 ;  /* 0x00005f000c007a0c */ /* 0x000fe40004781270 */
[C---:B------:R-:W-:Y:S02]  /*11260*/  IADD3 R4, R0.reuse, c[0x0][0x198], RZ ;  /* 0x0000660000047a10 */ /* 0x040fe40007ffe0ff */
[-C--:B------:R-:W-:Y:S02]  /*11270*/  LEA.HI.X.SX32 R23, R0, R3.reuse, 0x1, P6 ;  /* 0x0000000300177211 */ /* 0x080fe400030f0eff */
[C---:B------:R-:W-:Y:S02]  /*11280*/  LEA R16, P6, R4.reuse, R20, 0x1 ;  /* 0x0000001404107211 */ /* 0x040fe400078c08ff */
[----:B------:R-:W-:Y:S02]  /*11290*/  IADD3 R12, R29, 0x30, RZ ;  /* 0x000000301d0c7810 */ /* 0x000fe40007ffe0ff */
[C---:B------:R-:W-:Y:S01]  /*112a0*/  IADD3 R0, R4.reuse, c[0x0][0x198], RZ ;  /* 0x0000660004007a10 */ /* 0x040fe20007ffe0ff */
[----:B------:R0:W-:Y:S01]  /*112b0*/  @P5 STG.E.U16 [R22.64], R8 ;  /* 0x0000000816005986 */ /* 0x0001e2000c101504 */
[----:B------:R-:W-:-:S02]  /*112c0*/  LEA.HI.X.SX32 R17, R4, R3, 0x1, P6 ;  /* 0x0000000304117211 */ /* 0x000fc400030f0eff */
[----:B------:R-:W-:Y:S02]  /*112d0*/  ISETP.LT.AND P2, PT, R12, c[0x0][0x17c], !P0 ;  /* 0x00005f000c007a0c */ /* 0x000fe40004741270 */
[C---:B------:R-:W-:Y:S02]  /*112e0*/  IADD3 R12, R29.reuse, 0x32, RZ ;  /* 0x000000321d0c7810 */ /* 0x040fe40007ffe0ff */
[C---:B------:R-:W-:Y:S01]  /*112f0*/  IADD3 R4, R0.reuse, c[0x0][0x198], RZ ;  /* 0x0000660000047a10 */ /* 0x040fe20007ffe0ff */
[----:B------:R1:W-:Y:S01]  /*11300*/  @P4 STG.E.U16 [R16.64], R13 ;  /* 0x0000000d10004986 */ /* 0x0003e2000c101504 */
[----:B0-----:R-:W-:Y:S02]  /*11310*/  IADD3 R8, R29, 0x33, RZ ;  /* 0x000000331d087810 */ /* 0x001fe40007ffe0ff */
[----:B------:R-:W-:Y:S02]  /*11320*/  LEA R22, P6, R0, R20, 0x1 ;  /* 0x0000001400167211 */ /* 0x000fe400078c08ff */
[----:B------:R-:W-:-:S02]  /*11330*/  ISETP.LT.AND P5, PT, R12, c[0x0][0x17c], !P0 ;  /* 0x00005f000c007a0c */ /* 0x000fc400047a1270 */
[----:B------:R-:W-:Y:S02]  /*11340*/  ISETP.LT.AND P4, PT, R8, c[0x0][0x17c], !P0 ;  /* 0x00005f0008007a0c */ /* 0x000fe40004781270 */
[-C--:B------:R-:W-:Y:S02]  /*11350*/  LEA.HI.X.SX32 R23, R0, R3.reuse, 0x1, P6 ;  /* 0x0000000300177211 */ /* 0x080fe400030f0eff */
[----:B------:R-:W-:Y:S02]  /*11360*/  PRMT R8, R13, 0x7632, R8 ;  /* 0x000076320d087816 */ /* 0x000fe40000000008 */
[C---:B------:R-:W-:Y:S02]  /*11370*/  LEA R12, P6, R4.reuse, R20, 0x1 ;  /* 0x00000014040c7211 */ /* 0x040fe400078c08ff */
[----:B-1----:R-:W-:Y:S01]  /*11380*/  IADD3 R16, R29, 0x34, RZ ;  /* 0x000000341d107810 */ /* 0x002fe20007ffe0ff */
[----:B------:R0:W-:Y:S01]  /*11390*/  @P3 STG.E.U16 [R22.64], R8 ;  /* 0x0000000816003986 */ /* 0x0001e2000c101504 */
[----:B------:R-:W-:-:S02]  /*113a0*/  LEA.HI.X.SX32 R13, R4, R3, 0x1, P6 ;  /* 0x00000003040d7211 */ /* 0x000fc400030f0eff */
[----:B------:R-:W-:Y:S02]  /*113b0*/  IADD3 R0, R4, c[0x0][0x198], RZ ;  /* 0x0000660004007a10 */ /* 0x000fe40007ffe0ff */
[----:B------:R-:W-:Y:S02]  /*113c0*/  ISETP.LT.AND P3, PT, R16, c[0x0][0x17c], !P0 ;  /* 0x00005f0010007a0c */ /* 0x000fe40004761270 */
[C---:B------:R-:W-:Y:S02]  /*113d0*/  LEA R16, P6, R0.reuse, R20, 0x1 ;  /* 0x0000001400107211 */ /* 0x040fe400078c08ff */
[----:B0-----:R-:W-:Y:S02]  /*113e0*/  IADD3 R8, R29, 0x35, RZ ;  /* 0x000000351d087810 */ /* 0x001fe40007ffe0ff */
[C---:B------:R-:W-:Y:S02]  /*113f0*/  IADD3 R4, R0.reuse, c[0x0][0x198], RZ ;  /* 0x0000660000047a10 */ /* 0x040fe40007ffe0ff */
[----:B------:R-:W-:Y:S01]  /*11400*/  LEA.HI.X.SX32 R17, R0, R3, 0x1, P6 ;  /* 0x0000000300117211 */ /* 0x000fe200030f0eff */
[----:B--2---:R0:W-:Y:S01]  /*11410*/  @P2 STG.E.U16 [R12.64], R26 ;  /* 0x0000001a0c002986 */ /* 0x0041e2000c101504 */
[----:B------:R-:W-:-:S02]  /*11420*/  ISETP.LT.AND P2, PT, R8, c[0x0][0x17c], !P0 ;  /* 0x00005f0008007a0c */ /* 0x000fc40004741270 */
[----:B------:R-:W-:Y:S02]  /*11430*/  PRMT R8, R26, 0x7632, R8 ;  /* 0x000076321a087816 */ /* 0x000fe40000000008 */
[----:B0-----:R-:W2:Y:S01]  /*11440*/  LDL.LU R26, [R1+0x24] ;  /* 0x00002400011a7983 */ /* 0x001ea20000300800 */
[----:B------:R-:W-:-:S03]  /*11450*/  LEA R12, P6, R4, R20, 0x1 ;  /* 0x00000014040c7211 */ /* 0x000fc600078c08ff */
[----:B------:R0:W-:Y:S01]  /*11460*/  @P1 STG.E.U16 [R16.64], R8 ;  /* 0x0000000810001986 */ /* 0x0001e2000c101504 */
[----:B------:R-:W-:Y:S02]  /*11470*/  LEA.HI.X.SX32 R13, R4, R3, 0x1, P6 ;  /* 0x00000003040d7211 */ /* 0x000fe400030f0eff */
[----:B0-----:R-:W-:-:S03]  /*11480*/  IADD3 R8, R29, 0x37, RZ ;  /* 0x000000371d087810 */ /* 0x001fc60007ffe0ff */
[----:B---3--:R0:W-:Y:S01]  /*11490*/  @P5 STG.E.U16 [R12.64], R27 ;  /* 0x0000001b0c005986 */ /* 0x0081e2000c101504 */
[----:B------:R-:W-:Y:S02]  /*114a0*/  ISETP.LT.AND P5, PT, R8, c[0x0][0x17c], !P0 ;  /* 0x00005f0008007a0c */ /* 0x000fe400047a1270 */
[----:B------:R-:W-:Y:S02]  /*114b0*/  PRMT R8, R27, 0x7632, R8 ;  /* 0x000076321b087816 */ /* 0x000fe40000000008 */
[----:B0-----:R-:W3:Y:S01]  /*114c0*/  LDL.LU R27, [R1+0xa4] ;  /* 0x0000a400011b7983 */ /* 0x001ee20000300800 */
[----:B------:R-:W-:-:S04]  /*114d0*/  IADD3 R0, R4, c[0x0][0x198], RZ ;  /* 0x0000660004007a10 */ /* 0x000fc80007ffe0ff */
[CC--:B------:R-:W-:Y:S02]  /*114e0*/  LEA R16, P6, R0.reuse, R20.reuse, 0x1 ;  /* 0x0000001400107211 */ /* 0x0c0fe400078c08ff */
        /* <DEDUP_REMOVED lines=14> */
[C---:B------:R-:W-:Y:S02]  /*115d0*/  LEA R8, P6, R4.reuse, R20, 0x1 ;  /* 0x0000001404087211 */ /* 0x040fe400078c08ff */
[----:B-1----:R-:W-:Y:S02]  /*115e0*/  PRMT R12, R9, 0x7632, R12 ;  /* 0x00007632090c7816 */ /* 0x002fe4000000000c */
[C---:B------:R-:W-:Y:S02]  /*115f0*/  LEA.HI.X.SX32 R9, R4.reuse, R3, 0x1, P6 ;  /* 0x0000000304097211 */ /* 0x040fe400030f0eff */
[----:B------:R-:W-:Y:S02]  /*11600*/  IADD3 R0, R4, c[0x0][0x198], RZ ;  /* 0x0000660004007a10 */ /* 0x000fe40007ffe0ff */
[C---:B------:R-:W-:Y:S01]  /*11610*/  IADD3 R21, R29.reuse, 0x38, RZ ;  /* 0x000000381d157810 */ /* 0x040fe20007ffe0ff */
[----:B------:R0:W-:Y:S01]  /*11620*/  @P2 STG.E.U16 [R16.64], R12 ;  /* 0x0000000c10002986 */ /* 0x0001e2000c101504 */
[----:B------:R-:W-:-:S02]  /*11630*/  IADD3 R13, R29, 0x3a, RZ ;  /* 0x0000003a1d0d7810 */ /* 0x000fc40007ffe0ff */
[----:B------:R-:W-:Y:S01]  /*11640*/  IADD3 R4, R29, 0x3b, RZ ;  /* 0x0000003b1d047810 */ /* 0x000fe20007ffe0ff */
[----:B------:R1:W-:Y:S01]  /*11650*/  @P1 STG.E.U16 [R8.64], R5 ;  /* 0x0000000508001986 */ /* 0x0003e2000c101504 */
[----:B------:R-:W-:Y:S02]  /*11660*/  ISETP.LT.AND P4, PT, R21, c[0x0][0x17c], !P0 ;  /* 0x00005f0015007a0c */ /* 0x000fe40004781270 */
[----:B------:R-:W-:Y:S02]  /*11670*/  ISETP.LT.AND P2, PT, R13, c[0x0][0x17c], !P0 ;  /* 0x00005f000d007a0c */ /* 0x000fe40004741270 */
[C---:B0-----:R-:W-:Y:S02]  /*11680*/  LEA R12, P6, R0.reuse, R20, 0x1 ;  /* 0x00000014000c7211 */ /* 0x041fe400078c08ff */
[----:B-1----:R-:W-:Y:S02]  /*11690*/  IADD3 R8, R0, c[0x0][0x198], RZ ;  /* 0x0000660000087a10 */ /* 0x002fe40007ffe0ff */
[----:B------:R-:W-:-:S02]  /*116a0*/  ISETP.LT.AND P1, PT, R4, c[0x0][0x17c], !P0 ;  /* 0x00005f0004007a0c */ /* 0x000fc40004721270 */
[-C--:B------:R-:W-:Y:S02]  /*116b0*/  LEA.HI.X.SX32 R13, R0, R3.reuse, 0x1, P6 ;  /* 0x00000003000d7211 */ /* 0x080fe400030f0eff */
[CC--:B------:R-:W-:Y:S02]  /*116c0*/  LEA R4, P6, R8.reuse, R20.reuse, 0x1 ;  /* 0x0000001408047211 */ /* 0x0c0fe400078c08ff */
[----:B------:R-:W-:Y:S02]  /*116d0*/  PRMT R9, R5, 0x7632, R9 ;  /* 0x0000763205097816 */ /* 0x000fe40000000009 */
[C---:B------:R-:W-:Y:S02]  /*116e0*/  LEA.HI.X.SX32 R5, R8.reuse, R3, 0x1, P6 ;  /* 0x0000000308057211 */ /* 0x040fe400030f0eff */
[----:B------:R-:W-:Y:S01]  /*116f0*/  IADD3 R0, R8, c[0x0][0x198], RZ ;  /* 0x0000660008007a10 */ /* 0x000fe20007ffe0ff */
[----:B------:R0:W-:Y:S03]  /*11700*/  @P5 STG.E.U16 [R12.64], R9 ;  /* 0x000000090c005986 */ /* 0x0001e6000c101504 */
[----:B------:R-:W-:Y:S01]  /*11710*/  LEA R8, P6, R0, R20, 0x1 ;  /* 0x0000001400087211 */ /* 0x000fe200078c08ff */
[----:B----4-:R1:W-:Y:S01]  /*11720*/  @P4 STG.E.U16 [R4.64], R25 ;  /* 0x0000001904004986 */ /* 0x0103e2000c101504 */
[----:B0-----:R-:W-:-:S02]  /*11730*/  IADD3 R9, R29, 0x3d, RZ ;  /* 0x0000003d1d097810 */ /* 0x001fc40007ffe0ff */
[C---:B-1----:R-:W-:Y:S02]  /*11740*/  IADD3 R5, R0.reuse, c[0x0][0x198], RZ ;  /* 0x0000660000057a10 */ /* 0x042fe40007ffe0ff */
[----:B------:R-:W-:Y:S02]  /*11750*/  ISETP.LT.AND P4, PT, R9, c[0x0][0x17c], !P0 ;  /* 0x00005f0009007a0c */ /* 0x000fe40004781270 */
[-C--:B------:R-:W-:Y:S02]  /*11760*/  LEA.HI.X.SX32 R9, R0, R3.reuse, 0x1, P6 ;  /* 0x0000000300097211 */ /* 0x080fe400030f0eff */
[----:B------:R-:W-:Y:S02]  /*11770*/  LEA R4, P6, R5, R20, 0x1 ;  /* 0x0000001405047211 */ /* 0x000fe400078c08ff */
[----:B------:R-:W-:Y:S02]  /*11780*/  PRMT R12, R25, 0x7632, R12 ;  /* 0x00007632190c7816 */ /* 0x000fe4000000000c */
[C---:B------:R-:W-:Y:S01]  /*11790*/  IADD3 R0, R5.reuse, c[0x0][0x198], RZ ;  /* 0x0000660005007a10 */ /* 0x040fe20007ffe0ff */
[----:B------:R-:W4:Y:S01]  /*117a0*/  LDL.LU R25, [R1+0x48] ;  /* 0x0000480001197983 */ /* 0x000f220000300800 */
[----:B------:R-:W-:-:S02]  /*117b0*/  LEA.HI.X.SX32 R5, R5, R3, 0x1, P6 ;  /* 0x0000000305057211 */ /* 0x000fc400030f0eff */
[C---:B------:R-:W-:Y:S01]  /*117c0*/  IADD3 R16, R29.reuse, 0x3c, RZ ;  /* 0x0000003c1d107810 */ /* 0x040fe20007ffe0ff */
[----:B------:R0:W-:Y:S03]  /*117d0*/  @P3 STG.E.U16 [R8.64], R12 ;  /* 0x0000000c08003986 */ /* 0x0001e6000c101504 */
[----:B------:R-:W-:Y:S02]  /*117e0*/  ISETP.LT.AND P5, PT, R16, c[0x0][0x17c], !P0 ;  /* 0x00005f0010007a0c */ /* 0x000fe400047a1270 */
[C---:B0-----:R-:W-:Y:S02]  /*117f0*/  IADD3 R9, R29.reuse, 0x3f, RZ ;  /* 0x0000003f1d097810 */ /* 0x041fe40007ffe0ff */
[----:B------:R-:W-:Y:S02]  /*11800*/  LEA R8, P6, R0, R20, 0x1 ;  /* 0x0000001400087211 */ /* 0x000fe400078c08ff */
[----:B------:R-:W-:-:S04]  /*11810*/  IADD3 R13, R29, 0x3e, RZ ;  /* 0x0000003e1d0d7810 */ /* 0x000fc80007ffe0ff */
[----:B------:R-:W-:Y:S01]  /*11820*/  ISETP.LT.AND P3, PT, R13, c[0x0][0x17c], !P0 ;  /* 0x00005f000d007a0c */ /* 0x000fe20004761270 */
[----:B--2---:R0:W-:Y:S01]  /*11830*/  @P2 STG.E.U16 [R4.64], R26 ;  /* 0x0000001a04002986 */ /* 0x0041e2000c101504 */
[----:B------:R-:W-:Y:S02]  /*11840*/  ISETP.LT.AND P2, PT, R9, c[0x0][0x17c], !P0 ;  /* 0x00005f0009007a0c */ /* 0x000fe40004741270 */
[----:B------:R-:W-:Y:S02]  /*11850*/  LEA.HI.X.SX32 R9, R0, R3, 0x1, P6 ;  /* 0x0000000300097211 */ /* 0x000fe400030f0eff */
[----:B------:R-:W-:Y:S02]  /*11860*/  PRMT R12, R26, 0x7632, R12 ;  /* 0x000076321a0c7816 */ /* 0x000fe4000000000c */
[----:B0-----:R-:W-:Y:S01]  /*11870*/  IADD3 R5, R0, c[0x0][0x198], RZ ;  /* 0x0000660000057a10 */ /* 0x001fe20007ffe0ff */
[----:B------:R-:W2:Y:S03]  /*11880*/  LDL.LU R26, [R1+0x58] ;  /* 0x00005800011a7983 */ /* 0x000ea60000300800 */
[----:B------:R-:W-:-:S02]  /*11890*/  LEA R4, P6, R5, R20, 0x1 ;  /* 0x0000001405047211 */ /* 0x000fc400078c08ff */
[C---:B------:R-:W-:Y:S02]  /*118a0*/  IADD3 R0, R5.reuse, c[0x0][0x198], RZ ;  /* 0x0000660005007a10 */ /* 0x040fe40007ffe0ff */
[-C--:B------:R-:W-:Y:S01]  /*118b0*/  LEA.HI.X.SX32 R5, R5, R3.reuse, 0x1, P6 ;  /* 0x0000000305057211 */ /* 0x080fe200030f0eff */
[----:B------:R0:W-:Y:S02]  /*118c0*/  @P1 STG.E.U16 [R8.64], R12 ;  /* 0x0000000c08001986 */ /* 0x0001e4000c101504 */
[----:B0-----:R-:W-:Y:S02]  /*118d0*/  IADD3 R9, R29, 0x41, RZ ;  /* 0x000000411d097810 */ /* 0x001fe40007ffe0ff */
[C---:B------:R-:W-:Y:S01]  /*118e0*/  LEA R8, P6, R0.reuse, R20, 0x1 ;  /* 0x0000001400087211 */ /* 0x040fe200078c08ff */
[----:B---3--:R0:W-:Y:S01]  /*118f0*/  @P5 STG.E.U16 [R4.64], R27 ;  /* 0x0000001b04005986 */ /* 0x0081e2000c101504 */
[----:B------:R-:W-:Y:S02]  /*11900*/  ISETP.LT.AND P5, PT, R9, c[0x0][0x17c], !P0 ;  /* 0x00005f0009007a0c */ /* 0x000fe400047a1270 */
[----:B------:R-:W-:-:S02]  /*11910*/  LEA.HI.X.SX32 R9, R0, R3, 0x1, P6 ;  /* 0x0000000300097211 */ /* 0x000fc400030f0eff */
[----:B------:R-:W-:Y:S02]  /*11920*/  PRMT R12, R27, 0x7632, R12 ;  /* 0x000076321b0c7816 */ /* 0x000fe4000000000c */
[----:B0-----:R-:W-:-:S04]  /*11930*/  IADD3 R5, R0, c[0x0][0x198], RZ ;  /* 0x0000660000057a10 */ /* 0x001fc80007ffe0ff */
[C---:B------:R-:W-:Y:S02]  /*11940*/  LEA R4, P6, R5.reuse, R20, 0x1 ;  /* 0x0000001405047211 */ /* 0x040fe400078c08ff */
[C---:B------:R-:W-:Y:S02]  /*11950*/  IADD3 R0, R5.reuse, c[0x0][0x198], RZ ;  /* 0x0000660005007a10 */ /* 0x040fe40007ffe0ff */
[----:B------:R-:W-:Y:S01]  /*11960*/  LEA.HI.X.SX32 R5, R5, R3, 0x1, P6 ;  /* 0x0000000305057211 */ /* 0x000fe200030f0eff */
[----:B------:R0:W-:Y:S04]  /*11970*/  @P4 STG.E.U16 [R8.64], R12 ;  /* 0x0000000c08004986 */ /* 0x0001e8000c101504 */
[----:B------:R1:W-:Y:S01]  /*11980*/  @P3 STG.E.U16 [R4.64], R2 ;  /* 0x0000000204003986 */ /* 0x0003e2000c101504 */
[----:B0-----:R-:W-:-:S03]  /*11990*/  PRMT R12, R2, 0x7632, R12 ;  /* 0x00007632020c7816 */ /* 0x001fc6000000000c */
[----:B-1----:R-:W3:Y:S04]  /*119a0*/  LDL.LU R2, [R1+0x55c] ;  /* 0x00055c0001027983 */ /* 0x002ee80000300800 */
[----:B------:R-:W3:Y:S01]  /*119b0*/  LDL.LU R27, [R1+0x18] ;  /* 0x00001800011b7983 */ /* 0x000ee20000300800 */
[C---:B------:R-:W-:Y:S02]  /*119c0*/  IADD3 R13, R29.reuse, 0x40, RZ ;  /* 0x000000401d0d7810 */ /* 0x040fe40007ffe0ff */
[----:B------:R-:W-:Y:S02]  /*119d0*/  IADD3 R9, R29, 0x43, RZ ;  /* 0x000000431d097810 */ /* 0x000fe40007ffe0ff */
[----:B------:R-:W-:Y:S02]  /*119e0*/  LEA R8, P6, R0, R20, 0x1 ;  /* 0x0000001400087211 */ /* 0x000fe400078c08ff */
[----:B------:R-:W-:-:S02]  /*119f0*/  ISETP.LT.AND P1, PT, R13, c[0x0][0x17c], !P0 ;  /* 0x00005f000d007a0c */ /* 0x000fc40004721270 */
[C---:B------:R-:W-:Y:S02]  /*11a00*/  IADD3 R5, R0.reuse, c[0x0][0x198], RZ ;  /* 0x0000660000057a10 */ /* 0x040fe40007ffe0ff */
[----:B------:R-:W-:Y:S02]  /*11a10*/  ISETP.LT.AND P3, PT, R9, c[0x0][0x17c], !P0 ;  /* 0x00005f0009007a0c */ /* 0x000fe40004761270 */
[-C--:B------:R-:W-:Y:S02]  /*11a20*/  LEA.HI.X.SX32 R9, R0, R3.reuse, 0x1, P6 ;  /* 0x0000000300097211 */ /* 0x080fe400030f0eff */
[C---:B------:R-:W-:Y:S02]  /*11a30*/  LEA R4, P6, R5.reuse, R20, 0x1 ;  /* 0x0000001405047211 */ /* 0x040fe400078c08ff */
[C---:B------:R-:W-:Y:S02]  /*11a40*/  IADD3 R0, R5.reuse, c[0x0][0x198], RZ ;  /* 0x0000660005007a10 */ /* 0x040fe40007ffe0ff */
[----:B------:R-:W-:Y:S01]  /*11a50*/  LEA.HI.X.SX32 R5, R5, R3, 0x1, P6 ;  /* 0x0000000305057211 */ /* 0x000fe200030f0eff */
[----:B------:R0:W-:Y:S01]  /*11a60*/  @P2 STG.E.U16 [R8.64], R12 ;  /* 0x0000000c08002986 */ /* 0x0001e2000c101504 */
[----:B------:R-:W-:-:S04]  /*11a70*/  IADD3 R13, R29, 0x42, RZ ;  /* 0x000000421d0d7810 */ /* 0x000fc80007ffe0ff */
[----:B------:R-:W-:Y:S02]  /*11a80*/  ISETP.LT.AND P4, PT, R13, c[0x0][0x17c], !P0 ;  /* 0x00005f000d007a0c */ /* 0x000fe40004781270 */
[C---:B0-----:R-:W-:Y:S02]  /*11a90*/  IADD3 R9, R29.reuse, 0x45, RZ ;  /* 0x000000451d097810 */ /* 0x041fe40007ffe0ff */
[----:B------:R-:W-:Y:S02]  /*11aa0*/  LEA R8, P6, R0, R20, 0x1 ;  /* 0x0000001400087211 */ /* 0x000fe400078c08ff */
[----:B------:R-:W-:-:S04]  /*11ab0*/  IADD3 R13, R29, 0x44, RZ ;  /* 0x000000441d0d7810 */ /* 0x000fc80007ffe0ff */
[----:B------:R-:W-:Y:S01]  /*11ac0*/  ISETP.LT.AND P2, PT, R13, c[0x0][0x17c], !P0 ;  /* 0x00005f000d007a0c */ /* 0x000fe20004741270 */
[----:B----4-:R0:W-:Y:S01]  /*11ad0*/  @P1 STG.E.U16 [R4.64], R25 ;  /* 0x0000001904001986 */ /* 0x0101e2000c101504 */
[----:B------:R-:W-:Y:S02]  /*11ae0*/  PRMT R12, R25, 0x7632, R12 ;  /* 0x00007632190c7816 */ /* 0x000fe4000000000c */
[----:B------:R-:W-:Y:S02]  /*11af0*/  ISETP.LT.AND P1, PT, R9, c[0x0][0x17c], !P0 ;  /* 0x00005f0009007a0c */ /* 0x000fe40004721270 */
[C---:B------:R-:W-:Y:S02]  /*11b00*/  LEA.HI.X.SX32 R9, R0.reuse, R3, 0x1, P6 ;  /* 0x0000000300097211 */ /* 0x040fe400030f0eff */
[----:B0-----:R-:W-:Y:S01]  /*11b10*/  IADD3 R5, R0, c[0x0][0x198], RZ ;  /* 0x0000660000057a10 */ /* 0x001fe20007ffe0ff */
[----:B------:R-:W4:Y:S03]  /*11b20*/  LDL.LU R25, [R1+0x88] ;  /* 0x0000880001197983 */ /* 0x000f260000300800 */
[----:B------:R-:W-:-:S02]  /*11b30*/  LEA R4, P6, R5, R20, 0x1 ;  /* 0x0000001405047211 */ /* 0x000fc400078c08ff */
[C---:B------:R-:W-:Y:S02]  /*11b40*/  IADD3 R0, R5.reuse, c[0x0][0x198], RZ ;  /* 0x0000660005007a10 */ /* 0x040fe40007ffe0ff */
[----:B------:R-:W-:Y:S01]  /*11b50*/  LEA.HI.X.SX32 R5, R5, R3, 0x1, P6 ;  /* 0x0000000305057211 */ /* 0x000fe200030f0eff */
[----:B------:R0:W-:Y:S02]  /*11b60*/  @P5 STG.E.U16 [R8.64], R12 ;  /* 0x0000000c08005986 */ /* 0x0001e4000c101504 */
[----:B0-----:R-:W-:Y:S02]  /*11b70*/  IADD3 R9, R29, 0x47, RZ ;  /* 0x000000471d097810 */ /* 0x001fe40007ffe0ff */
[----:B------:R-:W-:Y:S01]  /*11b80*/  LEA R8, P6, R0, R20, 0x1 ;  /* 0x0000001400087211 */ /* 0x000fe200078c08ff */
[----:B--2---:R0:W-:Y:S01]  /*11b90*/  @P4 STG.E.U16 [R4.64], R26 ;  /* 0x0000001a04004986 */ /* 0x0041e2000c101504 */
[----:B------:R-:W-:Y:S02]  /*11ba0*/  PRMT R12, R26, 0x7632, R12 ;  /* 0x000076321a0c7816 */ /* 0x000fe4000000000c */
[----:B------:R-:W-:-:S02]  /*11bb0*/  ISETP.LT.AND P4, PT, R9, c[0x0][0x17c], !P0 ;  /* 0x00005f0009007a0c */ /* 0x000fc40004781270 */
[CC--:B------:R-:W-:Y:S02]  /*11bc0*/  LEA.HI.X.SX32 R9, R0.reuse, R3.reuse, 0x1, P6 ;  /* 0x0000000300097211 */ /* 0x0c0fe400030f0eff */
[----:B0-----:R-:W-:Y:S01]  /*11bd0*/  IADD3 R5, R0, c[0x0][0x198], RZ ;  /* 0x0000660000057a10 */ /* 0x001fe20007ffe0ff */
[----:B------:R-:W2:Y:S03]  /*11be0*/  LDL.LU R26, [R1+0x68] ;  /* 0x00006800011a7983 */ /* 0x000ea60000300800 */
[C---:B------:R-:W-:Y:S02]  /*11bf0*/  LEA R4, P6, R5.reuse, R20, 0x1 ;  /* 0x0000001405047211 */ /* 0x040fe400078c08ff */
[C---:B------:R-:W-:Y:S02]  /*11c00*/  IADD3 R0, R5.reuse, c[0x0][0x198], RZ ;  /* 0x0000660005007a10 */ /* 0x040fe40007ffe0ff */
[----:B------:R-:W-:Y:S01]  /*11c10*/  LEA.HI.X.SX32 R5, R5, R3, 0x1, P6 ;  /* 0x0000000305057211 */ /* 0x000fe200030f0eff */
[----:B------:R0:W-:Y:S04]  /*11c20*/  @P3 STG.E.U16 [R8.64], R12 ;  /* 0x0000000c08003986 */ /* 0x0001e8000c101504 */
[----:B---3--:R1:W-:Y:S01]  /*11c30*/  @P2 STG.E.U16 [R4.64], R27 ;  /* 0x0000001b04002986 */ /* 0x0083e2000c101504 */
[----:B0-----:R-:W-:-:S03]  /*11c40*/  PRMT R12, R27, 0x7632, R12 ;  /* 0x000076321b0c7816 */ /* 0x001fc6000000000c */
[----:B-1----:R-:W3:Y:S01]  /*11c50*/  LDL.LU R27, [R1+0x8] ;  /* 0x00000800011b7983 */ /* 0x002ee20000300800 */
[C---:B------:R-:W-:Y:S02]  /*11c60*/  IADD3 R13, R29.reuse, 0x46, RZ ;  /* 0x000000461d0d7810 */ /* 0x040fe40007ffe0ff */
[----:B------:R-:W-:Y:S02]  /*11c70*/  IADD3 R9, R29, 0x49, RZ ;  /* 0x000000491d097810 */ /* 0x000fe40007ffe0ff */
[C---:B------:R-:W-:Y:S02]  /*11c80*/  LEA R8, P6, R0.reuse, R20, 0x1 ;  /* 0x0000001400087211 */ /* 0x040fe400078c08ff */
[----:B------:R-:W-:Y:S02]  /*11c90*/  ISETP.LT.AND P5, PT, R13, c[0x0][0x17c], !P0 ;  /* 0x00005f000d007a0c */ /* 0x000fe400047a1270 */
[----:B------:R-:W-:Y:S02]  /*11ca0*/  IADD3 R5, R0, c[0x0][0x198], RZ ;  /* 0x0000660000057a10 */ /* 0x000fe40007ffe0ff */
[----:B------:R-:W-:-:S02]  /*11cb0*/  ISETP.LT.AND P2, PT, R9, c[0x0][0x17c], !P0 ;  /* 0x00005f0009007a0c */ /* 0x000fc40004741270 */
[-C--:B------:R-:W-:Y:S02]  /*11cc0*/  LEA.HI.X.SX32 R9, R0, R3.reuse, 0x1, P6 ;  /* 0x0000000300097211 */ /* 0x080fe400030f0eff */
[C---:B------:R-:W-:Y:S02]  /*11cd0*/  LEA R4, P6, R5.reuse, R20, 0x1 ;  /* 0x0000001405047211 */ /* 0x040fe400078c08ff */
[C---:B------:R-:W-:Y:S02]  /*11ce0*/  IADD3 R0, R5.reuse, c[0x0][0x198], RZ ;  /* 0x0000660005007a10 */ /* 0x040fe40007ffe0ff */
[----:B------:R-:W-:Y:S01]  /*11cf0*/  LEA.HI.X.SX32 R5, R5, R3, 0x1, P6 ;  /* 0x0000000305057211 */ /* 0x000fe200030f0eff */
[----:B------:R0:W-:Y:S01]  /*11d00*/  @P1 STG.E.U16 [R8.64], R12 ;  /* 0x0000000c08001986 */ /* 0x0001e2000c101504 */
[----:B------:R-:W-:-:S03]  /*11d10*/  IADD3 R13, R29, 0x48, RZ ;  /* 0x000000481d0d7810 */ /* 0x000fc60007ffe0ff */
[----:B------:R1:W-:Y:S01]  /*11d20*/  @P5 STG.E.U16 [R4.64], R18 ;  /* 0x0000001204005986 */ /* 0x0003e2000c101504 */
[----:B------:R-:W-:Y:S02]  /*11d30*/  ISETP.LT.AND P3, PT, R13, c[0x0][0x17c], !P0 ;  /* 0x00005f000d007a0c */ /* 0x000fe40004761270 */
[----:B0-----:R-:W-:Y:S02]  /*11d40*/  IADD3 R9, R29, 0x4b, RZ ;  /* 0x0000004b1d097810 */ /* 0x001fe40007ffe0ff */
[C---:B------:R-:W-:Y:S02]  /*11d50*/  LEA R8, P6, R0.reuse, R20, 0x1 ;  /* 0x0000001400087211 */ /* 0x040fe400078c08ff */
[C---:B-1----:R-:W-:Y:S02]  /*11d60*/  IADD3 R5, R0.reuse, c[0x0][0x198], RZ ;  /* 0x0000660000057a10 */ /* 0x042fe40007ffe0ff */
[----:B------:R-:W-:Y:S02]  /*11d70*/  ISETP.LT.AND P5, PT, R9, c[0x0][0x17c], !P0 ;  /* 0x00005f0009007a0c */ /* 0x000fe400047a1270 */
[----:B------:R-:W-:-:S02]  /*11d80*/  LEA.HI.X.SX32 R9, R0, R3, 0x1, P6 ;  /* 0x0000000300097211 */ /* 0x000fc400030f0eff */
[C---:B------:R-:W-:Y:S02]  /*11d90*/  LEA R4, P6, R5.reuse, R20, 0x1 ;  /* 0x0000001405047211 */ /* 0x040fe400078c08ff */
[----:B------:R-:W-:Y:S02]  /*11da0*/  PRMT R18, R18, 0x7632, R18 ;  /* 0x0000763212127816 */ /* 0x000fe40000000012 */
[C---:B------:R-:W-:Y:S02]  /*11db0*/  IADD3 R0, R5.reuse, c[0x0][0x198], RZ ;  /* 0x0000660005007a10 */ /* 0x040fe40007ffe0ff */
[----:B------:R-:W-:Y:S01]  /*11dc0*/  LEA.HI.X.SX32 R5, R5, R3, 0x1, P6 ;  /* 0x0000000305057211 */ /* 0x000fe200030f0eff */
[----:B------:R0:W-:Y:S01]  /*11dd0*/  @P4 STG.E.U16 [R8.64], R18 ;  /* 0x0000001208004986 */ /* 0x0001e2000c101504 */
[C---:B------:R-:W-:Y:S02]  /*11de0*/  IADD3 R13, R29.reuse, 0x4a, RZ ;  /* 0x0000004a1d0d7810 */ /* 0x040fe40007ffe0ff */
[----:B------:R-:W-:-:S02]  /*11df0*/  IADD3 R12, R29, 0x4c, RZ ;  /* 0x0000004c1d0c7810 */ /* 0x000fc40007ffe0ff */
[----:B------:R-:W-:Y:S02]  /*11e00*/  ISETP.LT.AND P1, PT, R13, c[0x0][0x17c], !P0 ;  /* 0x00005f000d007a0c */ /* 0x000fe40004721270 */
[----:B0-----:R-:W-:Y:S01]  /*11e10*/  IADD3 R9, R29, 0x4d, RZ ;  /* 0x0000004d1d097810 */ /* 0x001fe20007ffe0ff */
[----:B----4-:R0:W-:Y:S01]  /*11e20*/  @P3 STG.E.U16 [R4.64], R25 ;  /* 0x0000001904003986 */ /* 0x0101e2000c101504 */
[C---:B------:R-:W-:Y:S02]  /*11e30*/  LEA R8, P6, R0.reuse, R20, 0x1 ;  /* 0x0000001400087211 */ /* 0x040fe400078c08ff */
[----:B------:R-:W-:Y:S02]  /*11e40*/  ISETP.LT.AND P3, PT, R9, c[0x0][0x17c], !P0 ;  /* 0x00005f0009007a0c */ /* 0x000fe40004761270 */
[----:B------:R-:W-:Y:S02]  /*11e50*/  LEA.HI.X.SX32 R9, R0, R3, 0x1, P6 ;  /* 0x0000000300097211 */ /* 0x000fe400030f0eff */
[----:B------:R-:W-:-:S02]  /*11e60*/  ISETP.LT.AND P4, PT, R12, c[0x0][0x17c], !P0 ;  /* 0x00005f000c007a0c */ /* 0x000fc40004781270 */
[----:B0-----:R-:W-:Y:S02]  /*11e70*/  IADD3 R5, R0, c[0x0][0x198], RZ ;  /* 0x0000660000057a10 */ /* 0x001fe40007ffe0ff */
[----:B------:R-:W-:Y:S02]  /*11e80*/  PRMT R12, R25, 0x7632, R12 ;  /* 0x00007632190c7816 */ /* 0x000fe4000000000c */
[C---:B------:R-:W-:Y:S02]  /*11e90*/  LEA R4, P6, R5.reuse, R20, 0x1 ;  /* 0x0000001405047211 */ /* 0x040fe400078c08ff */
[C---:B------:R-:W-:Y:S02]  /*11ea0*/  IADD3 R0, R5.reuse, c[0x0][0x198], RZ ;  /* 0x0000660005007a10 */ /* 0x040fe40007ffe0ff */
[----:B------:R-:W-:Y:S01]  /*11eb0*/  LEA.HI.X.SX32 R5, R5, R3, 0x1, P6 ;  /* 0x0000000305057211 */ /* 0x000fe200030f0eff */
[----:B------:R0:W-:Y:S02]  /*11ec0*/  @P2 STG.E.U16 [R8.64], R12 ;  /* 0x0000000c08002986 */ /* 0x0001e4000c101504 */
[----:B0-----:R-:W-:-:S02]  /*11ed0*/  IADD3 R9, R29, 0x4f, RZ ;  /* 0x0000004f1d097810 */ /* 0x001fc40007ffe0ff */
[-C--:B------:R-:W-:Y:S01]  /*11ee0*/  LEA R8, P6, R0, R20.reuse, 0x1 ;  /* 0x0000001400087211 */ /* 0x080fe200078c08ff */
[----:B--2---:R0:W-:Y:S01]  /*11ef0*/  @P1 STG.E.U16 [R4.64], R26 ;  /* 0x0000001a04001986 */ /* 0x0041e2000c101504 */
[----:B------:R-:W-:Y:S02]  /*11f00*/  PRMT R12, R26, 0x7632, R12 ;  /* 0x000076321a0c7816 */ /* 0x000fe4000000000c */
[----:B------:R-:W-:Y:S02]  /*11f10*/  ISETP.LT.AND P1, PT, R9, c[0x0][0x17c], !P0 ;  /* 0x00005f0009007a0c */ /* 0x000fe40004721270 */
[C---:B------:R-:W-:Y:S02]  /*11f20*/  LEA.HI.X.SX32 R9, R0.reuse, R3, 0x1, P6 ;  /* 0x0000000300097211 */ /* 0x040fe400030f0eff */
[----:B0-----:R-:W-:Y:S01]  /*11f30*/  IADD3 R5, R0, c[0x0][0x198], RZ ;  /* 0x0000660000057a10 */ /* 0x001fe20007ffe0ff */
[----:B------:R-:W2:Y:S03]  /*11f40*/  LDL.LU R26, [R1+0x98] ;  /* 0x00009800011a7983 */ /* 0x000ea60000300800 */
[----:B------:R-:W-:-:S02]  /*11f50*/  LEA R4, P6, R5, R20, 0x1 ;  /* 0x0000001405047211 */ /* 0x000fc400078c08ff */
[C---:B------:R-:W-:Y:S02]  /*11f60*/  IADD3 R0, R5.reuse, c[0x0][0x198], RZ ;  /* 0x0000660005007a10 */ /* 0x040fe40007ffe0ff */
[----:B------:R-:W-:Y:S01]  /*11f70*/  LEA.HI.X.SX32 R5, R5, R3, 0x1, P6 ;  /* 0x0000000305057211 */ /* 0x000fe200030f0eff */
[----:B------:R0:W-:Y:S04]  /*11f80*/  @P5 STG.E.U16 [R8.64], R12 ;  /* 0x0000000c08005986 */ /* 0x0001e8000c101504 */
[----:B---3--:R1:W-:Y:S01]  /*11f90*/  @P4 STG.E.U16 [R4.64], R27 ;  /* 0x0000001b04004986 */ /* 0x0083e2000c101504 */
[----:B0-----:R-:W-:-:S03]  /*11fa0*/  PRMT R12, R27, 0x7632, R12 ;  /* 0x000076321b0c7816 */ /* 0x001fc6000000000c */
[----:B-1----:R-:W3:Y:S01]  /*11fb0*/  LDL.LU R27, [R1+0x38] ;  /* 0x00003800011b7983 */ /* 0x002ee20000300800 */
[C---:B------:R-:W-:Y:S02]  /*11fc0*/  IADD3 R13, R29.reuse, 0x4e, RZ ;  /* 0x0000004e1d0d7810 */ /* 0x040fe40007ffe0ff */
[----:B------:R-:W-:Y:S01]  /*11fd0*/  IADD3 R9, R29, 0x51, RZ ;  /* 0x000000511d097810 */ /* 0x000fe20007ffe0ff */
[----:B------:R-:W4:Y:S01]  /*11fe0*/  LDL.LU R25, [R1+0x78] ;  /* 0x0000780001197983 */ /* 0x000f220000300800 */
        /* <DEDUP_REMOVED lines=19> */
[----:B------:R-:W-:Y:S02]  /*12120*/  IADD3 R0, R5, c[0x0][0x198], RZ ;  /* 0x0000660005007a10 */ /* 0x000fe40007ffe0ff */
[----:B------:R-:W-:Y:S02]  /*12130*/  IADD3 R12, R29, 0x54, RZ ;  /* 0x000000541d0c7810 */ /* 0x000fe40007ffe0ff */
[----:B------:R-:W-:Y:S01]  /*12140*/  LEA.HI.X.SX32 R5, R5, R3, 0x1, P6 ;  /* 0x0000000305057211 */ /* 0x000fe200030f0eff */
[----:B------:R0:W-:Y:S01]  /*12150*/  @P1 STG.E.U16 [R8.64], R14 ;  /* 0x0000000e08001986 */ /* 0x0001e2000c101504 */
[----:B------:R-:W-:-:S02]  /*12160*/  IADD3 R13, R29, 0x52, RZ ;  /* 0x000000521d0d7810 */ /* 0x000fc40007ffe0ff */
[----:B------:R-:W-:Y:S02]  /*12170*/  ISETP.LT.AND P1, PT, R12, c[0x0][0x17c], !P0 ;  /* 0x00005f000c007a0c */ /* 0x000fe40004721270 */
[----:B------:R-:W-:Y:S02]  /*12180*/  ISETP.LT.AND P3, PT, R13, c[0x0][0x17c], !P0 ;  /* 0x00005f000d007a0c */ /* 0x000fe40004761270 */
        /* <DEDUP_REMOVED lines=15> */
[----:B------:R-:W-:Y:S02]  /*12280*/  IADD3 R9, R29, 0x57, RZ ;  /* 0x000000571d097810 */ /* 0x000fe40007ffe0ff */
[CC--:B------:R-:W-:Y:S02]  /*12290*/  LEA R8, P6, R0.reuse, R20.reuse, 0x1 ;  /* 0x0000001400087211 */ /* 0x0c0fe400078c08ff */
[C---:B------:R-:W-:Y:S02]  /*122a0*/  IADD3 R5, R0.reuse, c[0x0][0x198], RZ ;  /* 0x0000660000057a10 */ /* 0x040fe40007ffe0ff */
[----:B------:R-:W-:Y:S02]  /*122b0*/  ISETP.LT.AND P3, PT, R9, c[0x0][0x17c], !P0 ;  /* 0x00005f0009007a0c */ /* 0x000fe40004761270 */
[----:B------:R-:W-:Y:S02]  /*122c0*/  LEA.HI.X.SX32 R9, R0, R3, 0x1, P6 ;  /* 0x0000000300097211 */ /* 0x000fe400030f0eff */
[----:B------:R-:W-:-:S02]  /*122d0*/  LEA R4, P6, R5, R20, 0x1 ;  /* 0x0000001405047211 */ /* 0x000fc400078c08ff */
        /* <DEDUP_REMOVED lines=24> */
[CC--:B------:R-:W-:Y:S02]  /*12460*/  LEA R4, P6, R5.reuse, R20.reuse, 0x1 ;  /* 0x0000001405047211 */ /* 0x0c0fe400078c08ff */
[----:B------:R-:W-:Y:S02]  /*12470*/  PRMT R6, R6, 0x7632, R6 ;  /* 0x0000763206067816 */ /* 0x000fe40000000006 */
[C---:B------:R-:W-:Y:S02]  /*12480*/  IADD3 R0, R5.reuse, c[0x0][0x198], RZ ;  /* 0x0000660005007a10 */ /* 0x040fe40007ffe0ff */
[----:B------:R-:W-:Y:S02]  /*12490*/  LEA.HI.X.SX32 R5, R5, R3, 0x1, P6 ;  /* 0x0000000305057211 */ /* 0x000fe400030f0eff */
[----:B------:R-:W-:Y:S01]  /*124a0*/  IADD3 R12, R29, 0x5a, RZ ;  /* 0x0000005a1d0c7810 */ /* 0x000fe20007ffe0ff */
[----:B------:R0:W-:Y:S03]  /*124b0*/  @P3 STG.E.U16 [R8.64], R6 ;  /* 0x0000000608003986 */ /* 0x0001e6000c101504 */
[----:B------:R-:W-:Y:S01]  /*124c0*/  ISETP.LT.AND P5, PT, R12, c[0x0][0x17c], !P0 ;  /* 0x00005f000c007a0c */ /* 0x000fe200047a1270 */
[----:B----4-:R1:W-:Y:S01]  /*124d0*/  @P2 STG.E.U16 [R4.64], R25 ;  /* 0x0000001904002986 */ /* 0x0103e2000c101504 */
[----:B0-----:R-:W-:-:S02]  /*124e0*/  LEA R8, P6, R0, R20, 0x1 ;  /* 0x0000001400087211 */ /* 0x001fc400078c08ff */
[----:B------:R-:W-:Y:S02]  /*124f0*/  IADD3 R6, R29, 0x5d, RZ ;  /* 0x0000005d1d067810 */ /* 0x000fe40007ffe0ff */
[C---:B-1----:R-:W-:Y:S02]  /*12500*/  IADD3 R5, R0.reuse, c[0x0][0x198], RZ ;  /* 0x0000660000057a10 */ /* 0x042fe40007ffe0ff */
[----:B------:R-:W-:Y:S02]  /*12510*/  LEA.HI.X.SX32 R9, R0, R3, 0x1, P6 ;  /* 0x0000000300097211 */ /* 0x000fe400030f0eff */
[----:B------:R-:W-:Y:S02]  /*12520*/  LEA R4, P6, R5, R20, 0x1 ;  /* 0x0000001405047211 */ /* 0x000fe400078c08ff */
[----:B------:R-:W-:Y:S02]  /*12530*/  ISETP.LT.AND P2, PT, R6, c[0x0][0x17c], !P0 ;  /* 0x00005f0006007a0c */ /* 0x000fe40004741270 */
[----:B------:R-:W-:-:S02]  /*12540*/  PRMT R6, R25, 0x7632, R6 ;  /* 0x0000763219067816 */ /* 0x000fc40000000006 */
[C---:B------:R-:W-:Y:S01]  /*12550*/  IADD3 R0, R5.reuse, c[0x0][0x198], RZ ;  /* 0x0000660005007a10 */ /* 0x040fe20007ffe0ff */
[----:B------:R-:W4:Y:S01]  /*12560*/  LDL.LU R25, [R1+0x4c] ;  /* 0x00004c0001197983 */ /* 0x000f220000300800 */
[----:B------:R-:W-:Y:S02]  /*12570*/  LEA.HI.X.SX32 R5, R5, R3, 0x1, P6 ;  /* 0x0000000305057211 */ /* 0x000fe400030f0eff */
[----:B------:R-:W-:Y:S01]  /*12580*/  IADD3 R10, R29, 0x5c, RZ ;  /* 0x0000005c1d0a7810 */ /* 0x000fe20007ffe0ff */
[----:B------:R0:W-:Y:S03]  /*12590*/  @P1 STG.E.U16 [R8.64], R6 ;  /* 0x0000000608001986 */ /* 0x0001e6000c101504 */
[----:B------:R-:W-:Y:S02]  /*125a0*/  ISETP.LT.AND P3, PT, R10, c[0x0][0x17c], !P0 ;  /* 0x00005f000a007a0c */ /* 0x000fe40004761270 */
[----:B0-----:R-:W-:-:S02]  /*125b0*/  LEA R8, P6, R0, R20, 0x1 ;  /* 0x0000001400087211 */ /* 0x001fc400078c08ff */
[C---:B------:R-:W-:Y:S02]  /*125c0*/  IADD3 R6, R29.reuse, 0x5f, RZ ;  /* 0x0000005f1d067810 */ /* 0x040fe40007ffe0ff */
[----:B------:R-:W-:Y:S02]  /*125d0*/  LEA.HI.X.SX32 R9, R0, R3, 0x1, P6 ;  /* 0x0000000300097211 */ /* 0x000fe400030f0eff */
[----:B------:R-:W-:-:S04]  /*125e0*/  IADD3 R10, R29, 0x5e, RZ ;  /* 0x0000005e1d0a7810 */ /* 0x000fc80007ffe0ff */
[----:B------:R-:W-:Y:S01]  /*125f0*/  ISETP.LT.AND P1, PT, R10, c[0x0][0x17c], !P0 ;  /* 0x00005f000a007a0c */ /* 0x000fe20004721270 */
[----:B--2---:R0:W-:Y:S01]  /*12600*/  @P5 STG.E.U16 [R4.64], R26 ;  /* 0x0000001a04005986 */ /* 0x0041e2000c101504 */
[----:B------:R-:W-:Y:S02]  /*12610*/  ISETP.LT.AND P5, PT, R6, c[0x0][0x17c], !P0 ;  /* 0x00005f0006007a0c */ /* 0x000fe400047a1270 */
[----:B------:R-:W-:Y:S02]  /*12620*/  PRMT R6, R26, 0x7632, R6 ;  /* 0x000076321a067816 */ /* 0x000fe40000000006 */
[----:B0-----:R-:W-:Y:S01]  /*12630*/  IADD3 R5, R0, c[0x0][0x198], RZ ;  /* 0x0000660000057a10 */ /* 0x001fe20007ffe0ff */
[----:B------:R-:W2:Y:S03]  /*12640*/  LDL.LU R26, [R1+0x5c] ;  /* 0x00005c00011a7983 */ /* 0x000ea60000300800 */
[----:B------:R-:W-:-:S02]  /*12650*/  LEA R4, P6, R5, R20, 0x1 ;  /* 0x0000001405047211 */ /* 0x000fc400078c08ff */
[C---:B------:R-:W-:Y:S02]  /*12660*/  IADD3 R0, R5.reuse, c[0x0][0x198], RZ ;  /* 0x0000660005007a10 */ /* 0x040fe40007ffe0ff */
[----:B------:R-:W-:Y:S01]  /*12670*/  LEA.HI.X.SX32 R5, R5, R3, 0x1, P6 ;  /* 0x0000000305057211 */ /* 0x000fe200030f0eff */
[----:B------:R0:W-:Y:S02]  /*12680*/  @P4 STG.E.U16 [R8.64], R6 ;  /* 0x0000000608004986 */ /* 0x0001e4000c101504 */
[----:B0-----:R-:W-:Y:S02]  /*12690*/  IADD3 R6, R29, 0x61, RZ ;  /* 0x000000611d067810 */ /* 0x001fe40007ffe0ff */
[----:B------:R-:W-:-:S04]  /*126a0*/  LEA R8, P6, R0, R20, 0x1 ;  /* 0x0000001400087211 */ /* 0x000fc800078c08ff */
[----:B------:R-:W-:Y:S01]  /*126b0*/  LEA.HI.X.SX32 R9, R0, R3, 0x1, P6 ;  /* 0x0000000300097211 */ /* 0x000fe200030f0eff */
[----:B---3--:R0:W-:Y:S01]  /*126c0*/  @P3 STG.E.U16 [R4.64], R27 ;  /* 0x0000001b04003986 */ /* 0x0081e2000c101504 */
[----:B------:R-:W-:Y:S02]  /*126d0*/  ISETP.LT.AND P3, PT, R6, c[0x0][0x17c], !P0 ;  /* 0x00005f0006007a0c */ /* 0x000fe40004761270 */
[----:B------:R-:W-:Y:S02]  /*126e0*/  PRMT R6, R27, 0x7632, R6 ;  /* 0x000076321b067816 */ /* 0x000fe40000000006 */
[----:B0-----:R-:W-:-:S04]  /*126f0*/  IADD3 R5, R0, c[0x0][0x198], RZ ;  /* 0x0000660000057a10 */ /* 0x001fc80007ffe0ff */
[C---:B------:R-:W-:Y:S02]  /*12700*/  LEA R4, P6, R5.reuse, R20, 0x1 ;  /* 0x0000001405047211 */ /* 0x040fe400078c08ff */
[C---:B------:R-:W-:Y:S01]  /*12710*/  IADD3 R0, R5.reuse, c[0x0][0x198], RZ ;  /* 0x0000660005007a10 */ /* 0x040fe20007ffe0ff */
[----:B------:R0:W-:Y:S01]  /*12720*/  @P2 STG.E.U16 [R8.64], R6 ;  /* 0x0000000608002986 */ /* 0x0001e2000c101504 */
[----:B------:R-:W-:-:S05]  /*12730*/  LEA.HI.X.SX32 R5, R5, R3, 0x1, P6 ;  /* 0x0000000305057211 */ /* 0x000fca00030f0eff */
[----:B------:R1:W-:Y:S01]  /*12740*/  @P1 STG.E.U16 [R4.64], R28 ;  /* 0x0000001c04001986 */ /* 0x0003e2000c101504 */
[----:B0-----:R-:W-:-:S04]  /*12750*/  IADD3 R6, R29, 0x63, RZ ;  /* 0x000000631d067810 */ /* 0x001fc80007ffe0ff */
[----:B------:R-:W-:Y:S02]  /*12760*/  ISETP.LT.AND P1, PT, R6, c[0x0][0x17c], !P0 ;  /* 0x00005f0006007a0c */ /* 0x000fe40004721270 */
[----:B------:R-:W-:Y:S02]  /*12770*/  PRMT R6, R28, 0x7632, R6 ;  /* 0x000076321c067816 */ /* 0x000fe40000000006 */
[----:B-1----:R-:W3:Y:S04]  /*12780*/  LDL.LU R28, [R1+0x558] ;  /* 0x00055800011c7983 */ /* 0x002ee80000300800 */
[----:B------:R-:W3:Y:S01]  /*12790*/  LDL.LU R27, [R1+0x1c] ;  /* 0x00001c00011b7983 */ /* 0x000ee20000300800 */
[----:B------:R-:W-:Y:S02]  /*127a0*/  IADD3 R10, R29, 0x60, RZ ;  /* 0x000000601d0a7810 */ /* 0x000fe40007ffe0ff */
[----:B------:R-:W-:-:S02]  /*127b0*/  LEA R8, P6, R0, R20, 0x1 ;  /* 0x0000001400087211 */ /* 0x000fc400078c08ff */
[----:B------:R-:W-:Y:S02]  /*127c0*/  ISETP.LT.AND P4, PT, R10, c[0x0][0x17c], !P0 ;  /* 0x00005f000a007a0c */ /* 0x000fe40004781270 */
[C---:B------:R-:W-:Y:S02]  /*127d0*/  IADD3 R5, R0.reuse, c[0x0][0x198], RZ ;  /* 0x0000660000057a10 */ /* 0x040fe40007ffe0ff */
[-C--:B------:R-:W-:Y:S02]  /*127e0*/  LEA.HI.X.SX32 R9, R0, R3.reuse, 0x1, P6 ;  /* 0x0000000300097211 */ /* 0x080fe400030f0eff */
[C---:B------:R-:W-:Y:S02]  /*127f0*/  LEA R4, P6, R5.reuse, R20, 0x1 ;  /* 0x0000001405047211 */ /* 0x040fe400078c08ff */
[C---:B------:R-:W-:Y:S02]  /*12800*/  IADD3 R0, R5.reuse, c[0x0][0x198], RZ ;  /* 0x0000660005007a10 */ /* 0x040fe40007ffe0ff */
[----:B------:R-:W-:-:S02]  /*12810*/  LEA.HI.X.SX32 R5, R5, R3, 0x1, P6 ;  /* 0x0000000305057211 */ /* 0x000fc400030f0eff */
[C---:B------:R-:W-:Y:S01]  /*12820*/  IADD3 R10, R29.reuse, 0x62, RZ ;  /* 0x000000621d0a7810 */ /* 0x040fe20007ffe0ff */
[----:B------:R0:W-:Y:S03]  /*12830*/  @P5 STG.E.U16 [R8.64], R6 ;  /* 0x0000000608005986 */ /* 0x0001e6000c101504 */
[----:B------:R-:W-:Y:S02]  /*12840*/  ISETP.LT.AND P2, PT, R10, c[0x0][0x17c], !P0 ;  /* 0x00005f000a007a0c */ /* 0x000fe40004741270 */
[C---:B------:R-:W-:Y:S02]  /*12850*/  IADD3 R10, R29.reuse, 0x64, RZ ;  /* 0x000000641d0a7810 */ /* 0x040fe40007ffe0ff */
[----:B0-----:R-:W-:Y:S02]  /*12860*/  IADD3 R6, R29, 0x65, RZ ;  /* 0x000000651d067810 */ /* 0x001fe40007ffe0ff */
[----:B------:R-:W-:-:S02]  /*12870*/  LEA R8, P6, R0, R20, 0x1 ;  /* 0x0000001400087211 */ /* 0x000fc400078c08ff */
[----:B------:R-:W-:Y:S02]  /*12880*/  ISETP.LT.AND P5, PT, R10, c[0x0][0x17c], !P0 ;  /* 0x00005f000a007a0c */ /* 0x000fe400047a1270 */
[----:B------:R-:W-:Y:S02]  /*12890*/  LEA.HI.X.SX32 R9, R0, R3, 0x1, P6 ;  /* 0x0000000300097211 */ /* 0x000fe400030f0eff */
[C---:B------:R-:W-:Y:S02]  /*128a0*/  IADD3 R10, R29.reuse, 0x66, RZ ;  /* 0x000000661d0a7810 */ /* 0x040fe40007ffe0ff */
[----:B------:R-:W-:Y:S01]  /*128b0*/  IADD3 R12, R29, 0x67, RZ ;  /* 0x000000671d0c7810 */ /* 0x000fe20007ffe0ff */
[----:B----4-:R0:W-:Y:S01]  /*128c0*/  @P4 STG.E.U16 [R4.64], R25 ;  /* 0x0000001904004986 */ /* 0x0101e2000c101504 */
[----:B------:R-:W-:Y:S02]  /*128d0*/  ISETP.LT.AND P4, PT, R6, c[0x0][0x17c], !P0 ;  /* 0x00005f0006007a0c */ /* 0x000fe40004781270 */
[----:B------:R-:W-:-:S02]  /*128e0*/  PRMT R6, R25, 0x7632, R6 ;  /* 0x0000763219067816 */ /* 0x000fc40000000006 */
[----:B0-----:R-:W-:-:S04]  /*128f0*/  IADD3 R5, R0, c[0x0][0x198], RZ ;  /* 0x0000660000057a10 */ /* 0x001fc80007ffe0ff */
[CC--:B------:R-:W-:Y:S02]  /*12900*/  LEA R4, P6, R5.reuse, R20.reuse, 0x1 ;  /* 0x0000001405047211 */ /* 0x0c0fe400078c08ff */
[C---:B------:R-:W-:Y:S01]  /*12910*/  IADD3 R0, R5.reuse, c[0x0][0x198], RZ ;  /* 0x0000660005007a10 */ /* 0x040fe20007ffe0ff */
[----:B------:R0:W-:Y:S01]  /*12920*/  @P3 STG.E.U16 [R8.64], R6 ;  /* 0x0000000608003986 */ /* 0x0001e2000c101504 */
[----:B------:R-:W-:Y:S02]  /*12930*/  LEA.HI.X.SX32 R5, R5, R3, 0x1, P6 ;  /* 0x0000000305057211 */ /* 0x000fe400030f0eff */
[----:B------:R-:W-:Y:S02]  /*12940*/  ISETP.LT.AND P3, PT, R10, c[0x0][0x17c], !P0 ;  /* 0x00005f000a007a0c */ /* 0x000fe40004761270 */
[C---:B------:R-:W-:Y:S02]  /*12950*/  IADD3 R10, R0.reuse, c[0x0][0x198], RZ ;  /* 0x00006600000a7a10 */ /* 0x040fe40007ffe0ff */
[----:B0-----:R-:W-:-:S04]  /*12960*/  LEA R8, P6, R0, R20, 0x1 ;  /* 0x0000001400087211 */ /* 0x001fc800078c08ff */
[----:B------:R-:W-:Y:S01]  /*12970*/  LEA.HI.X.SX32 R9, R0, R3, 0x1, P6 ;  /* 0x0000000300097211 */ /* 0x000fe200030f0eff */
[----:B--2---:R0:W-:Y:S01]  /*12980*/  @P2 STG.E.U16 [R4.64], R26 ;  /* 0x0000001a04002986 */ /* 0x0041e2000c101504 */
[----:B------:R-:W-:Y:S02]  /*12990*/  PRMT R13, R26, 0x7632, R13 ;  /* 0x000076321a0d7816 */ /* 0x000fe4000000000d */
[----:B------:R-:W-:Y:S02]  /*129a0*/  ISETP.LT.AND P2, PT, R12, c[0x0][0x17c], !P0 ;  /* 0x00005f000c007a0c */ /* 0x000fe40004741270 */
[----:B------:R-:W-:Y:S01]  /*129b0*/  IADD3 R12, R29, 0x68, RZ ;  /* 0x000000681d0c7810 */ /* 0x000fe20007ffe0ff */
[----:B0-----:R-:W2:Y:S01]  /*129c0*/  LDL.LU R26, [R1+0x8c] ;  /* 0x00008c00011a7983 */ /* 0x001ea20000300800 */
[----:B------:R-:W-:-:S04]  /*129d0*/  LEA R4, P6, R10, R20, 0x1 ;  /* 0x000000140a047211 */ /* 0x000fc800078c08ff */
[----:B------:R-:W-:Y:S01]  /*129e0*/  LEA.HI.X.SX32 R5, R10, R3, 0x1, P6 ;  /* 0x000000030a057211 */ /* 0x000fe200030f0eff */
[----:B------:R-:W-:Y:S01]  /*129f0*/  @P1 STG.E.U16 [R8.64], R13 ;  /* 0x0000000d08001986 */ /* 0x000fe2000c101504 */
[----:B------:R-:W-:-:S03]  /*12a00*/  ISETP.LT.AND P1, PT, R12, c[0x0][0x17c], !P0 ;  /* 0x00005f000c007a0c */ /* 0x000fc60004721270 */
[----:B---3--:R0:W-:Y:S01]  /*12a10*/  @P5 STG.E.U16 [R4.64], R27 ;  /* 0x0000001b04005986 */ /* 0x0081e2000c101504 */
[----:B------:R-:W-:-:S03]  /*12a20*/  PRMT R12, R27, 0x7632, R12 ;  /* 0x000076321b0c7816 */ /* 0x000fc6000000000c */
[----:B0-----:R-:W3:Y:S01]  /*12a30*/  LDL.LU R27, [R1+0x6c] ;  /* 0x00006c00011b7983 */ /* 0x001ee20000300800 */
[----:B------:R-:W-:Y:S02]  /*12a40*/  IADD3 R0, R10, c[0x0][0x198], RZ ;  /* 0x000066000a007a10 */ /* 0x000fe40007ffe0ff */
[----:B------:R-:W-:Y:S02]  /*12a50*/  IADD3 R10, R29, 0x69, RZ ;  /* 0x000000691d0a7810 */ /* 0x000fe40007ffe0ff */
[C---:B------:R-:W-:Y:S02]  /*12a60*/  LEA R8, P6, R0.reuse, R20, 0x1 ;  /* 0x0000001400087211 */ /* 0x040fe400078c08ff */
[C---:B------:R-:W-:Y:S02]  /*12a70*/  IADD3 R6, R0.reuse, c[0x0][0x198], RZ ;  /* 0x0000660000067a10 */ /* 0x040fe40007ffe0ff */
[----:B------:R-:W-:Y:S02]  /*12a80*/  LEA.HI.X.SX32 R9, R0, R3, 0x1, P6 ;  /* 0x0000000300097211 */ /* 0x000fe400030f0eff */
[----:B------:R-:W-:-:S02]  /*12a90*/  ISETP.LT.AND P5, PT, R10, c[0x0][0x17c], !P0 ;  /* 0x00005f000a007a0c */ /* 0x000fc400047a1270 */
[C---:B------:R-:W-:Y:S02]  /*12aa0*/  LEA R4, P6, R6.reuse, R20, 0x1 ;  /* 0x0000001406047211 */ /* 0x040fe400078c08ff */
[C---:B------:R-:W-:Y:S02]  /*12ab0*/  IADD3 R10, R29.reuse, 0x6a, RZ ;  /* 0x0000006a1d0a7810 */ /* 0x040fe40007ffe0ff */
[C---:B------:R-:W-:Y:S01]  /*12ac0*/  IADD3 R0, R6.reuse, c[0x0][0x198], RZ ;  /* 0x0000660006007a10 */ /* 0x040fe20007ffe0ff */
[----:B------:R0:W-:Y:S01]  /*12ad0*/  @P4 STG.E.U16 [R8.64], R12 ;  /* 0x0000000c08004986 */ /* 0x0001e2000c101504 */
[----:B------:R-:W-:Y:S02]  /*12ae0*/  LEA.HI.X.SX32 R5, R6, R3, 0x1, P6 ;  /* 0x0000000306057211 */ /* 0x000fe400030f0eff */
[----:B------:R-:W-:Y:S02]  /*12af0*/  ISETP.LT.AND P4, PT, R10, c[0x0][0x17c], !P0 ;  /* 0x00005f000a007a0c */ /* 0x000fe40004781270 */
[----:B------:R-:W-:-:S02]  /*12b00*/  IADD3 R10, R29, 0x6b, RZ ;  /* 0x0000006b1d0a7810 */ /* 0x000fc40007ffe0ff */
[C---:B------:R-:W-:Y:S01]  /*12b10*/  IADD3 R6, R0.reuse, c[0x0][0x198], RZ ;  /* 0x0000660000067a10 */ /* 0x040fe20007ffe0ff */
[----:B------:R1:W-:Y:S01]  /*12b20*/  @P3 STG.E.U16 [R4.64], R19 ;  /* 0x0000001304003986 */ /* 0x0003e2000c101504 */
[CC--:B0-----:R-:W-:Y:S02]  /*12b30*/  LEA R8, P6, R0.reuse, R20.reuse, 0x1 ;  /* 0x0000001400087211 */ /* 0x0c1fe400078c08ff */
[----:B------:R-:W-:Y:S02]  /*12b40*/  PRMT R13, R19, 0x7632, R13 ;  /* 0x00007632130d7816 */ /* 0x000fe4000000000d */
[----:B------:R-:W-:Y:S02]  /*12b50*/  LEA.HI.X.SX32 R9, R0, R3, 0x1, P6 ;  /* 0x0000000300097211 */ /* 0x000fe400030f0eff */
[----:B------:R-:W-:Y:S02]  /*12b60*/  ISETP.LT.AND P3, PT, R10, c[0x0][0x17c], !P0 ;  /* 0x00005f000a007a0c */ /* 0x000fe40004761270 */
[----:B-1----:R-:W-:-:S02]  /*12b70*/  LEA R4, P6, R6, R20, 0x1 ;  /* 0x0000001406047211 */ /* 0x002fc400078c08ff */
[----:B------:R-:W-:Y:S02]  /*12b80*/  IADD3 R10, R29, 0x6c, RZ ;  /* 0x0000006c1d0a7810 */ /* 0x000fe40007ffe0ff */
[C---:B------:R-:W-:Y:S01]  /*12b90*/  IADD3 R0, R6.reuse, c[0x0][0x198], RZ ;  /* 0x0000660006007a10 */ /* 0x040fe20007ffe0ff */
[----:B------:R0:W-:Y:S01]  /*12ba0*/  @P2 STG.E.U16 [R8.64], R13 ;  /* 0x0000000d08002986 */ /* 0x0001e2000c101504 */
[----:B------:R-:W-:Y:S02]  /*12bb0*/  LEA.HI.X.SX32 R5, R6, R3, 0x1, P6 ;  /* 0x0000000306057211 */ /* 0x000fe400030f0eff */
[----:B------:R-:W-:Y:S02]  /*12bc0*/  ISETP.LT.AND P2, PT, R10, c[0x0][0x17c], !P0 ;  /* 0x00005f000a007a0c */ /* 0x000fe40004741270 */
[C---:B------:R-:W-:Y:S02]  /*12bd0*/  IADD3 R10, R0.reuse, c[0x0][0x198], RZ ;  /* 0x00006600000a7a10 */ /* 0x040fe40007ffe0ff */
[----:B0-----:R-:W-:-:S04]  /*12be0*/  LEA R8, P6, R0, R20, 0x1 ;  /* 0x0000001400087211 */ /* 0x001fc800078c08ff */
[----:B------:R-:W-:Y:S02]  /*12bf0*/  LEA.HI.X.SX32 R9, R0, R3, 0x1, P6 ;  /* 0x0000000300097211 */ /* 0x000fe400030f0eff */
[----:B------:R-:W-:Y:S01]  /*12c00*/  IADD3 R0, R10, c[0x0][0x198], RZ ;  /* 0x000066000a007a10 */ /* 0x000fe20007ffe0ff */
[----:B------:R-:W-:Y:S01]  /*12c10*/  STL [R1+0x54c], R16 ;  /* 0x00054c1001007387 */ /* 0x000fe20000100800 */
[----:B--2---:R-:W-:-:S03]  /*12c20*/  PRMT R12, R26, 0x7632, R12 ;  /* 0x000076321a0c7816 */ /* 0x004fc6000000000c */
[----:B------:R0:W-:Y:S04]  /*12c30*/  @P1 STG.E.U16 [R4.64], R26 ;  /* 0x0000001a04001986 */ /* 0x0001e8000c101504 */
[----:B------:R1:W-:Y:S01]  /*12c40*/  @P5 STG.E.U16 [R8.64], R12 ;  /* 0x0000000c08005986 */ /* 0x0003e2000c101504 */
[----:B---3--:R-:W-:-:S03]  /*12c50*/  PRMT R13, R27, 0x7632, R13 ;  /* 0x000076321b0d7816 */ /* 0x008fc6000000000d */
[----:B------:R-:W-:Y:S01]  /*12c60*/  LDS.128 R16, [R28] ;  /* 0x000000001c107984 */ /* 0x000fe20000000c00 */
[----:B0-----:R-:W-:-:S04]  /*12c70*/  LEA R4, P6, R10, R20, 0x1 ;  /* 0x000000140a047211 */ /* 0x001fc800078c08ff */
[-C--:B------:R-:W-:Y:S02]  /*12c80*/  LEA.HI.X.SX32 R5, R10, R3.reuse, 0x1, P6 ;  /* 0x000000030a057211 */ /* 0x080fe400030f0eff */
[CC--:B-1----:R-:W-:Y:S02]  /*12c90*/  LEA R8, P6, R0.reuse, R20.reuse, 0x1 ;  /* 0x0000001400087211 */ /* 0x0c2fe400078c08ff */
[C---:B------:R-:W-:Y:S01]  /*12ca0*/  IADD3 R10, R0.reuse, c[0x0][0x198], RZ ;  /* 0x00006600000a7a10 */ /* 0x040fe20007ffe0ff */
[----:B------:R0:W-:Y:S01]  /*12cb0*/  @P4 STG.E.U16 [R4.64], R27 ;  /* 0x0000001b04004986 */ /* 0x0001e2000c101504 */
[----:B------:R-:W-:Y:S02]  /*12cc0*/  LEA.HI.X.SX32 R9, R0, R3, 0x1, P6 ;  /* 0x0000000300097211 */ /* 0x000fe400030f0eff */
[----:B------:R-:W-:Y:S01]  /*12cd0*/  PRMT R12, R2, 0x7632, R12 ;  /* 0x00007632020c7816 */ /* 0x000fe2000000000c */
[----:B0-----:R-:W2:Y:S01]  /*12ce0*/  LDL.LU R27, [R1+0x9c] ;  /* 0x00009c00011b7983 */ /* 0x001ea20000300800 */
[----:B------:R-:W-:-:S04]  /*12cf0*/  LEA R4, P6, R10, R20, 0x1 ;  /* 0x000000140a047211 */ /* 0x000fc800078c08ff */
[----:B------:R-:W-:Y:S01]  /*12d00*/  LEA.HI.X.SX32 R5, R10, R3, 0x1, P6 ;  /* 0x000000030a057211 */ /* 0x000fe200030f0eff */
[----:B------:R-:W-:Y:S04]  /*12d10*/  @P3 STG.E.U16 [R8.64], R13 ;  /* 0x0000000d08003986 */ /* 0x000fe8000c101504 */
[----:B------:R0:W-:Y:S04]  /*12d20*/  @P2 STG.E.U16 [R4.64], R2 ;  /* 0x0000000204002986 */ /* 0x0001e8000c101504 */
[----:B0-----:R-:W3:Y:S01]  /*12d30*/  LDL.LU R2, [R1+0x554] ;  /* 0x0005540001027983 */ /* 0x001ee20000300800 */
[----:B------:R-:W-:-:S04]  /*12d40*/  IADD3 R6, R29, 0x6d, RZ ;  /* 0x0000006d1d067810 */ /* 0x000fc80007ffe0ff */
[----:B------:R-:W-:Y:S02]  /*12d50*/  ISETP.LT.AND P1, PT, R6, c[0x0][0x17c], !P0 ;  /* 0x00005f0006007a0c */ /* 0x000fe40004721270 */
[----:B------:R-:W-:-:S04]  /*12d60*/  IADD3 R6, R29, 0x6e, RZ ;  /* 0x0000006e1d067810 */ /* 0x000fc80007ffe0ff */
[----:B------:R-:W-:Y:S02]  /*12d70*/  ISETP.LT.AND P5, PT, R6, c[0x0][0x17c], !P0 ;  /* 0x00005f0006007a0c */ /* 0x000fe400047a1270 */
[----:B------:R-:W-:-:S04]  /*12d80*/  IADD3 R6, R29, 0x6f, RZ ;  /* 0x0000006f1d067810 */ /* 0x000fc80007ffe0ff */
[----:B------:R-:W-:Y:S02]  /*12d90*/  ISETP.LT.AND P4, PT, R6, c[0x0][0x17c], !P0 ;  /* 0x00005f0006007a0c */ /* 0x000fe40004781270 */
        /* <DEDUP_REMOVED lines=10> */
[C---:B------:R-:W-:Y:S02]  /*12e40*/  IADD3 R10, R6.reuse, c[0x0][0x198], RZ ;  /* 0x00006600060a7a10 */ /* 0x040fe40007ffe0ff */
[----:B------:R-:W-:Y:S01]  /*12e50*/  IADD3 R0, R29, 0x71, RZ ;  /* 0x000000711d007810 */ /* 0x000fe20007ffe0ff */
[----:B------:R1:W-:Y:S01]  /*12e60*/  @P5 STG.E.U16 [R4.64], R15 ;  /* 0x0000000f04005986 */ /* 0x0003e2000c101504 */
[C---:B0-----:R-:W-:Y:S02]  /*12e70*/  LEA R8, P6, R6.reuse, R20, 0x1 ;  /* 0x0000001406087211 */ /* 0x041fe400078c08ff */
[----:B------:R-:W-:Y:S02]  /*12e80*/  PRMT R13, R15, 0x7632, R13 ;  /* 0x000076320f0d7816 */ /* 0x000fe4000000000d */
[----:B------:R-:W-:-:S02]  /*12e90*/  LEA.HI.X.SX32 R9, R6, R3, 0x1, P6 ;  /* 0x0000000306097211 */ /* 0x000fc400030f0eff */
[----:B------:R-:W-:Y:S02]  /*12ea0*/  ISETP.LT.AND P2, PT, R0, c[0x0][0x17c], !P0 ;  /* 0x00005f0000007a0c */ /* 0x000fe40004741270 */
[C---:B-1----:R-:W-:Y:S02]  /*12eb0*/  LEA R4, P6, R10.reuse, R20, 0x1 ;  /* 0x000000140a047211 */ /* 0x042fe400078c08ff */
[C---:B------:R-:W-:Y:S02]  /*12ec0*/  IADD3 R6, R10.reuse, c[0x0][0x198], RZ ;  /* 0x000066000a067a10 */ /* 0x040fe40007ffe0ff */
[----:B------:R-:W-:Y:S01]  /*12ed0*/  IADD3 R0, R29, 0x72, RZ ;  /* 0x000000721d007810 */ /* 0x000fe20007ffe0ff */
[----:B------:R0:W-:Y:S01]  /*12ee0*/  @P4 STG.E.U16 [R8.64], R13 ;  /* 0x0000000d08004986 */ /* 0x0001e2000c101504 */
[----:B------:R-:W-:Y:S02]  /*12ef0*/  LEA.HI.X.SX32 R5, R10, R3, 0x1, P6 ;  /* 0x000000030a057211 */ /* 0x000fe400030f0eff */
[----:B------:R-:W-:-:S02]  /*12f00*/  ISETP.LT.AND P1, PT, R0, c[0x0][0x17c], !P0 ;  /* 0x00005f0000007a0c */ /* 0x000fc40004721270 */
[C---:B------:R-:W-:Y:S02]  /*12f10*/  IADD3 R10, R6.reuse, c[0x0][0x198], RZ ;  /* 0x00006600060a7a10 */ /* 0x040fe40007ffe0ff */
[----:B0-----:R-:W-:-:S04]  /*12f20*/  LEA R8, P6, R6, R20, 0x1 ;  /* 0x0000001406087211 */ /* 0x001fc800078c08ff */
[----:B------:R-:W-:Y:S01]  /*12f30*/  LEA.HI.X.SX32 R9, R6, R3, 0x1, P6 ;  /* 0x0000000306097211 */ /* 0x000fe200030f0eff */
[----:B--2---:R0:W-:Y:S01]  /*12f40*/  @P3 STG.E.U16 [R4.64], R27 ;  /* 0x0000001b04003986 */ /* 0x0041e2000c101504 */
[----:B------:R-:W-:Y:S02]  /*12f50*/  PRMT R12, R27, 0x7632, R12 ;  /* 0x000076321b0c7816 */ /* 0x000fe4000000000c */
[----:B0-----:R-:W-:-:S04]  /*12f60*/  LEA R4, P6, R10, R20, 0x1 ;  /* 0x000000140a047211 */ /* 0x001fc800078c08ff */
[----:B------:R-:W-:Y:S01]  /*12f70*/  LEA.HI.X.SX32 R5, R10, R3, 0x1, P6 ;  /* 0x000000030a057211 */ /* 0x000fe200030f0eff */
[----:B------:R-:W-:Y:S04]  /*12f80*/  @P2 STG.E.U16 [R8.64], R12 ;  /* 0x0000000c08002986 */ /* 0x000fe8000c101504 */
[----:B---3--:R0:W-:Y:S01]  /*12f90*/  @P1 STG.E.U16 [R4.64], R2 ;  /* 0x0000000204001986 */ /* 0x0081e2000c101504 */
[----:B------:R-:W-:-:S03]  /*12fa0*/  PRMT R13, R2, 0x7632, R13 ;  /* 0x00007632020d7816 */ /* 0x000fc6000000000d */
[----:B0-----:R-:W2:Y:S04]  /*12fb0*/  LDL.LU R2, [R1+0x550] ;  /* 0x0005500001027983 */ /* 0x001ea80000300800 */
[----:B------:R-:W3:Y:S04]  /*12fc0*/  LDL.LU R27, [R1+0x7c] ;  /* 0x00007c00011b7983 */ /* 0x000ee80000300800 */
[----:B------:R-:W4:Y:S01]  /*12fd0*/  LDL.LU R25, [R1+0x2c] ;  /* 0x00002c0001197983 */ /* 0x000f220000300800 */
[----:B------:R-:W-:Y:S02]  /*12fe0*/  IADD3 R0, R29, 0x73, RZ ;  /* 0x000000731d007810 */ /* 0x000fe40007ffe0ff */
[----:B------:R-:W-:Y:S01]  /*12ff0*/  IADD3 R6, R10, c[0x0][0x198], RZ ;  /* 0x000066000a067a10 */ /* 0x000fe20007ffe0ff */
[----:B------:R-:W2:Y:S01]  /*13000*/  LDL.LU R26, [R1+0xac] ;  /* 0x0000ac00011a7983 */ /* 0x000ea20000300800 */
[----:B------:R-:W-:-:S02]  /*13010*/  ISETP.LT.AND P5, PT, R0, c[0x0][0x17c], !P0 ;  /* 0x00005f0000007a0c */ /* 0x000fc400047a1270 */
[C---:B------:R-:W-:Y:S02]  /*13020*/  IADD3 R0, R29.reuse, 0x74, RZ ;  /* 0x000000741d007810 */ /* 0x040fe40007ffe0ff */
[----:B------:R-:W-:Y:S02]  /*13030*/  LEA R8, P6, R6, R20, 0x1 ;  /* 0x0000001406087211 */ /* 0x000fe400078c08ff */
[----:B------:R-:W-:Y:S02]  /*13040*/  ISETP.LT.AND P4, PT, R0, c[0x0][0x17c], !P0 ;  /* 0x00005f0000007a0c */ /* 0x000fe40004781270 */
[C---:B------:R-:W-:Y:S02]  /*13050*/  IADD3 R10, R6.reuse, c[0x0][0x198], RZ ;  /* 0x00006600060a7a10 */ /* 0x040fe40007ffe0ff */
[----:B------:R-:W-:Y:S02]  /*13060*/  IADD3 R0, R29, 0x75, RZ ;  /* 0x000000751d007810 */ /* 0x000fe40007ffe0ff */
[----:B------:R-:W-:-:S02]  /*13070*/  LEA.HI.X.SX32 R9, R6, R3, 0x1, P6 ;  /* 0x0000000306097211 */ /* 0x000fc400030f0eff */
[----:B------:R-:W-:Y:S02]  /*13080*/  LEA R4, P6, R10, R20, 0x1 ;  /* 0x000000140a047211 */ /* 0x000fe400078c08ff */
[----:B------:R-:W-:Y:S02]  /*13090*/  ISETP.LT.AND P3, PT, R0, c[0x0][0x17c], !P0 ;  /* 0x00005f0000007a0c */ /* 0x000fe40004761270 */
[C---:B------:R-:W-:Y:S02]  /*130a0*/  IADD3 R6, R10.reuse, c[0x0][0x198], RZ ;  /* 0x000066000a067a10 */ /* 0x040fe40007ffe0ff */
[----:B------:R-:W-:Y:S01]  /*130b0*/  IADD3 R0, R29, 0x76, RZ ;  /* 0x000000761d007810 */ /* 0x000fe20007ffe0ff */
[----:B------:R0:W-:Y:S01]  /*130c0*/  @P5 STG.E.U16 [R8.64], R13 ;  /* 0x0000000d08005986 */ /* 0x0001e2000c101504 */
[----:B------:R-:W-:Y:S02]  /*130d0*/  LEA.HI.X.SX32 R5, R10, R3, 0x1, P6 ;  /* 0x000000030a057211 */ /* 0x000fe400030f0eff */
[----:B------:R-:W-:-:S02]  /*130e0*/  ISETP.LT.AND P2, PT, R0, c[0x0][0x17c], !P0 ;  /* 0x00005f0000007a0c */ /* 0x000fc40004741270 */
[C---:B------:R-:W-:Y:S02]  /*130f0*/  IADD3 R10, R6.reuse, c[0x0][0x198], RZ ;  /* 0x00006600060a7a10 */ /* 0x040fe40007ffe0ff */
[----:B------:R-:W-:Y:S02]  /*13100*/  IADD3 R0, R29, 0x77, RZ ;  /* 0x000000771d007810 */ /* 0x000fe40007ffe0ff */
[-C--:B0-----:R-:W-:Y:S01]  /*13110*/  LEA R8, P6, R6, R20.reuse, 0x1 ;  /* 0x0000001406087211 */ /* 0x081fe200078c08ff */
[----:B------:R0:W-:Y:S01]  /*13120*/  @P4 STG.E.U16 [R4.64], R11 ;  /* 0x0000000b04004986 */ /* 0x0001e2000c101504 */
[----:B------:R-:W-:Y:S02]  /*13130*/  ISETP.LT.AND P1, PT, R0, c[0x0][0x17c], !P0 ;  /* 0x00005f0000007a0c */ /* 0x000fe40004721270 */
[----:B------:R-:W-:Y:S02]  /*13140*/  LEA.HI.X.SX32 R9, R6, R3, 0x1, P6 ;  /* 0x0000000306097211 */ /* 0x000fe400030f0eff */
[----:B------:R-:W-:-:S02]  /*13150*/  LEA R12, P6, R10, R20, 0x1 ;  /* 0x000000140a0c7211 */ /* 0x000fc400078c08ff */
[C---:B------:R-:W-:Y:S02]  /*13160*/  IADD3 R6, R10.reuse, c[0x0][0x198], RZ ;  /* 0x000066000a067a10 */ /* 0x040fe40007ffe0ff */
[----:B------:R-:W-:Y:S02]  /*13170*/  IADD3 R0, R29, 0x78, RZ ;  /* 0x000000781d007810 */ /* 0x000fe40007ffe0ff */
[----:B------:R-:W-:Y:S02]  /*13180*/  LEA.HI.X.SX32 R13, R10, R3, 0x1, P6 ;  /* 0x000000030a0d7211 */ /* 0x000fe400030f0eff */
[----:B0-----:R-:W-:Y:S02]  /*13190*/  PRMT R5, R11, 0x7632, R5 ;  /* 0x000076320b057816 */ /* 0x001fe40000000005 */
[----:B------:R-:W-:Y:S02]  /*131a0*/  LEA R4, P6, R6, R20, 0x1 ;  /* 0x0000001406047211 */ /* 0x000fe400078c08ff */
[----:B------:R-:W-:-:S02]  /*131b0*/  ISETP.LT.AND P5, PT, R0, c[0x0][0x17c], !P0 ;  /* 0x00005f0000007a0c */ /* 0x000fc400047a1270 */
[C---:B------:R-:W-:Y:S01]  /*131c0*/  IADD3 R10, R6.reuse, c[0x0][0x198], RZ ;  /* 0x00006600060a7a10 */ /* 0x040fe20007ffe0ff */
[----:B------:R0:W-:Y:S04]  /*131d0*/  @P3 STG.E.U16 [R8.64], R5 ;  /* 0x0000000508003986 */ /* 0x0001e8000c101504 */
[----:B------:R1:W-:Y:S01]  /*131e0*/  @P2 STG.E.U16 [R12.64], R7 ;  /* 0x000000070c002986 */ /* 0x0003e2000c101504 */
[----:B0-----:R-:W-:Y:S02]  /*131f0*/  LEA.HI.X.SX32 R5, R6, R3, 0x1, P6 ;  /* 0x0000000306057211 */ /* 0x001fe400030f0eff */
[----:B------:R-:W-:Y:S02]  /*13200*/  LEA R14, P6, R10, R20, 0x1 ;  /* 0x000000140a0e7211 */ /* 0x000fe400078c08ff */
[----:B------:R-:W-:-:S02]  /*13210*/  PRMT R9, R7, 0x7632, R9 ;  /* 0x0000763207097816 */ /* 0x000fc40000000009 */
[----:B------:R-:W-:-:S03]  /*13220*/  LEA.HI.X.SX32 R15, R10, R3, 0x1, P6 ;  /* 0x000000030a0f7211 */ /* 0x000fc600030f0eff */
[----:B------:R-:W-:Y:S01]  /*13230*/  @P1 STG.E.U16 [R4.64], R9 ;  /* 0x0000000904001986 */ /* 0x000fe2000c101504 */
[----:B------:R-:W-:Y:S02]  /*13240*/  IADD3 R0, R29, 0x79, RZ ;  /* 0x000000791d007810 */ /* 0x000fe40007ffe0ff */
[----:B------:R-:W-:Y:S02]  /*13250*/  IADD3 R6, R10, c[0x0][0x198], RZ ;  /* 0x000066000a067a10 */ /* 0x000fe40007ffe0ff */
[----:B------:R-:W-:Y:S02]  /*13260*/  ISETP.LT.AND P4, PT, R0, c[0x0][0x17c], !P0 ;  /* 0x00005f0000007a0c */ /* 0x000fe40004781270 */
[----:B-1----:R-:W-:-:S04]  /*13270*/  LEA R12, P6, R6, R20, 0x1 ;  /* 0x00000014060c7211 */ /* 0x002fc800078c08ff */
[----:B------:R-:W-:Y:S02]  /*13280*/  LEA.HI.X.SX32 R13, R6, R3, 0x1, P6 ;  /* 0x00000003060d7211 */ /* 0x000fe400030f0eff */
[----:B------:R-:W-:Y:S01]  /*13290*/  IADD3 R0, R29, 0x7a, RZ ;  /* 0x0000007a1d007810 */ /* 0x000fe20007ffe0ff */
[----:B---3--:R0:W-:Y:S02]  /*132a0*/  @P5 STG.E.U16 [R14.64], R27 ;  /* 0x0000001b0e005986 */ /* 0x0081e4000c101504 */
[----:B0-----:R-:W-:Y:S02]  /*132b0*/  PRMT R15, R27, 0x7632, R15 ;  /* 0x000076321b0f7816 */ /* 0x001fe4000000000f */
[----:B------:R-:W3:Y:S04]  /*132c0*/  LDL.LU R27, [R1+0xec] ;  /* 0x0000ec00011b7983 */ /* 0x000ee80000300800 */
[----:B------:R-:W-:Y:S04]  /*132d0*/  @P4 STG.E.U16 [R12.64], R15 ;  /* 0x0000000f0c004986 */ /* 0x000fe8000c101504 */
[----:B------:R-:W-:Y:S04]  /*132e0*/  STL [R1+0x544], R12 ;  /* 0x0005440c01007387 */ /* 0x000fe80000100800 */
[----:B--2---:R-:W0:Y:S01]  /*132f0*/  LDS.128 R12, [R2] ;  /* 0x00000000020c7984 */ /* 0x004e220000000c00 */
[----:B------:R-:W-:-:S02]  /*13300*/  ISETP.LT.AND P3, PT, R0, c[0x0][0x17c], !P0 ;  /* 0x00005f0000007a0c */ /* 0x000fc40004761270 */
[----:B------:R-:W-:-:S04]  /*13310*/  IADD3 R7, R6, c[0x0][0x198], RZ ;  /* 0x0000660006077a10 */ /* 0x000fc80007ffe0ff */
[----:B------:R-:W-:-:S04]  /*13320*/  LEA R10, P6, R7, R20, 0x1 ;  /* 0x00000014070a7211 */ /* 0x000fc800078c08ff */
[----:B------:R-:W-:-:S05]  /*13330*/  LEA.HI.X.SX32 R11, R7, R3, 0x1, P6 ;  /* 0x00000003070b7211 */ /* 0x000fca00030f0eff */
[----:B----4-:R1:W-:Y:S02]  /*13340*/  @P3 STG.E.U16 [R10.64], R25 ;  /* 0x000000190a003986 */ /* 0x0103e4000c101504 */
[----:B-1----:R-:W-:Y:S02]  /*13350*/  PRMT R11, R25, 0x7632, R11 ;  /* 0x00007632190b7816 */ /* 0x002fe4000000000b */
[----:B------:R-:W-:Y:S01]  /*13360*/  LOP3.LUT R25, R2, 0x40, RZ, 0x3c, !PT ;  /* 0x0000004002197812 */ /* 0x000fe200078e3cff */
[----:B0-----:R0:W-:Y:S04]  /*13370*/  STL [R1+0x54], R13 ;  /* 0x0000540d01007387 */ /* 0x0011e80000100800 */
[----:B------:R1:W-:Y:S04]  /*13380*/  STL.64 [R1+0x58], R14 ;  /* 0x0000580e01007387 */ /* 0x0003e80000100a00 */
[----:B------:R-:W-:Y:S01]  /*13390*/  STL [R1+0x64], R17 ;  /* 0x0000641101007387 */ /* 0x000fe20000100800 */
[----:B0-----:R-:W-:-:S03]  /*133a0*/  IMAD.MOV.U32 R13, RZ, RZ, R16 ;  /* 0x000000ffff0d7224 */ /* 0x001fc600078e0010 */
[----:B------:R-:W-:Y:S04]  /*133b0*/  STL.64 [R1+0x68], R18 ;  /* 0x0000681201007387 */ /* 0x000fe80000100a00 */
[----:B------:R-:W0:Y:S01]  /*133c0*/  LDS.128 R16, [R25] ;  /* 0x0000000019107984 */ /* 0x000e220000000c00 */
[----:B------:R-:W-:Y:S01]  /*133d0*/  LOP3.LUT R23, R2, 0x60, RZ, 0x3c, !PT ;  /* 0x0000006002177812 */ /* 0x000fe200078e3cff */
[----:B-1----:R-:W-:Y:S01]  /*133e0*/  IMAD.MOV.U32 R14, RZ, RZ, R12 ;  /* 0x000000ffff0e7224 */ /* 0x002fe200078e000c */
[----:B------:R-:W-:Y:S02]  /*133f0*/  IADD3 R0, R29, 0x7b, RZ ;  /* 0x0000007b1d007810 */ /* 0x000fe40007ffe0ff */
[----:B------:R-:W-:Y:S02]  /*13400*/  IADD3 R4, R7, c[0x0][0x198], RZ ;  /* 0x0000660007047a10 */ /* 0x000fe40007ffe0ff */
[----:B------:R-:W-:-:S02]  /*13410*/  ISETP.LT.AND P2, PT, R0, c[0x0][0x17c], !P0 ;  /* 0x00005f0000007a0c */ /* 0x000fc40004741270 */
[----:B------:R-:W-:Y:S02]  /*13420*/  IADD3 R0, R29, 0x7c, RZ ;  /* 0x0000007c1d007810 */ /* 0x000fe40007ffe0ff */
[CC--:B------:R-:W-:Y:S02]  /*13430*/  LEA R6, P6, R4.reuse, R20.reuse, 0x1 ;  /* 0x0000001404067211 */ /* 0x0c0fe400078c08ff */
[----:B------:R-:W-:Y:S02]  /*13440*/  IADD3 R5, R4, c[0x0][0x198], RZ ;  /* 0x0000660004057a10 */ /* 0x000fe40007ffe0ff */
[----:B------:R-:W-:Y:S02]  /*13450*/  ISETP.LT.AND P1, PT, R0, c[0x0][0x17c], !P0 ;  /* 0x00005f0000007a0c */ /* 0x000fe40004721270 */
[----:B------:R-:W-:Y:S02]  /*13460*/  LEA.HI.X.SX32 R7, R4, R3, 0x1, P6 ;  /* 0x0000000304077211 */ /* 0x000fe400030f0eff */
[----:B------:R-:W-:-:S02]  /*13470*/  LEA R8, P6, R5, R20, 0x1 ;  /* 0x0000001405087211 */ /* 0x000fc400078c08ff */
[----:B------:R-:W-:Y:S02]  /*13480*/  IADD3 R0, R29, 0x7d, RZ ;  /* 0x0000007d1d007810 */ /* 0x000fe40007ffe0ff */
[----:B------:R-:W-:Y:S01]  /*13490*/  LEA.HI.X.SX32 R9, R5, R3, 0x1, P6 ;  /* 0x0000000305097211 */ /* 0x000fe200030f0eff */
[----:B0-----:R-:W-:Y:S01]  /*134a0*/  STL [R1+0x34], R17 ;  /* 0x0000341101007387 */ /* 0x001fe20000100800 */
[----:B------:R-:W-:-:S03]  /*134b0*/  IMAD.MOV.U32 R12, RZ, RZ, R16 ;  /* 0x000000ffff0c7224 */ /* 0x000fc600078e0010 */
[----:B------:R-:W-:Y:S04]  /*134c0*/  STL.64 [R1+0x38], R18 ;  /* 0x0000381201007387 */ /* 0x000fe80000100a00 */
[----:B------:R-:W0:Y:S01]  /*134d0*/  LDS.128 R16, [R23] ;  /* 0x0000000017107984 */ /* 0x000e220000000c00 */
[----:B------:R-:W-:Y:S02]  /*134e0*/  ISETP.LT.AND P5, PT, R0, c[0x0][0x17c], !P0 ;  /* 0x00005f0000007a0c */ /* 0x000fe400047a1270 */
[----:B------:R-:W-:Y:S02]  /*134f0*/  IADD3 R5, R5, c[0x0][0x198], RZ ;  /* 0x0000660005057a10 */ /* 0x000fe40007ffe0ff */
[----:B------:R-:W-:Y:S02]  /*13500*/  IADD3 R0, R29, 0x7e, RZ ;  /* 0x0000007e1d007810 */ /* 0x000fe40007ffe0ff */
[C---:B------:R-:W-:Y:S01]  /*13510*/  LEA R4, P6, R5.reuse, R20, 0x1 ;  /* 0x0000001405047211 */ /* 0x040fe200078c08ff */
[----:B------:R1:W-:Y:S01]  /*13520*/  @P2 STG.E.U16 [R6.64], R11 ;  /* 0x0000000b06002986 */ /* 0x0003e2000c101504 */
[----:B------:R-:W-:-:S02]  /*13530*/  IADD3 R10, R5, c[0x0][0x198], RZ ;  /* 0x00006600050a7a10 */ /* 0x000fc40007ffe0ff */
[----:B------:R-:W-:Y:S01]  /*13540*/  ISETP.LT.AND P4, PT, R0, c[0x0][0x17c], !P0 ;  /* 0x00005f0000007a0c */ /* 0x000fe20004781270 */
[----:B------:R2:W-:Y:S01]  /*13550*/  @P1 STG.E.U16 [R8.64], R26 ;  /* 0x0000001a08001986 */ /* 0x0005e2000c101504 */
[----:B------:R-:W-:Y:S02]  /*13560*/  IADD3 R0, R29, 0x7f, RZ ;  /* 0x0000007f1d007810 */ /* 0x000fe40007ffe0ff */
[----:B------:R-:W-:Y:S02]  /*13570*/  LEA.HI.X.SX32 R5, R5, R3, 0x1, P6 ;  /* 0x0000000305057211 */ /* 0x000fe400030f0eff */
[----:B------:R-:W-:Y:S02]  /*13580*/  ISETP.LT.AND P3, PT, R0, c[0x0][0x17c], !P0 ;  /* 0x00005f0000007a0c */ /* 0x000fe40004761270 */
[C---:B-1----:R-:W-:Y:S02]  /*13590*/  LEA R6, P6, R10.reuse, R20, 0x1 ;  /* 0x000000140a067211 */ /* 0x042fe400078c08ff */
[----:B------:R-:W-:-:S02]  /*135a0*/  IADD3 R11, R10, c[0x0][0x198], RZ ;  /* 0x000066000a0b7a10 */ /* 0x000fc40007ffe0ff */
[----:B--2---:R-:W-:Y:S02]  /*135b0*/  PRMT R9, R26, 0x7632, R9 ;  /* 0x000076321a097816 */ /* 0x004fe40000000009 */
[----:B------:R-:W-:-:S03]  /*135c0*/  LEA.HI.X.SX32 R7, R10, R3, 0x1, P6 ;  /* 0x000000030a077211 */ /* 0x000fc600030f0eff */
[----:B------:R1:W-:Y:S01]  /*135d0*/  @P5 STG.E.U16 [R4.64], R9 ;  /* 0x0000000904005986 */ /* 0x0003e2000c101504 */
[----:B------:R-:W-:Y:S02]  /*135e0*/  IADD3 R8, R11, c[0x0][0x198], RZ ;  /* 0x000066000b087a10 */ /* 0x000fe40007ffe0ff */
[----:B------:R-:W-:Y:S02]  /*135f0*/  IADD3 R0, R29, 0x80, RZ ;  /* 0x000000801d007810 */ /* 0x000fe40007ffe0ff */
[----:B-1----:R-:W-:-:S04]  /*13600*/  LEA R4, P6, R11, R20, 0x1 ;  /* 0x000000140b047211 */ /* 0x002fc800078c08ff */
[----:B------:R-:W-:Y:S01]  /*13610*/  LEA.HI.X.SX32 R5, R11, R3, 0x1, P6 ;  /* 0x000000030b057211 */ /* 0x000fe200030f0eff */
[----:B0-----:R-:W-:Y:S01]  /*13620*/  STL [R1+0x84], R17 ;  /* 0x0000841101007387 */ /* 0x001fe20000100800 */
[----:B------:R-:W-:-:S03]  /*13630*/  ISETP.LT.AND P2, PT, R0, c[0x0][0x17c], !P0 ;  /* 0x00005f0000007a0c */ /* 0x000fc60004741270 */
[----:B------:R-:W-:Y:S01]  /*13640*/  STL.64 [R1+0x88], R18 ;  /* 0x0000881201007387 */ /* 0x000fe20000100a00 */
[----:B------:R-:W-:-:S04]  /*13650*/  IADD3 R0, R29, 0x81, RZ ;  /* 0x000000811d007810 */ /* 0x000fc80007ffe0ff */
[----:B------:R-:W-:Y:S02]  /*13660*/  ISETP.LT.AND P1, PT, R0, c[0x0][0x17c], !P0 ;  /* 0x00005f0000007a0c */ /* 0x000fe40004721270 */
[----:B------:R-:W-:-:S04]  /*13670*/  IADD3 R0, R29, 0x82, RZ ;  /* 0x000000821d007810 */ /* 0x000fc80007ffe0ff */
[----:B------:R-:W-:Y:S02]  /*13680*/  ISETP.LT.AND P5, PT, R0, c[0x0][0x17c], !P0 ;  /* 0x00005f0000007a0c */ /* 0x000fe400047a1270 */
[C---:B------:R-:W-:Y:S02]  /*13690*/  IADD3 R0, R29.reuse, 0x83, RZ ;  /* 0x000000831d007810 */ /* 0x040fe40007ffe0ff */
[----:B------:R-:W-:Y:S02]  /*136a0*/  PRMT R9, R14, 0x7632, R9 ;  /* 0x000076320e097816 */ /* 0x000fe40000000009 */
[----:B------:R-:W-:Y:S02]  /*136b0*/  IADD3 R10, R29, 0x86, RZ ;  /* 0x000000861d0a7810 */ /* 0x000fe40007ffe0ff */
[----:B---3--:R-:W-:Y:S01]  /*136c0*/  PRMT R11, R27, 0x7632, R11 ;  /* 0x000076321b0b7816 */ /* 0x008fe2000000000b */
[----:B------:R-:W-:Y:S04]  /*136d0*/  @P4 STG.E.U16 [R6.64], R27 ;  /* 0x0000001b06004986 */ /* 0x000fe8000c101504 */
[----:B------:R0:W-:Y:S02]  /*136e0*/  @P3 STG.E.U16 [R4.64], R11 ;  /* 0x0000000b04003986 */ /* 0x0001e4000c101504 */
[----:B0-----:R-:W-:-:S02]  /*136f0*/  IMAD.MOV.U32 R11, RZ, RZ, R16 ;  /* 0x000000ffff0b7224 */ /* 0x001fc400078e0010 */
[----:B------:R-:W0:Y:S01]  /*13700*/  LDS.128 R16, [R2+0x2000] ;  /* 0x0020000002107984 */ /* 0x000e220000000c00 */
[----:B------:R-:W-:Y:S02]  /*13710*/  ISETP.LT.AND P4, PT, R0, c[0x0][0x17c], !P0 ;  /* 0x00005f0000007a0c */ /* 0x000fe40004781270 */
[C---:B------:R-:W-:Y:S02]  /*13720*/  LEA R6, P6, R8.reuse, R20, 0x1 ;  /* 0x0000001408067211 */ /* 0x040fe400078c08ff */
[----:B------:R-:W-:Y:S02]  /*13730*/  IADD3 R0, R29, 0x84, RZ ;  /* 0x000000841d007810 */ /* 0x000fe40007ffe0ff */
[----:B------:R-:W-:Y:S02]  /*13740*/  LEA.HI.X.SX32 R7, R8, R3, 0x1, P6 ;  /* 0x0000000308077211 */ /* 0x000fe400030f0eff */
[----:B------:R-:W-:Y:S02]  /*13750*/  ISETP.LT.AND P3, PT, R0, c[0x0][0x17c], !P0 ;  /* 0x00005f0000007a0c */ /* 0x000fe40004761270 */
[----:B------:R-:W-:-:S02]  /*13760*/  IADD3 R8, R8, c[0x0][0x198], RZ ;  /* 0x0000660008087a10 */ /* 0x000fc40007ffe0ff */
[----:B------:R-:W-:Y:S01]  /*13770*/  IADD3 R0, R29, 0x85, RZ ;  /* 0x000000851d007810 */ /* 0x000fe20007ffe0ff */
[----:B------:R1:W-:Y:S03]  /*13780*/  @P2 STG.E.U16 [R6.64], R14 ;  /* 0x0000000e06002986 */ /* 0x0003e6000c101504 */
[----:B------:R-:W-:Y:S02]  /*13790*/  ISETP.LT.AND P2, PT, R0, c[0x0][0x17c], !P0 ;  /* 0x00005f0000007a0c */ /* 0x000fe40004741270 */
[C---:B------:R-:W-:Y:S02]  /*137a0*/  IADD3 R0, R8.reuse, c[0x0][0x198], RZ ;  /* 0x0000660008007a10 */ /* 0x040fe40007ffe0ff */
[----:B-1----:R-:W-:-:S04]  /*137b0*/  LEA R6, P6, R8, R20, 0x1 ;  /* 0x0000001408067211 */ /* 0x002fc800078c08ff */
[-C--:B------:R-:W-:Y:S02]  /*137c0*/  LEA.HI.X.SX32 R7, R8, R3.reuse, 0x1, P6 ;  /* 0x0000000308077211 */ /* 0x080fe400030f0eff */
[CC--:B------:R-:W-:Y:S02]  /*137d0*/  LEA R4, P6, R0.reuse, R20.reuse, 0x1 ;  /* 0x0000001400047211 */ /* 0x0c0fe400078c08ff */
[C---:B------:R-:W-:Y:S01]  /*137e0*/  IADD3 R8, R0.reuse, c[0x0][0x198], RZ ;  /* 0x0000660000087a10 */ /* 0x040fe20007ffe0ff */
[----:B------:R1:W-:Y:S01]  /*137f0*/  @P1 STG.E.U16 [R6.64], R9 ;  /* 0x0000000906001986 */ /* 0x0003e2000c101504 */
[----:B------:R-:W-:Y:S02]  /*13800*/  LEA.HI.X.SX32 R5, R0, R3, 0x1, P6 ;  /* 0x0000000300057211 */ /* 0x000fe400030f0eff */
[C---:B------:R-:W-:Y:S01]  /*13810*/  IADD3 R0, R8.reuse, c[0x0][0x198], RZ ;  /* 0x0000660008007a10 */ /* 0x040fe20007ffe0ff */
[----:B0-----:R-:W-:Y:S01]  /*13820*/  STL [R1+0xb4], R17 ;  /* 0x0000b41101007387 */ /* 0x001fe20000100800 */
[----:B-1----:R-:W-:-:S03]  /*13830*/  LEA R6, P6, R8, R20, 0x1 ;  /* 0x0000001408067211 */ /* 0x002fc600078c08ff */
[----:B------:R0:W-:Y:S01]  /*13840*/  @P5 STG.E.U16 [R4.64], R13 ;  /* 0x0000000d04005986 */ /* 0x0001e2000c101504 */
[----:B------:R-:W-:-:S03]  /*13850*/  LEA.HI.X.SX32 R7, R8, R3, 0x1, P6 ;  /* 0x0000000308077211 */ /* 0x000fc600030f0eff */
[----:B------:R-:W-:Y:S01]  /*13860*/  STL.64 [R1+0xb8], R18 ;  /* 0x0000b81201007387 */ /* 0x000fe20000100a00 */
[----:B------:R-:W-:Y:S01]  /*13870*/  PRMT R8, R13, 0x7632, R8 ;  /* 0x000076320d087816 */ /* 0x000fe20000000008 */
[----:B0-----:R-:W-:Y:S02]  /*13880*/  IMAD.MOV.U32 R13, RZ, RZ, R16 ;  /* 0x000000ffff0d7224 */ /* 0x001fe400078e0010 */
[----:B------:R-:W0:Y:S01]  /*13890*/  LDS.128 R16, [R28+0x2000] ;  /* 0x002000001c107984 */ /* 0x000e220000000c00 */
[C---:B------:R-:W-:Y:S02]  /*138a0*/  LEA R4, P6, R0.reuse, R20, 0x1 ;  /* 0x0000001400047211 */ /* 0x040fe400078c08ff */
[----:B------:R-:W-:Y:S02]  /*138b0*/  IADD3 R9, R29, 0x88, RZ ;  /* 0x000000881d097810 */ /* 0x000fe40007ffe0ff */
[----:B------:R-:W-:Y:S01]  /*138c0*/  LEA.HI.X.SX32 R5, R0, R3, 0x1, P6 ;  /* 0x0000000300057211 */ /* 0x000fe200030f0eff */
[----:B------:R1:W-:Y:S01]  /*138d0*/  @P4 STG.E.U16 [R6.64], R8 ;  /* 0x0000000806004986 */ /* 0x0003e2000c101504 */
[----:B------:R-:W-:-:S02]  /*138e0*/  ISETP.LT.AND P4, PT, R9, c[0x0][0x17c], !P0 ;  /* 0x00005f0009007a0c */ /* 0x000fc40004781270 */
[----:B------:R-:W-:Y:S01]  /*138f0*/  PRMT R9, R12, 0x7632, R9 ;  /* 0x000076320c097816 */ /* 0x000fe20000000009 */
[----:B------:R2:W-:Y:S01]  /*13900*/  @P3 STG.E.U16 [R4.64], R12 ;  /* 0x0000000c04003986 */ /* 0x0005e2000c101504 */
[----:B------:R-:W-:Y:S02]  /*13910*/  ISETP.LT.AND P1, PT, R10, c[0x0][0x17c], !P0 ;  /* 0x00005f000a007a0c */ /* 0x000fe40004721270 */
[----:B-1----:R-:W-:Y:S01]  /*13920*/  IADD3 R7, R0, c[0x0][0x198], RZ ;  /* 0x0000660000077a10 */ /* 0x002fe20007ffe0ff */
[----:B0-----:R-:W-:Y:S01]  /*13930*/  STL [R1+0xa4], R17 ;  /* 0x0000a41101007387 */ /* 0x001fe20000100800 */
[----:B--2---:R-:W-:-:S03]  /*13940*/  IMAD.MOV.U32 R12, RZ, RZ, R16 ;  /* 0x000000ffff0c7224 */ /* 0x004fc600078e0010 */
[----:B------:R-:W-:Y:S04]  /*13950*/  STL.64 [R1+0xa8], R18 ;  /* 0x0000a81201007387 */ /* 0x000fe80000100a00 */
[----:B------:R-:W0:Y:S01]  /*13960*/  LDS.128 R16, [R25+0x2000] ;  /* 0x0020000019107984 */ /* 0x000e220000000c00 */
[----:B------:R-:W-:Y:S02]  /*13970*/  IADD3 R0, R29, 0x89, RZ ;  /* 0x000000891d007810 */ /* 0x000fe40007ffe0ff */
[C---:B------:R-:W-:Y:S02]  /*13980*/  LEA R6, P6, R7.reuse, R20, 0x1 ;  /* 0x0000001407067211 */ /* 0x040fe400078c08ff */
[----:B------:R-:W-:Y:S02]  /*13990*/  ISETP.LT.AND P3, PT, R0, c[0x0][0x17c], !P0 ;  /* 0x00005f0000007a0c */ /* 0x000fe40004761270 */
[----:B------:R-:W-:-:S02]  /*139a0*/  IADD3 R0, R7, c[0x0][0x198], RZ ;  /* 0x0000660007007a10 */ /* 0x000fc40007ffe0ff */
[-C--:B------:R-:W-:Y:S02]  /*139b0*/  LEA.HI.X.SX32 R7, R7, R3.reuse, 0x1, P6 ;  /* 0x0000000307077211 */ /* 0x080fe400030f0eff */
[C---:B------:R-:W-:Y:S02]  /*139c0*/  LEA R4, P6, R0.reuse, R20, 0x1 ;  /* 0x0000001400047211 */ /* 0x040fe400078c08ff */
[C---:B------:R-:W-:Y:S01]  /*139d0*/  IADD3 R8, R0.reuse, c[0x0][0x198], RZ ;  /* 0x0000660000087a10 */ /* 0x040fe20007ffe0ff */
[----:B------:R1:W-:Y:S01]  /*139e0*/  @P2 STG.E.U16 [R6.64], R9 ;  /* 0x0000000906002986 */ /* 0x0003e2000c101504 */
[----:B------:R-:W-:Y:S02]  /*139f0*/  LEA.HI.X.SX32 R5, R0, R3, 0x1, P6 ;  /* 0x0000000300057211 */ /* 0x000fe400030f0eff */
[----:B------:R-:W-:-:S03]  /*13a00*/  IADD3 R0, R8, c[0x0][0x198], RZ ;  /* 0x0000660008007a10 */ /* 0x000fc60007ffe0ff */
[----:B------:R2:W-:Y:S01]  /*13a10*/  @P1 STG.E.U16 [R4.64], R11 ;  /* 0x0000000b04001986 */ /* 0x0005e2000c101504 */
[----:B-1----:R-:W-:Y:S02]  /*13a20*/  IADD3 R7, R29, 0x8b, RZ ;  /* 0x0000008b1d077810 */ /* 0x002fe40007ffe0ff */
[C---:B------:R-:W-:Y:S02]  /*13a30*/  LEA R6, P6, R8.reuse, R20, 0x1 ;  /* 0x0000001408067211 */ /* 0x040fe400078c08ff */
[----:B------:R-:W-:Y:S02]  /*13a40*/  ISETP.LT.AND P1, PT, R7, c[0x0][0x17c], !P0 ;  /* 0x00005f0007007a0c */ /* 0x000fe40004721270 */
[----:B------:R-:W-:Y:S02]  /*13a50*/  LEA.HI.X.SX32 R7, R8, R3, 0x1, P6 ;  /* 0x0000000308077211 */ /* 0x000fe400030f0eff */
[----:B------:R-:W-:Y:S01]  /*13a60*/  PRMT R8, R11, 0x7632, R8 ;  /* 0x000076320b087816 */ /* 0x000fe20000000008 */
[----:B0-----:R-:W-:Y:S01]  /*13a70*/  STL [R1+0x94], R17 ;  /* 0x0000941101007387 */ /* 0x001fe20000100800 */
[----:B--2---:R-:W-:-:S03]  /*13a80*/  IMAD.MOV.U32 R11, RZ, RZ, R16 ;  /* 0x000000ffff0b7224 */ /* 0x004fc600078e0010 */
[----:B------:R-:W-:Y:S04]  /*13a90*/  STL.64 [R1+0x98], R18 ;  /* 0x0000981201007387 */ /* 0x000fe80000100a00 */
[----:B------:R-:W0:Y:S01]  /*13aa0*/  LDS.128 R16, [R23+0x2000] ;  /* 0x0020000017107984 */ /* 0x000e220000000c00 */
[----:B------:R-:W-:-:S04]  /*13ab0*/  IADD3 R10, R29, 0x87, RZ ;  /* 0x000000871d0a7810 */ /* 0x000fc80007ffe0ff */
[----:B------:R-:W-:Y:S02]  /*13ac0*/  ISETP.LT.AND P5, PT, R10, c[0x0][0x17c], !P0 ;  /* 0x00005f000a007a0c */ /* 0x000fe400047a1270 */
[C---:B------:R-:W-:Y:S02]  /*13ad0*/  LEA R4, P6, R0.reuse, R20, 0x1 ;  /* 0x0000001400047211 */ /* 0x040fe400078c08ff */
[C---:B------:R-:W-:Y:S02]  /*13ae0*/  IADD3 R9, R29.reuse, 0x8c, RZ ;  /* 0x0000008c1d097810 */ /* 0x040fe40007ffe0ff */
[----:B------:R-:W-:Y:S02]  /*13af0*/  LEA.HI.X.SX32 R5, R0, R3, 0x1, P6 ;  /* 0x0000000300057211 */ /* 0x000fe400030f0eff */
[----:B------:R-:W-:-:S05]  /*13b00*/  IADD3 R10, R29, 0x8a, RZ ;  /* 0x0000008a1d0a7810 */ /* 0x000fca0007ffe0ff */
[----:B------:R1:W-:Y:S01]  /*13b10*/  @P5 STG.E.U16 [R6.64], R8 ;  /* 0x0000000806005986 */ /* 0x0003e2000c101504 */
[----:B------:R-:W-:Y:S02]  /*13b20*/  ISETP.LT.AND P5, PT, R9, c[0x0][0x17c], !P0 ;  /* 0x00005f0009007a0c */ /* 0x000fe400047a1270 */
[----:B------:R-:W-:Y:S01]  /*13b30*/  PRMT R9, R13, 0x7632, R9 ;  /* 0x000076320d097816 */ /* 0x000fe20000000009 */
[----:B------:R2:W-:Y:S01]  /*13b40*/  @P4 STG.E.U16 [R4.64], R13 ;  /* 0x0000000d04004986 */ /* 0x0005e2000c101504 */
[----:B------:R-:W-:Y:S02]  /*13b50*/  ISETP.LT.AND P2, PT, R10, c[0x0][0x17c], !P0 ;  /* 0x00005f000a007a0c */ /* 0x000fe40004741270 */
[----:B-1----:R-:W-:Y:S02]  /*13b60*/  IADD3 R7, R0, c[0x0][0x198], RZ ;  /* 0x0000660000077a10 */ /* 0x002fe40007ffe0ff */
[----:B------:R-:W-:Y:S02]  /*13b70*/  IADD3 R0, R29, 0x8d, RZ ;  /* 0x0000008d1d007810 */ /* 0x000fe40007ffe0ff */
[----:B------:R-:W-:-:S02]  /*13b80*/  LEA R6, P6, R7, R20, 0x1 ;  /* 0x0000001407067211 */ /* 0x000fc400078c08ff */
[----:B------:R-:W-:Y:S01]  /*13b90*/  ISETP.LT.AND P4, PT, R0, c[0x0][0x17c], !P0 ;  /* 0x00005f0000007a0c */ /* 0x000fe20004781270 */
[----:B0-----:R-:W-:Y:S01]  /*13ba0*/  STL [R1+0x14], R17 ;  /* 0x0000141101007387 */ /* 0x001fe20000100800 */
[----:B--2---:R-:W-:Y:S01]  /*13bb0*/  IMAD.MOV.U32 R13, RZ, RZ, R16 ;  /* 0x000000ffff0d7224 */ /* 0x004fe200078e0010 */
[C---:B------:R-:W-:Y:S02]  /*13bc0*/  IADD3 R0, R7.reuse, c[0x0][0x198], RZ ;  /* 0x0000660007007a10 */ /* 0x040fe40007ffe0ff */
[----:B------:R-:W-:Y:S04]  /*13bd0*/  STL.64 [R1+0x18], R18 ;  /* 0x0000181201007387 */ /* 0x000fe80000100a00 */
[----:B------:R-:W0:Y:S01]  /*13be0*/  LDS.128 R16, [R2+0x4000] ;  /* 0x0040000002107984 */ /* 0x000e220000000c00 */
[----:B------:R-:W-:-:S02]  /*13bf0*/  LEA.HI.X.SX32 R7, R7, R3, 0x1, P6 ;  /* 0x0000000307077211 */ /* 0x000fc400030f0eff */
[C---:B------:R-:W-:Y:S02]  /*13c00*/  LEA R4, P6, R0.reuse, R20, 0x1 ;  /* 0x0000001400047211 */ /* 0x040fe400078c08ff */
[C---:B------:R-:W-:Y:S01]  /*13c10*/  IADD3 R8, R0.reuse, c[0x0][0x198], RZ ;  /* 0x0000660000087a10 */ /* 0x040fe20007ffe0ff */
[----:B------:R1:W-:Y:S01]  /*13c20*/  @P3 STG.E.U16 [R6.64], R9 ;  /* 0x0000000906003986 */ /* 0x0003e2000c101504 */
[----:B------:R-:W-:Y:S02]  /*13c30*/  LEA.HI.X.SX32 R5, R0, R3, 0x1, P6 ;  /* 0x0000000300057211 */ /* 0x000fe400030f0eff */
[----:B------:R-:W-:-:S03]  /*13c40*/  IADD3 R0, R8, c[0x0][0x198], RZ ;  /* 0x0000660008007a10 */ /* 0x000fc60007ffe0ff */
[----:B------:R2:W-:Y:S01]  /*13c50*/  @P2 STG.E.U16 [R4.64], R12 ;  /* 0x0000000c04002986 */ /* 0x0005e2000c101504 */
[----:B-1----:R-:W-:Y:S02]  /*13c60*/  IADD3 R7, R29, 0x8f, RZ ;  /* 0x0000008f1d077810 */ /* 0x002fe40007ffe0ff */
[CC--:B------:R-:W-:Y:S02]  /*13c70*/  LEA R6, P6, R8.reuse, R20.reuse, 0x1 ;  /* 0x0000001408067211 */ /* 0x0c0fe400078c08ff */
[----:B------:R-:W-:Y:S02]  /*13c80*/  ISETP.LT.AND P2, PT, R7, c[0x0][0x17c], !P0 ;  /* 0x00005f0007007a0c */ /* 0x000fe40004741270 */
[----:B------:R-:W-:Y:S02]  /*13c90*/  LEA.HI.X.SX32 R7, R8, R3, 0x1, P6 ;  /* 0x0000000308077211 */ /* 0x000fe400030f0eff */
[----:B------:R-:W-:Y:S02]  /*13ca0*/  PRMT R8, R12, 0x7632, R8 ;  /* 0x000076320c087816 */ /* 0x000fe40000000008 */
[----:B--2---:R-:W-:-:S03]  /*13cb0*/  LEA R4, P6, R0, R20, 0x1 ;  /* 0x0000001400047211 */ /* 0x004fc600078c08ff */
[----:B------:R1:W-:Y:S01]  /*13cc0*/  @P1 STG.E.U16 [R6.64], R8 ;  /* 0x0000000806001986 */ /* 0x0003e2000c101504 */
[C---:B------:R-:W-:Y:S02]  /*13cd0*/  LEA.HI.X.SX32 R5, R0.reuse, R3, 0x1, P6 ;  /* 0x0000000300057211 */ /* 0x040fe400030f0eff */
[C---:B------:R-:W-:Y:S02]  /*13ce0*/  IADD3 R10, R29.reuse, 0x8e, RZ ;  /* 0x0000008e1d0a7810 */ /* 0x040fe40007ffe0ff */
[C---:B------:R-:W-:Y:S01]  /*13cf0*/  IADD3 R9, R29.reuse, 0x90, RZ ;  /* 0x000000901d097810 */ /* 0x040fe20007ffe0ff */
[----:B------:R2:W-:Y:S01]  /*13d00*/  @P5 STG.E.U16 [R4.64], R11 ;  /* 0x0000000b04005986 */ /* 0x0005e2000c101504 */
[----:B-1----:R-:W-:Y:S02]  /*13d10*/  IADD3 R6, R0, c[0x0][0x198], RZ ;  /* 0x0000660000067a10 */ /* 0x002fe40007ffe0ff */
[----:B------:R-:W-:Y:S02]  /*13d20*/  IADD3 R0, R29, 0x91, RZ ;  /* 0x000000911d007810 */ /* 0x000fe40007ffe0ff */
[----:B------:R-:W-:-:S02]  /*13d30*/  ISETP.LT.AND P3, PT, R10, c[0x0][0x17c], !P0 ;  /* 0x00005f000a007a0c */ /* 0x000fc40004761270 */
[----:B--2---:R-:W-:Y:S02]  /*13d40*/  LEA R4, P6, R6, R20, 0x1 ;  /* 0x0000001406047211 */ /* 0x004fe400078c08ff */
[----:B------:R-:W-:Y:S02]  /*13d50*/  ISETP.LT.AND P5, PT, R0, c[0x0][0x17c], !P0 ;  /* 0x00005f0000007a0c */ /* 0x000fe400047a1270 */
[C---:B------:R-:W-:Y:S02]  /*13d60*/  IADD3 R0, R6.reuse, c[0x0][0x198], RZ ;  /* 0x0000660006007a10 */ /* 0x040fe40007ffe0ff */
[----:B------:R-:W-:Y:S02]  /*13d70*/  ISETP.LT.AND P1, PT, R9, c[0x0][0x17c], !P0 ;  /* 0x00005f0009007a0c */ /* 0x000fe40004721270 */
[----:B------:R-:W-:Y:S02]  /*13d80*/  LEA.HI.X.SX32 R5, R6, R3, 0x1, P6 ;  /* 0x0000000306057211 */ /* 0x000fe400030f0eff */
[----:B------:R-:W-:-:S02]  /*13d90*/  PRMT R9, R11, 0x7632, R9 ;  /* 0x000076320b097816 */ /* 0x000fc40000000009 */
[C---:B------:R-:W-:Y:S02]  /*13da0*/  LEA R6, P6, R0.reuse, R20, 0x1 ;  /* 0x0000001400067211 */ /* 0x040fe400078c08ff */
[C---:B------:R-:W-:Y:S01]  /*13db0*/  IADD3 R8, R0.reuse, c[0x0][0x198], RZ ;  /* 0x0000660000087a10 */ /* 0x040fe20007ffe0ff */
[----:B------:R1:W-:Y:S01]  /*13dc0*/  @P4 STG.E.U16 [R4.64], R9 ;  /* 0x0000000904004986 */ /* 0x0003e2000c101504 */
[----:B------:R-:W-:Y:S01]  /*13dd0*/  LEA.HI.X.SX32 R7, R0, R3, 0x1, P6 ;  /* 0x0000000300077211 */ /* 0x000fe200030f0eff */
[----:B0-----:R-:W-:Y:S02]  /*13de0*/  IMAD.MOV.U32 R12, RZ, RZ, R16 ;  /* 0x000000ffff0c7224 */ /* 0x001fe400078e0010 */
[----:B------:R-:W-:Y:S01]  /*13df0*/  STL [R1+0x74], R17 ;  /* 0x0000741101007387 */ /* 0x000fe20000100800 */
[----:B------:R-:W-:-:S03]  /*13e00*/  IADD3 R0, R8, c[0x0][0x198], RZ ;  /* 0x0000660008007a10 */ /* 0x000fc60007ffe0ff */
[----:B------:R-:W-:Y:S01]  /*13e10*/  STL.64 [R1+0x78], R18 ;  /* 0x0000781201007387 */ /* 0x000fe20000100a00 */
[----:B-1----:R-:W-:Y:S02]  /*13e20*/  IADD3 R5, R29, 0x93, RZ ;  /* 0x000000931d057810 */ /* 0x002fe40007ffe0ff */
[C---:B------:R-:W-:Y:S01]  /*13e30*/  LEA R4, P6, R8.reuse, R20, 0x1 ;  /* 0x0000001408047211 */ /* 0x040fe200078c08ff */
[----:B------:R-:W-:Y:S01]  /*13e40*/  @P3 STG.E.U16 [R6.64], R13 ;  /* 0x0000000d06003986 */ /* 0x000fe2000c101504 */
[----:B------:R-:W-:Y:S02]  /*13e50*/  ISETP.LT.AND P3, PT, R5, c[0x0][0x17c], !P0 ;  /* 0x00005f0005007a0c */ /* 0x000fe40004761270 */
[----:B------:R-:W-:Y:S01]  /*13e60*/  LEA.HI.X.SX32 R5, R8, R3, 0x1, P6 ;  /* 0x0000000308057211 */ /* 0x000fe200030f0eff */
[----:B------:R-:W0:Y:S01]  /*13e70*/  LDS.128 R16, [R28+0x4000] ;  /* 0x004000001c107984 */ /* 0x000e220000000c00 */
[----:B------:R-:W-:-:S03]  /*13e80*/  PRMT R8, R13, 0x7632, R8 ;  /* 0x000076320d087816 */ /* 0x000fc60000000008 */
[----:B------:R-:W-:Y:S04]  /*13e90*/  STL [R1+0x548], R12 ;  /* 0x0005480c01007387 */ /* 0x000fe80000100800 */
[----:B------:R-:W1:Y:S04]  /*13ea0*/  LDS.128 R12, [R25+0x4000] ;  /* 0x00400000190c7984 */ /* 0x000e680000000c00 */
[----:B0-----:R1:W-:Y:S01]  /*13eb0*/  STL [R1+0x44], R17 ;  /* 0x0000441101007387 */ /* 0x0013e20000100800 */
[----:B------:R-:W-:-:S03]  /*13ec0*/  IMAD.MOV.U32 R11, RZ, RZ, R16 ;  /* 0x000000ffff0b7224 */ /* 0x000fc600078e0010 */
[----:B------:R-:W-:Y:S04]  /*13ed0*/  STL.64 [R1+0x48], R18 ;  /* 0x0000481201007387 */ /* 0x000fe80000100a00 */
[----:B------:R-:W2:Y:S01]  /*13ee0*/  LDL.LU R16, [R1+0x54c] ;  /* 0x00054c0001107983 */ /* 0x000ea20000300800 */
[----:B-1----:R-:W-:-:S03]  /*13ef0*/  IMAD.MOV.U32 R17, RZ, RZ, R12 ;  /* 0x000000ffff117224 */ /* 0x002fc600078e000c */
[----:B------:R-:W-:Y:S04]  /*13f00*/  STL [R1+0x24], R13 ;  /* 0x0000240d01007387 */ /* 0x000fe80000100800 */
[----:B------:R-:W-:Y:S04]  /*13f10*/  STL [R1+0x28], R14 ;  /* 0x0000280e01007387 */ /* 0x000fe80000100800 */
[----:B------:R-:W3:Y:S01]  /*13f20*/  LDL.LU R12, [R1+0x548] ;  /* 0x00054800010c7983 */ /* 0x000ee20000300800 */
[----:B------:R-:W-:-:S04]  /*13f30*/  LEA R6, P6, R0, R20, 0x1 ;  /* 0x0000001400067211 */ /* 0x000fc800078c08ff */
[----:B------:R-:W-:Y:S01]  /*13f40*/  LEA.HI.X.SX32 R7, R0, R3, 0x1, P6 ;  /* 0x0000000300077211 */ /* 0x000fe200030f0eff */
[----:B------:R0:W-:Y:S01]  /*13f50*/  @P2 STG.E.U16 [R4.64], R8 ;  /* 0x0000000804002986 */ /* 0x0001e2000c101504 */
[----:B------:R-:W-:-:S03]  /*13f60*/  IMAD.MOV.U32 R27, RZ, RZ, R15 ;  /* 0x000000ffff1b7224 */ /* 0x000fc600078e000f */
[----:B---3--:R-:W-:Y:S01]  /*13f70*/  @P1 STG.E.U16 [R6.64], R12 ;  /* 0x0000000c06001986 */ /* 0x008fe2000c101504 */
[----:B0-----:R-:W-:-:S03]  /*13f80*/  PRMT R8, R12, 0x7632, R8 ;  /* 0x000076320c087816 */ /* 0x001fc60000000008 */
[----:B------:R-:W0:Y:S04]  /*13f90*/  LDS.128 R12, [R23+0x4000] ;  /* 0x00400000170c7984 */ /* 0x000e280000000c00 */
[----:B0-----:R-:W-:Y:S01]  /*13fa0*/  STL [R1+0x4], R13 ;  /* 0x0000040d01007387 */ /* 0x001fe20000100800 */
[----:B------:R-:W-:-:S03]  /*13fb0*/  IMAD.MOV.U32 R22, RZ, RZ, R12 ;  /* 0x000000ffff167224 */ /* 0x000fc600078e000c */
[----:B------:R-:W-:Y:S04]  /*13fc0*/  STL [R1+0x8], R14 ;  /* 0x0000080e01007387 */ /* 0x000fe80000100800 */
[----:B------:R-:W3:Y:S01]  /*13fd0*/  LDL.LU R12, [R1+0x544] ;  /* 0x00054400010c7983 */ /* 0x000ee20000300800 */
[----:B------:R-:W-:Y:S02]  /*13fe0*/  IADD3 R4, R0, c[0x0][0x198], RZ ;  /* 0x0000660000047a10 */ /* 0x000fe40007ffe0ff */
[C---:B------:R-:W-:Y:S02]  /*13ff0*/  IADD3 R0, R29.reuse, 0x95, RZ ;  /* 0x000000951d007810 */ /* 0x040fe40007ffe0ff */
[----:B------:R-:W-:Y:S02]  /*14000*/  IADD3 R10, R29, 0x92, RZ ;  /* 0x000000921d0a7810 */ /* 0x000fe40007ffe0ff */
[----:B------:R-:W-:-:S02]  /*14010*/  LEA R6, P6, R4, R20, 0x1 ;  /* 0x0000001404067211 */ /* 0x000fc400078c08ff */
[----:B------:R-:W-:Y:S02]  /*14020*/  ISETP.LT.AND P1, PT, R0, c[0x0][0x17c], !P0 ;  /* 0x00005f0000007a0c */ /* 0x000fe40004721270 */
[----:B------:R-:W-:Y:S02]  /*14030*/  IADD3 R9, R29, 0x94, RZ ;  /* 0x000000941d097810 */ /* 0x000fe40007ffe0ff */
[----:B------:R-:W-:Y:S02]  /*14040*/  IADD3 R0, R4, c[0x0][0x198], RZ ;  /* 0x0000660004007a10 */ /* 0x000fe40007ffe0ff */
[----:B------:R-:W-:Y:S02]  /*14050*/  ISETP.LT.AND P4, PT, R10, c[0x0][0x17c], !P0 ;  /* 0x00005f000a007a0c */ /* 0x000fe40004781270 */
[----:B------:R-:W-:Y:S02]  /*14060*/  LEA.HI.X.SX32 R7, R4, R3, 0x1, P6 ;  /* 0x0000000304077211 */ /* 0x000fe400030f0eff */
[----:B------:R-:W-:-:S02]  /*14070*/  ISETP.LT.AND P2, PT, R9, c[0x0][0x17c], !P0 ;  /* 0x00005f0009007a0c */ /* 0x000fc40004741270 */
[C---:B------:R-:W-:Y:S02]  /*14080*/  LEA R4, P6, R0.reuse, R20, 0x1 ;  /* 0x0000001400047211 */ /* 0x040fe400078c08ff */
[C---:B------:R-:W-:Y:S01]  /*14090*/  IADD3 R9, R0.reuse, c[0x0][0x198], RZ ;  /* 0x0000660000097a10 */ /* 0x040fe20007ffe0ff */
[----:B------:R0:W-:Y:S01]  /*140a0*/  @P5 STG.E.U16 [R6.64], R8 ;  /* 0x0000000806005986 */ /* 0x0001e2000c101504 */
[----:B------:R-:W-:Y:S02]  /*140b0*/  LEA.HI.X.SX32 R5, R0, R3, 0x1, P6 ;  /* 0x0000000300057211 */ /* 0x000fe400030f0eff */
[----:B------:R-:W-:Y:S02]  /*140c0*/  IADD3 R10, R29, 0x96, RZ ;  /* 0x000000961d0a7810 */ /* 0x000fe40007ffe0ff */
[----:B------:R-:W-:Y:S02]  /*140d0*/  IADD3 R0, R9, c[0x0][0x198], RZ ;  /* 0x0000660009007a10 */ /* 0x000fe40007ffe0ff */
[----:B------:R-:W-:-:S02]  /*140e0*/  ISETP.LT.AND P5, PT, R10, c[0x0][0x17c], !P0 ;  /* 0x00005f000a007a0c */ /* 0x000fc400047a1270 */
[-C--:B0-----:R-:W-:Y:S02]  /*140f0*/  LEA R8, P6, R9, R20.reuse, 0x1 ;  /* 0x0000001409087211 */ /* 0x081fe400078c08ff */
[----:B------:R-:W-:Y:S02]  /*14100*/  IADD3 R6, R29, 0x97, RZ ;  /* 0x000000971d067810 */ /* 0x000fe40007ffe0ff */
[----:B------:R-:W-:Y:S02]  /*14110*/  LEA.HI.X.SX32 R9, R9, R3, 0x1, P6 ;  /* 0x0000000309097211 */ /* 0x000fe400030f0eff */
[----:B------:R-:W-:Y:S01]  /*14120*/  LEA R10, P6, R0, R20, 0x1 ;  /* 0x00000014000a7211 */ /* 0x000fe200078c08ff */
[----:B------:R-:W-:Y:S01]  /*14130*/  @P4 STG.E.U16 [R4.64], R11 ;  /* 0x0000000b04004986 */ /* 0x000fe2000c101504 */
[----:B------:R-:W-:-:S03]  /*14140*/  ISETP.LT.AND P4, PT, R6, c[0x0][0x17c], !P0 ;  /* 0x00005f0006007a0c */ /* 0x000fc60004781270 */
[----:B------:R0:W1:Y:S02]  /*14150*/  LDS.128 R4, [R2+0x6000] ;  /* 0x0060000002047984 */ /* 0x0000640000000c00 */
[----:B0-----:R-:W-:Y:S01]  /*14160*/  IADD3 R2, R0, c[0x0][0x198], RZ ;  /* 0x0000660000027a10 */ /* 0x001fe20007ffe0ff */
[----:B------:R-:W-:Y:S01]  /*14170*/  IMAD.MOV.U32 R26, RZ, RZ, R15 ;  /* 0x000000ffff1a7224 */ /* 0x000fe200078e000f */
[----:B------:R-:W-:Y:S02]  /*14180*/  IADD3 R13, R29, 0x98, RZ ;  /* 0x000000981d0d7810 */ /* 0x000fe40007ffe0ff */
[----:B--2---:R-:W-:Y:S02]  /*14190*/  PRMT R16, R17, 0x7632, R16 ;  /* 0x0000763211107816 */ /* 0x004fe40000000010 */
[----:B------:R-:W-:Y:S02]  /*141a0*/  PRMT R21, R22, 0x7632, R21 ;  /* 0x0000763216157816 */ /* 0x000fe40000000015 */
[----:B---3--:R-:W-:-:S02]  /*141b0*/  PRMT R12, R11, 0x7632, R12 ;  /* 0x000076320b0c7816 */ /* 0x008fc4000000000c */
[----:B------:R-:W-:Y:S02]  /*141c0*/  LEA.HI.X.SX32 R11, R0, R3, 0x1, P6 ;  /* 0x00000003000b7211 */ /* 0x000fe400030f0eff */
[----:B------:R-:W-:Y:S01]  /*141d0*/  IADD3 R0, R29, 0x99, RZ ;  /* 0x000000991d007810 */ /* 0x000fe20007ffe0ff */
[----:B------:R0:W-:Y:S01]  /*141e0*/  @P3 STG.E.U16 [R8.64], R12 ;  /* 0x0000000c08003986 */ /* 0x0001e2000c101504 */
[----:B------:R-:W-:-:S03]  /*141f0*/  LEA R14, P6, R2, R20, 0x1 ;  /* 0x00000014020e7211 */ /* 0x000fc600078c08ff */
[----:B------:R-:W-:Y:S01]  /*14200*/  @P2 STG.E.U16 [R10.64], R17 ;  /* 0x000000110a002986 */ /* 0x000fe2000c101504 */
[----:B------:R-:W-:Y:S02]  /*14210*/  ISETP.LT.AND P2, PT, R0, c[0x0][0x17c], !P0 ;  /* 0x00005f0000007a0c */ /* 0x000fe40004741270 */
[C---:B------:R-:W-:Y:S01]  /*14220*/  IADD3 R0, R2.reuse, c[0x0][0x198], RZ ;  /* 0x0000660002007a10 */ /* 0x040fe20007ffe0ff */
[----:B------:R2:W3:Y:S01]  /*14230*/  LDS.128 R8, [R28+0x6000] ;  /* 0x006000001c087984 */ /* 0x0004e20000000c00 */
[-C--:B------:R-:W-:Y:S02]  /*14240*/  LEA.HI.X.SX32 R15, R2, R3.reuse, 0x1, P6 ;  /* 0x00000003020f7211 */ /* 0x080fe400030f0eff */
[C---:B0-----:R-:W-:Y:S02]  /*14250*/  LEA R12, P6, R0.reuse, R20, 0x1 ;  /* 0x00000014000c7211 */ /* 0x041fe400078c08ff */
[----:B------:R-:W-:Y:S01]  /*14260*/  ISETP.LT.AND P3, PT, R13, c[0x0][0x17c], !P0 ;  /* 0x00005f000d007a0c */ /* 0x000fe20004761270 */
[----:B------:R0:W-:Y:S01]  /*14270*/  @P1 STG.E.U16 [R14.64], R16 ;  /* 0x000000100e001986 */ /* 0x0001e2000c101504 */
[----:B------:R-:W-:-:S02]  /*14280*/  LEA.HI.X.SX32 R13, R0, R3, 0x1, P6 ;  /* 0x00000003000d7211 */ /* 0x000fc400030f0eff */
[----:B------:R-:W-:Y:S01]  /*14290*/  IADD3 R2, R0, c[0x0][0x198], RZ ;  /* 0x0000660000027a10 */ /* 0x000fe20007ffe0ff */
[----:B--2---:R-:W2:Y:S04]  /*142a0*/  LDL.LU R28, [R1+0x34] ;  /* 0x00003400011c7983 */ /* 0x004ea80000300800 */
[----:B------:R-:W-:Y:S01]  /*142b0*/  @P5 STG.E.U16 [R12.64], R22 ;  /* 0x000000160c005986 */ /* 0x000fe2000c101504 */
[----:B0-----:R-:W-:-:S04]  /*142c0*/  IADD3 R14, R29, 0x9b, RZ ;  /* 0x0000009b1d0e7810 */ /* 0x001fc80007ffe0ff */
[----:B------:R-:W-:Y:S02]  /*142d0*/  ISETP.LT.AND P5, PT, R14, c[0x0][0x17c], !P0 ;  /* 0x00005f000e007a0c */ /* 0x000fe400047a1270 */
[----:B------:R0:W4:Y:S01]  /*142e0*/  LDS.128 R12, [R25+0x6000] ;  /* 0x00600000190c7984 */ /* 0x0001220000000c00 */
[CC--:B------:R-:W-:Y:S02]  /*142f0*/  LEA R18, P6, R2.reuse, R20.reuse, 0x1 ;  /* 0x0000001402127211 */ /* 0x0c0fe400078c08ff */
[C---:B------:R-:W-:Y:S02]  /*14300*/  IADD3 R0, R2.reuse, c[0x0][0x198], RZ ;  /* 0x0000660002007a10 */ /* 0x040fe40007ffe0ff */
[----:B------:R-:W-:Y:S02]  /*14310*/  IADD3 R17, R29, 0x9a, RZ ;  /* 0x0000009a1d117810 */ /* 0x000fe40007ffe0ff */
[----:B------:R-:W-:Y:S02]  /*14320*/  LEA.HI.X.SX32 R19, R2, R3, 0x1, P6 ;  /* 0x0000000302137211 */ /* 0x000fe400030f0eff */
[----:B------:R-:W-:-:S02]  /*14330*/  LEA R16, P6, R0, R20, 0x1 ;  /* 0x0000001400107211 */ /* 0x000fc400078c08ff */
[----:B------:R-:W-:Y:S02]  /*14340*/  ISETP.LT.AND P1, PT, R17, c[0x0][0x17c], !P0 ;  /* 0x00005f0011007a0c */ /* 0x000fe40004721270 */
[C---:B------:R-:W-:Y:S02]  /*14350*/  LEA.HI.X.SX32 R17, R0.reuse, R3, 0x1, P6 ;  /* 0x0000000300117211 */ /* 0x040fe400030f0eff */
[----:B------:R-:W-:Y:S02]  /*14360*/  IADD3 R2, R29, 0x9c, RZ ;  /* 0x0000009c1d027810 */ /* 0x000fe40007ffe0ff */
[----:B------:R-:W-:Y:S01]  /*14370*/  IADD3 R0, R0, c[0x0][0x198], RZ ;  /* 0x0000660000007a10 */ /* 0x000fe20007ffe0ff */
[----:B------:R3:W-:Y:S01]  /*14380*/  @P4 STG.E.U16 [R18.64], R21 ;  /* 0x0000001512004986 */ /* 0x0007e2000c101504 */
[----:B------:R-:W-:Y:S02]  /*14390*/  ISETP.LT.AND P4, PT, R2, c[0x0][0x17c], !P0 ;  /* 0x00005f0002007a0c */ /* 0x000fe40004781270 */
[----:B------:R-:W-:-:S02]  /*143a0*/  LEA R24, P6, R0, R20, 0x1 ;  /* 0x0000001400187211 */ /* 0x000fc400078c08ff */
[C---:B------:R-:W-:Y:S02]  /*143b0*/  IADD3 R2, R0.reuse, c[0x0][0x198], RZ ;  /* 0x0000660000027a10 */ /* 0x040fe40007ffe0ff */
[----:B0-----:R-:W-:Y:S01]  /*143c0*/  LEA.HI.X.SX32 R25, R0, R3, 0x1, P6 ;  /* 0x0000000300197211 */ /* 0x001fe200030f0eff */
[----:B-1----:R0:W-:Y:S01]  /*143d0*/  @P3 STG.E.U16 [R16.64], R4 ;  /* 0x0000000410003986 */ /* 0x0021e2000c101504 */
[----:B------:R-:W-:Y:S02]  /*143e0*/  LEA R22, P6, R2, R20, 0x1 ;  /* 0x0000001402167211 */ /* 0x000fe400078c08ff */
[----:B---3--:R-:W-:Y:S02]  /*143f0*/  IADD3 R18, R29, 0x9d, RZ ;  /* 0x0000009d1d127810 */ /* 0x008fe40007ffe0ff */
[----:B------:R-:W-:Y:S02]  /*14400*/  PRMT R21, R4, 0x7632, R21 ;  /* 0x0000763204157816 */ /* 0x000fe40000000015 */
[----:B------:R-:W-:-:S02]  /*14410*/  IADD3 R0, R2, c[0x0][0x198], RZ ;  /* 0x0000660002007a10 */ /* 0x000fc40007ffe0ff */
[----:B------:R-:W-:Y:S02]  /*14420*/  ISETP.LT.AND P3, PT, R18, c[0x0][0x17c], !P0 ;  /* 0x00005f0012007a0c */ /* 0x000fe40004761270 */
[----:B0-----:R-:W-:Y:S01]  /*14430*/  IADD3 R4, R29, 0x9e, RZ ;  /* 0x0000009e1d047810 */ /* 0x001fe20007ffe0ff */
[----:B------:R0:W1:Y:S04]  /*14440*/  LDS.128 R16, [R23+0x6000] ;  /* 0x0060000017107984 */ /* 0x0000680000000c00 */
[----:B------:R3:W-:Y:S01]  /*14450*/  @P2 STG.E.U16 [R24.64], R21 ;  /* 0x0000001518002986 */ /* 0x0007e2000c101504 */
[----:B------:R-:W-:Y:S02]  /*14460*/  ISETP.LT.AND P2, PT, R4, c[0x0][0x17c], !P0 ;  /* 0x00005f0004007a0c */ /* 0x000fe40004741270 */
[----:B0-----:R-:W-:-:S02]  /*14470*/  LEA.HI.X.SX32 R23, R2, R3, 0x1, P6 ;  /* 0x0000000302177211 */ /* 0x001fc400030f0eff */
[C---:B------:R-:W-:Y:S02]  /*14480*/  IADD3 R2, R0.reuse, c[0x0][0x198], RZ ;  /* 0x0000660000027a10 */ /* 0x040fe40007ffe0ff */
[----:B------:R-:W-:Y:S02]  /*14490*/  IADD3 R4, R29, 0x9f, RZ ;  /* 0x0000009f1d047810 */ /* 0x000fe40007ffe0ff */
[----:B---3--:R-:W-:Y:S01]  /*144a0*/  LEA R24, P6, R0, R20, 0x1 ;  /* 0x0000001400187211 */ /* 0x008fe200078c08ff */
[----:B------:R0:W-:Y:S01]  /*144b0*/  @P1 STG.E.U16 [R22.64], R8 ;  /* 0x0000000816001986 */ /* 0x0001e2000c101504 */
[----:B------:R-:W-:Y:S02]  /*144c0*/  ISETP.LT.AND P1, PT, R4, c[0x0][0x17c], !P0 ;  /* 0x00005f0004007a0c */ /* 0x000fe40004721270 */
[----:B------:R-:W-:Y:S01]  /*144d0*/  LEA.HI.X.SX32 R25, R0, R3, 0x1, P6 ;  /* 0x0000000300197211 */ /* 0x000fe200030f0eff */
[----:B------:R-:W3:Y:S01]  /*144e0*/  LDL.LU R21, [R1+0x64] ;  /* 0x0000640001157983 */ /* 0x000ee20000300800 */
[----:B------:R-:W-:-:S02]  /*144f0*/  IADD3 R4, R2, c[0x0][0x198], RZ ;  /* 0x0000660002047a10 */ /* 0x000fc40007ffe0ff */
[----:B0-----:R-:W-:Y:S02]  /*14500*/  PRMT R8, R8, 0x7632, R8 ;  /* 0x0000763208087816 */ /* 0x001fe40000000008 */
[----:B------:R-:W-:-:S03]  /*14510*/  LEA R22, P6, R2, R20, 0x1 ;  /* 0x0000001402167211 */ /* 0x000fc600078c08ff */
[----:B------:R0:W-:Y:S01]  /*14520*/  @P5 STG.E.U16 [R24.64], R8 ;  /* 0x0000000818005986 */ /* 0x0001e2000c101504 */
[----:B------:R-:W-:-:S05]  /*14530*/  LEA.HI.X.SX32 R23, R2, R3, 0x1, P6 ;  /* 0x0000000302177211 */ /* 0x000fca00030f0eff */
[----:B----4-:R4:W-:Y:S01]  /*14540*/  @P4 STG.E.U16 [R22.64], R12 ;  /* 0x0000000c16004986 */ /* 0x0109e2000c101504 */
[----:B0-----:R-:W-:-:S04]  /*14550*/  LEA R24, P6, R4, R20, 0x1 ;  /* 0x0000001404187211 */ /* 0x001fc800078c08ff */
[----:B------:R-:W-:Y:S02]  /*14560*/  LEA.HI.X.SX32 R25, R4, R3, 0x1, P6 ;  /* 0x0000000304197211 */ /* 0x000fe400030f0eff */
[----:B----4-:R-:W-:-:S05]  /*14570*/  PRMT R12, R12, 0x7632, R12 ;  /* 0x000076320c0c7816 */ /* 0x010fca000000000c */
[----:B------:R0:W-:Y:S04]  /*14580*/  @P3 STG.E.U16 [R24.64], R12 ;  /* 0x0000000c18003986 */ /* 0x0001e8000c101504 */
[----:B0-----:R-:W4:Y:S01]  /*14590*/  LDL.LU R12, [R1+0x54] ;  /* 0x00005400010c7983 */ /* 0x001f220000300800 */
[C---:B------:R-:W-:Y:S02]  /*145a0*/  IADD3 R0, R29.reuse, 0xa0, RZ ;  /* 0x000000a01d007810 */ /* 0x040fe40007ffe0ff */
[----:B------:R-:W-:Y:S02]  /*145b0*/  IADD3 R2, R29, 0xa1, RZ ;  /* 0x000000a11d027810 */ /* 0x000fe40007ffe0ff */
[----:B------:R-:W-:Y:S02]  /*145c0*/  ISETP.LT.AND P5, PT, R0, c[0x0][0x17c], !P0 ;  /* 0x00005f0000007a0c */ /* 0x000fe400047a1270 */
[----:B------:R-:W-:-:S02]  /*145d0*/  IADD3 R0, R4, c[0x0][0x198], RZ ;  /* 0x0000660004007a10 */ /* 0x000fc40007ffe0ff */
[----:B------:R-:W-:Y:S02]  /*145e0*/  ISETP.LT.AND P4, PT, R2, c[0x0][0x17c], !P0 ;  /* 0x00005f0002007a0c */ /* 0x000fe40004781270 */
[CC--:B------:R-:W-:Y:S02]  /*145f0*/  LEA R22, P6, R0.reuse, R20.reuse, 0x1 ;  /* 0x0000001400167211 */ /* 0x0c0fe400078c08ff */
[C---:B------:R-:W-:Y:S02]  /*14600*/  IADD3 R2, R0.reuse, c[0x0][0x198], RZ ;  /* 0x0000660000027a10 */ /* 0x040fe40007ffe0ff */
[-C--:B------:R-:W-:Y:S02]  /*14610*/  LEA.HI.X.SX32 R23, R0, R3.reuse, 0x1, P6 ;  /* 0x0000000300177211 */ /* 0x080fe400030f0eff */
[C---:B------:R-:W-:Y:S02]  /*14620*/  LEA R24, P6, R2.reuse, R20, 0x1 ;  /* 0x0000001402187211 */ /* 0x040fe400078c08ff */
[C---:B------:R-:W-:Y:S01]  /*14630*/  IADD3 R0, R2.reuse, c[0x0][0x198], RZ ;  /* 0x0000660002007a10 */ /* 0x040fe20007ffe0ff */
[----:B-1----:R0:W-:Y:S01]  /*14640*/  @P2 STG.E.U16 [R22.64], R16 ;  /* 0x0000001016002986 */ /* 0x0021e2000c101504 */
[----:B------:R-:W-:-:S02]  /*14650*/  LEA.HI.X.SX32 R25, R2, R3, 0x1, P6 ;  /* 0x0000000302197211 */ /* 0x000fc400030f0eff */
[----:B------:R-:W-:Y:S02]  /*14660*/  IADD3 R2, R0, c[0x0][0x198], RZ ;  /* 0x0000660000027a10 */ /* 0x000fe40007ffe0ff */
[----:B------:R-:W-:Y:S02]  /*14670*/  IADD3 R4, R29, 0xa2, RZ ;  /* 0x000000a21d047810 */ /* 0x000fe40007ffe0ff */
[----:B0-----:R-:W-:Y:S02]  /*14680*/  PRMT R16, R16, 0x7632, R16 ;  /* 0x0000763210107816 */ /* 0x001fe40000000010 */
[----:B------:R-:W-:-:S03]  /*14690*/  LEA R22, P6, R0, R20, 0x1 ;  /* 0x0000001400167211 */ /* 0x000fc600078c08ff */
[----:B------:R0:W-:Y:S01]  /*146a0*/  @P1 STG.E.U16 [R24.64], R16 ;  /* 0x0000001018001986 */ /* 0x0001e2000c101504 */
[----:B------:R-:W-:Y:S02]  /*146b0*/  LEA.HI.X.SX32 R23, R0, R3, 0x1, P6 ;  /* 0x0000000300177211 */ /* 0x000fe400030f0eff */
[----:B------:R-:W-:Y:S02]  /*146c0*/  IADD3 R0, R2, c[0x0][0x198], RZ ;  /* 0x0000660002007a10 */ /* 0x000fe40007ffe0ff */
[----:B------:R-:W-:Y:S02]  /*146d0*/  ISETP.LT.AND P3, PT, R4, c[0x0][0x17c], !P0 ;  /* 0x00005f0004007a0c */ /* 0x000fe40004761270 */
[----:B0-----:R-:W-:-:S04]  /*146e0*/  LEA R24, P6, R2, R20, 0x1 ;  /* 0x0000001402187211 */ /* 0x001fc800078c08ff */
[----:B------:R-:W-:Y:S02]  /*146f0*/  LEA.HI.X.SX32 R25, R2, R3, 0x1, P6 ;  /* 0x0000000302197211 */ /* 0x000fe400030f0eff */
[----:B------:R-:W-:Y:S02]  /*14700*/  IADD3 R2, R0, c[0x0][0x198], RZ ;  /* 0x0000660000027a10 */ /* 0x000fe40007ffe0ff */
[----:B------:R-:W-:-:S04]  /*14710*/  IADD3 R4, R29, 0xa3, RZ ;  /* 0x000000a31d047810 */ /* 0x000fc80007ffe0ff */
[----:B------:R-:W-:Y:S02]  /*14720*/  ISETP.LT.AND P2, PT, R4, c[0x0][0x17c], !P0 ;  /* 0x00005f0004007a0c */ /* 0x000fe40004741270 */
[----:B------:R-:W-:-:S04]  /*14730*/  IADD3 R4, R29, 0xa4, RZ ;  /* 0x000000a41d047810 */ /* 0x000fc80007ffe0ff */
[----:B------:R-:W-:Y:S01]  /*14740*/  ISETP.LT.AND P1, PT, R4, c[0x0][0x17c], !P0 ;  /* 0x00005f0004007a0c */ /* 0x000fe20004721270 */
[----:B----4-:R0:W-:Y:S01]  /*14750*/  @P5 STG.E.U16 [R22.64], R12 ;  /* 0x0000000c16005986 */ /* 0x0101e2000c101504 */
[----:B------:R-:W-:-:S05]  /*14760*/  PRMT R8, R12, 0x7632, R8 ;  /* 0x000076320c087816 */ /* 0x000fca0000000008 */
[----:B------:R1:W-:Y:S01]  /*14770*/  @P4 STG.E.U16 [R24.64], R8 ;  /* 0x0000000818004986 */ /* 0x0003e2000c101504 */
[----:B0-----:R-:W-:-:S03]  /*14780*/  LEA R22, P6, R0, R20, 0x1 ;  /* 0x0000001400167211 */ /* 0x001fc600078c08ff */
[----:B------:R-:W4:Y:S01]  /*14790*/  LDL.LU R12, [R1+0x84] ;  /* 0x00008400010c7983 */ /* 0x000f220000300800 */
[-C--:B------:R-:W-:Y:S02]  /*147a0*/  LEA.HI.X.SX32 R23, R0, R3.reuse, 0x1, P6 ;  /* 0x0000000300177211 */ /* 0x080fe400030f0eff */
[CC--:B-1----:R-:W-:Y:S02]  /*147b0*/  LEA R24, P6, R2.reuse, R20.reuse, 0x1 ;  /* 0x0000001402187211 */ /* 0x0c2fe400078c08ff */
[C---:B------:R-:W-:Y:S01]  /*147c0*/  IADD3 R0, R2.reuse, c[0x0][0x198], RZ ;  /* 0x0000660002007a10 */ /* 0x040fe20007ffe0ff */
[----:B---3--:R0:W-:Y:S01]  /*147d0*/  @P3 STG.E.U16 [R22.64], R21 ;  /* 0x0000001516003986 */ /* 0x0081e2000c101504 */
[----:B------:R-:W-:Y:S02]  /*147e0*/  LEA.HI.X.SX32 R25, R2, R3, 0x1, P6 ;  /* 0x0000000302197211 */ /* 0x000fe400030f0eff */
[----:B------:R-:W-:Y:S02]  /*147f0*/  PRMT R2, R21, 0x7632, R2 ;  /* 0x0000763215027816 */ /* 0x000fe40000000002 */
[----:B0-----:R-:W3:Y:S01]  /*14800*/  LDL.LU R21, [R1+0xb4] ;  /* 0x0000b40001157983 */ /* 0x001ee20000300800 */
[----:B------:R-:W-:-:S04]  /*14810*/  LEA R22, P6, R0, R20, 0x1 ;  /* 0x0000001400167211 */ /* 0x000fc800078c08ff */
[----:B------:R-:W-:Y:S01]  /*14820*/  LEA.HI.X.SX32 R23, R0, R3, 0x1, P6 ;  /* 0x0000000300177211 */ /* 0x000fe200030f0eff */
[----:B------:R-:W-:Y:S01]  /*14830*/  @P2 STG.E.U16 [R24.64], R2 ;  /* 0x0000000218002986 */ /* 0x000fe2000c101504 */
[----:B--2---:R-:W-:-:S03]  /*14840*/  PRMT R8, R28, 0x7632, R8 ;  /* 0x000076321c087816 */ /* 0x004fc60000000008 */
[----:B------:R0:W-:Y:S04]  /*14850*/  @P1 STG.E.U16 [R22.64], R28 ;  /* 0x0000001c16001986 */ /* 0x0001e8000c101504 */
[----:B0-----:R-:W2:Y:S01]  /*14860*/  LDL.LU R28, [R1+0xa4] ;  /* 0x0000a400011c7983 */ /* 0x001ea20000300800 */
[C---:B------:R-:W-:Y:S02]  /*14870*/  IADD3 R4, R29.reuse, 0xa5, RZ ;  /* 0x000000a51d047810 */ /* 0x040fe40007ffe0ff */
[----:B------:R-:W-:Y:S02]  /*14880*/  IADD3 R2, R0, c[0x0][0x198], RZ ;  /* 0x0000660000027a10 */ /* 0x000fe40007ffe0ff */
[----:B------:R-:W-:Y:S02]  /*14890*/  ISETP.LT.AND P5, PT, R4, c[0x0][0x17c], !P0 ;  /* 0x00005f0004007a0c */ /* 0x000fe400047a1270 */
[----:B------:R-:W-:-:S02]  /*148a0*/  IADD3 R4, R29, 0xa6, RZ ;  /* 0x000000a61d047810 */ /* 0x000fc40007ffe0ff */
[CC--:B------:R-:W-:Y:S02]  /*148b0*/  LEA R24, P6, R2.reuse, R20.reuse, 0x1 ;  /* 0x0000001402187211 */ /* 0x0c0fe400078c08ff */
[----:B------:R-:W-:Y:S02]  /*148c0*/  IADD3 R0, R2, c[0x0][0x198], RZ ;  /* 0x0000660002007a10 */ /* 0x000fe40007ffe0ff */
[----:B------:R-:W-:Y:S02]  /*148d0*/  ISETP.LT.AND P4, PT, R4, c[0x0][0x17c], !P0 ;  /* 0x00005f0004007a0c */ /* 0x000fe40004781270 */
[----:B------:R-:W-:Y:S02]  /*148e0*/  IADD3 R4, R29, 0xa7, RZ ;  /* 0x000000a71d047810 */ /* 0x000fe40007ffe0ff */
[----:B------:R-:W-:Y:S02]  /*148f0*/  LEA.HI.X.SX32 R25, R2, R3, 0x1, P6 ;  /* 0x0000000302197211 */ /* 0x000fe400030f0eff */
[----:B------:R-:W-:-:S02]  /*14900*/  LEA R22, P6, R0, R20, 0x1 ;  /* 0x0000001400167211 */ /* 0x000fc400078c08ff */
[----:B------:R-:W-:Y:S01]  /*14910*/  IADD3 R2, R0, c[0x0][0x198], RZ ;  /* 0x0000660000027a10 */ /* 0x000fe20007ffe0ff */
[----:B------:R0:W-:Y:S01]  /*14920*/  @P5 STG.E.U16 [R24.64], R8 ;  /* 0x0000000818005986 */ /* 0x0001e2000c101504 */
[----:B------:R-:W-:Y:S02]  /*14930*/  ISETP.LT.AND P3, PT, R4, c[0x0][0x17c], !P0 ;  /* 0x00005f0004007a0c */ /* 0x000fe40004761270 */
[----:B------:R-:W-:Y:S02]  /*14940*/  IADD3 R4, R29, 0xa8, RZ ;  /* 0x000000a81d047810 */ /* 0x000fe40007ffe0ff */
[----:B------:R-:W-:Y:S02]  /*14950*/  LEA.HI.X.SX32 R23, R0, R3, 0x1, P6 ;  /* 0x0000000300177211 */ /* 0x000fe400030f0eff */
[----:B------:R-:W-:Y:S02]  /*14960*/  ISETP.LT.AND P2, PT, R4, c[0x0][0x17c], !P0 ;  /* 0x00005f0004007a0c */ /* 0x000fe40004741270 */
[----:B------:R-:W-:-:S02]  /*14970*/  IADD3 R0, R2, c[0x0][0x198], RZ ;  /* 0x0000660002007a10 */ /* 0x000fc40007ffe0ff */
[----:B0-----:R-:W-:-:S04]  /*14980*/  LEA R24, P6, R2, R20, 0x1 ;  /* 0x0000001402187211 */ /* 0x001fc800078c08ff */
[----:B------:R-:W-:Y:S02]  /*14990*/  LEA.HI.X.SX32 R25, R2, R3, 0x1, P6 ;  /* 0x0000000302197211 */ /* 0x000fe400030f0eff */
[----:B------:R-:W-:-:S04]  /*149a0*/  IADD3 R4, R29, 0xa9, RZ ;  /* 0x000000a91d047810 */ /* 0x000fc80007ffe0ff */
[----:B------:R-:W-:Y:S02]  /*149b0*/  ISETP.LT.AND P1, PT, R4, c[0x0][0x17c], !P0 ;  /* 0x00005f0004007a0c */ /* 0x000fe40004721270 */
[----:B------:R-:W-:-:S04]  /*149c0*/  IADD3 R4, R29, 0xaa, RZ ;  /* 0x000000aa1d047810 */ /* 0x000fc80007ffe0ff */
[----:B------:R-:W-:Y:S01]  /*149d0*/  ISETP.LT.AND P5, PT, R4, c[0x0][0x17c], !P0 ;  /* 0x00005f0004007a0c */ /* 0x000fe200047a1270 */
[----:B----4-:R0:W-:Y:S01]  /*149e0*/  @P4 STG.E.U16 [R22.64], R12 ;  /* 0x0000000c16004986 */ /* 0x0101e2000c101504 */
[----:B------:R-:W-:-:S05]  /*149f0*/  PRMT R2, R12, 0x7632, R2 ;  /* 0x000076320c027816 */ /* 0x000fca0000000002 */
[----:B------:R1:W-:Y:S04]  /*14a00*/  @P3 STG.E.U16 [R24.64], R2 ;  /* 0x0000000218003986 */ /* 0x0003e8000c101504 */
[----:B0-----:R-:W4:Y:S01]  /*14a10*/  LDL.LU R12, [R1+0x94] ;  /* 0x00009400010c7983 */ /* 0x001f220000300800 */
[----:B------:R-:W-:-:S04]  /*14a20*/  LEA R22, P6, R0, R20, 0x1 ;  /* 0x0000001400167211 */ /* 0x000fc800078c08ff */
[CC--:B------:R-:W-:Y:S02]  /*14a30*/  LEA.HI.X.SX32 R23, R0.reuse, R3.reuse, 0x1, P6 ;  /* 0x0000000300177211 */ /* 0x0c0fe400030f0eff */
[----:B-1----:R-:W-:Y:S02]  /*14a40*/  IADD3 R2, R0, c[0x0][0x198], RZ ;  /* 0x0000660000027a10 */ /* 0x002fe40007ffe0ff */
[----:B---3--:R-:W-:Y:S01]  /*14a50*/  PRMT R8, R21, 0x7632, R8 ;  /* 0x0000763215087816 */ /* 0x008fe20000000008 */
[----:B------:R0:W-:Y:S01]  /*14a60*/  @P2 STG.E.U16 [R22.64], R21 ;  /* 0x0000001516002986 */ /* 0x0001e2000c101504 */
[C---:B------:R-:W-:Y:S02]  /*14a70*/  LEA R24, P6, R2.reuse, R20, 0x1 ;  /* 0x0000001402187211 */ /* 0x040fe400078c08ff */
[C---:B------:R-:W-:Y:S02]  /*14a80*/  IADD3 R0, R2.reuse, c[0x0][0x198], RZ ;  /* 0x0000660002007a10 */ /* 0x040fe40007ffe0ff */
[----:B------:R-:W-:-:S02]  /*14a90*/  LEA.HI.X.SX32 R25, R2, R3, 0x1, P6 ;  /* 0x0000000302197211 */ /* 0x000fc400030f0eff */
[C---:B------:R-:W-:Y:S01]  /*14aa0*/  IADD3 R2, R0.reuse, c[0x0][0x198], RZ ;  /* 0x0000660000027a10 */ /* 0x040fe20007ffe0ff */
[----:B0-----:R-:W3:Y:S01]  /*14ab0*/  LDL.LU R21, [R1+0x14] ;  /* 0x0000140001157983 */ /* 0x001ee20000300800 */
[----:B------:R-:W-:-:S03]  /*14ac0*/  LEA R22, P6, R0, R20, 0x1 ;  /* 0x0000001400167211 */ /* 0x000fc600078c08ff */
[----:B------:R0:W-:Y:S01]  /*14ad0*/  @P1 STG.E.U16 [R24.64], R8 ;  /* 0x0000000818001986 */ /* 0x0001e2000c101504 */
[----:B------:R-:W-:Y:S02]  /*14ae0*/  LEA.HI.X.SX32 R23, R0, R3, 0x1, P6 ;  /* 0x0000000300177211 */ /* 0x000fe400030f0eff */
[----:B------:R-:W-:-:S03]  /*14af0*/  IADD3 R0, R2, c[0x0][0x198], RZ ;  /* 0x0000660002007a10 */ /* 0x000fc60007ffe0ff */
[----:B--2---:R1:W-:Y:S01]  /*14b00*/  @P5 STG.E.U16 [R22.64], R28 ;  /* 0x0000001c16005986 */ /* 0x0043e2000c101504 */
[----:B0-----:R-:W-:-:S04]  /*14b10*/  LEA R24, P6, R2, R20, 0x1 ;  /* 0x0000001402187211 */ /* 0x001fc800078c08ff */
[----:B------:R-:W-:Y:S02]  /*14b20*/  LEA.HI.X.SX32 R25, R2, R3, 0x1, P6 ;  /* 0x0000000302197211 */ /* 0x000fe400030f0eff */
[----:B------:R-:W-:Y:S02]  /*14b30*/  PRMT R2, R28, 0x7632, R2 ;  /* 0x000076321c027816 */ /* 0x000fe40000000002 */
[----:B-1----:R-:W2:Y:S01]  /*14b40*/  LDL.LU R28, [R1+0x74] ;  /* 0x00007400011c7983 */ /* 0x002ea20000300800 */
[----:B------:R-:W-:-:S04]  /*14b50*/  IADD3 R4, R29, 0xab, RZ ;  /* 0x000000ab1d047810 */ /* 0x000fc80007ffe0ff */
[----:B------:R-:W-:Y:S02]  /*14b60*/  ISETP.LT.AND P4, PT, R4, c[0x0][0x17c], !P0 ;  /* 0x00005f0004007a0c */ /* 0x000fe40004781270 */
[----:B------:R-:W-:-:S04]  /*14b70*/  IADD3 R4, R29, 0xac, RZ ;  /* 0x000000ac1d047810 */ /* 0x000fc80007ffe0ff */
[----:B------:R-:W-:Y:S02]  /*14b80*/  ISETP.LT.AND P3, PT, R4, c[0x0][0x17c], !P0 ;  /* 0x00005f0004007a0c */ /* 0x000fe40004761270 */
[C---:B------:R-:W-:Y:S02]  /*14b90*/  IADD3 R4, R29.reuse, 0xad, RZ ;  /* 0x000000ad1d047810 */ /* 0x040fe40007ffe0ff */
[----:B------:R-:W-:Y:S02]  /*14ba0*/  LEA R22, P6, R0, R20, 0x1 ;  /* 0x0000001400167211 */ /* 0x000fe400078c08ff */
[----:B------:R-:W-:Y:S01]  /*14bb0*/  ISETP.LT.AND P2, PT, R4, c[0x0][0x17c], !P0 ;  /* 0x00005f0004007a0c */ /* 0x000fe20004741270 */
[----:B------:R0:W-:Y:S01]  /*14bc0*/  @P4 STG.E.U16 [R24.64], R2 ;  /* 0x0000000218004986 */ /* 0x0001e2000c101504 */
[----:B------:R-:W-:Y:S02]  /*14bd0*/  IADD3 R4, R29, 0xae, RZ ;  /* 0x000000ae1d047810 */ /* 0x000fe40007ffe0ff */
[----:B------:R-:W-:-:S02]  /*14be0*/  LEA.HI.X.SX32 R23, R0, R3, 0x1, P6 ;  /* 0x0000000300177211 */ /* 0x000fc400030f0eff */
[----:B------:R-:W-:Y:S02]  /*14bf0*/  ISETP.LT.AND P1, PT, R4, c[0x0][0x17c], !P0 ;  /* 0x00005f0004007a0c */ /* 0x000fe40004721270 */
[----:B0-----:R-:W-:-:S04]  /*14c00*/  IADD3 R2, R0, c[0x0][0x198], RZ ;  /* 0x0000660000027a10 */ /* 0x001fc80007ffe0ff */
[C---:B------:R-:W-:Y:S02]  /*14c10*/  LEA R24, P6, R2.reuse, R20, 0x1 ;  /* 0x0000001402187211 */ /* 0x040fe400078c08ff */
[C---:B------:R-:W-:Y:S02]  /*14c20*/  IADD3 R0, R2.reuse, c[0x0][0x198], RZ ;  /* 0x0000660002007a10 */ /* 0x040fe40007ffe0ff */
        /* <DEDUP_REMOVED lines=12> */
[C---:B-1----:R-:W-:Y:S02]  /*14cf0*/  LEA R24, P6, R2.reuse, R20, 0x1 ;  /* 0x0000001402187211 */ /* 0x042fe400078c08ff */
[C---:B------:R-:W-:Y:S02]  /*14d00*/  IADD3 R0, R2.reuse, c[0x0][0x198], RZ ;  /* 0x0000660002007a10 */ /* 0x040fe40007ffe0ff */
[----:B------:R-:W-:Y:S01]  /*14d10*/  LEA.HI.X.SX32 R25, R2, R3, 0x1, P6 ;  /* 0x0000000302197211 */ /* 0x000fe200030f0eff */
[----:B---3--:R0:W-:Y:S01]  /*14d20*/  @P1 STG.E.U16 [R22.64], R21 ;  /* 0x0000001516001986 */ /* 0x0081e2000c101504 */
[----:B------:R-:W-:-:S03]  /*14d30*/  PRMT R2, R21, 0x7632, R2 ;  /* 0x0000763215027816 */ /* 0x000fc60000000002 */
[----:B0-----:R-:W3:Y:S01]  /*14d40*/  LDL.LU R21, [R1+0x24] ;  /* 0x0000240001157983 */ /* 0x001ee20000300800 */
[----:B------:R-:W-:-:S04]  /*14d50*/  LEA R22, P6, R0, R20, 0x1 ;  /* 0x0000001400167211 */ /* 0x000fc800078c08ff */
[----:B------:R-:W-:Y:S01]  /*14d60*/  LEA.HI.X.SX32 R23, R0, R3, 0x1, P6 ;  /* 0x0000000300177211 */ /* 0x000fe200030f0eff */
[----:B------:R-:W-:Y:S04]  /*14d70*/  @P5 STG.E.U16 [R24.64], R2 ;  /* 0x0000000218005986 */ /* 0x000fe8000c101504 */
[----:B--2---:R0:W-:Y:S01]  /*14d80*/  @P4 STG.E.U16 [R22.64], R28 ;  /* 0x0000001c16004986 */ /* 0x0041e2000c101504 */
[----:B------:R-:W-:-:S03]  /*14d90*/  PRMT R8, R28, 0x7632, R8 ;  /* 0x000076321c087816 */ /* 0x000fc60000000008 */
[----:B0-----:R-:W2:Y:S01]  /*14da0*/  LDL.LU R28, [R1+0x4] ;  /* 0x00000400011c7983 */ /* 0x001ea20000300800 */
[C---:B------:R-:W-:Y:S02]  /*14db0*/  IADD3 R4, R29.reuse, 0xb1, RZ ;  /* 0x000000b11d047810 */ /* 0x040fe40007ffe0ff */
[----:B------:R-:W-:Y:S01]  /*14dc0*/  IADD3 R2, R0, c[0x0][0x198], RZ ;  /* 0x0000660000027a10 */ /* 0x000fe20007ffe0ff */
[----:B------:R-:W2:Y:S01]  /*14dd0*/  LDL.LU R16, [R1+0x58] ;  /* 0x0000580001107983 */ /* 0x000ea20000300800 */
[----:B------:R-:W-:Y:S02]  /*14de0*/  ISETP.LT.AND P3, PT, R4, c[0x0][0x17c], !P0 ;  /* 0x00005f0004007a0c */ /* 0x000fe40004761270 */
[----:B------:R-:W-:Y:S02]  /*14df0*/  IADD3 R4, R29, 0xb2, RZ ;  /* 0x000000b21d047810 */ /* 0x000fe40007ffe0ff */
[C---:B------:R-:W-:Y:S02]  /*14e00*/  LEA R24, P6, R2.reuse, R20, 0x1 ;  /* 0x0000001402187211 */ /* 0x040fe400078c08ff */
[----:B------:R-:W-:-:S02]  /*14e10*/  IADD3 R0, R2, c[0x0][0x198], RZ ;  /* 0x0000660002007a10 */ /* 0x000fc40007ffe0ff */
[----:B------:R-:W-:Y:S02]  /*14e20*/  ISETP.LT.AND P2, PT, R4, c[0x0][0x17c], !P0 ;  /* 0x00005f0004007a0c */ /* 0x000fe40004741270 */
[C---:B------:R-:W-:Y:S02]  /*14e30*/  IADD3 R4, R29.reuse, 0xb3, RZ ;  /* 0x000000b31d047810 */ /* 0x040fe40007ffe0ff */
[----:B------:R-:W-:Y:S02]  /*14e40*/  LEA.HI.X.SX32 R25, R2, R3, 0x1, P6 ;  /* 0x0000000302197211 */ /* 0x000fe400030f0eff */
[C---:B------:R-:W-:Y:S02]  /*14e50*/  LEA R22, P6, R0.reuse, R20, 0x1 ;  /* 0x0000001400167211 */ /* 0x040fe400078c08ff */
[----:B------:R-:W-:Y:S02]  /*14e60*/  IADD3 R2, R0, c[0x0][0x198], RZ ;  /* 0x0000660000027a10 */ /* 0x000fe40007ffe0ff */
[----:B------:R-:W-:Y:S01]  /*14e70*/  ISETP.LT.AND P1, PT, R4, c[0x0][0x17c], !P0 ;  /* 0x00005f0004007a0c */ /* 0x000fe20004721270 */
[----:B------:R0:W-:Y:S01]  /*14e80*/  @P3 STG.E.U16 [R24.64], R8 ;  /* 0x0000000818003986 */ /* 0x0001e2000c101504 */
[----:B------:R-:W-:-:S02]  /*14e90*/  IADD3 R4, R29, 0xb4, RZ ;  /* 0x000000b41d047810 */ /* 0x000fc40007ffe0ff */
[----:B------:R-:W-:Y:S02]  /*14ea0*/  LEA.HI.X.SX32 R23, R0, R3, 0x1, P6 ;  /* 0x0000000300177211 */ /* 0x000fe400030f0eff */
[----:B------:R-:W-:Y:S02]  /*14eb0*/  ISETP.LT.AND P5, PT, R4, c[0x0][0x17c], !P0 ;  /* 0x00005f0004007a0c */ /* 0x000fe400047a1270 */
[C---:B------:R-:W-:Y:S02]  /*14ec0*/  IADD3 R0, R2.reuse, c[0x0][0x198], RZ ;  /* 0x0000660002007a10 */ /* 0x040fe40007ffe0ff */
        /* <DEDUP_REMOVED lines=8> */
[----:B------:R1:W-:Y:S01]  /*14f50*/  @P1 STG.E.U16 [R24.64], R2 ;  /* 0x0000000218001986 */ /* 0x0003e2000c101504 */
[----:B0-----:R-:W-:-:S04]  /*14f60*/  LEA R22, P6, R0, R20, 0x1 ;  /* 0x0000001400167211 */ /* 0x001fc800078c08ff */
[C---:B------:R-:W-:Y:S02]  /*14f70*/  LEA.HI.X.SX32 R23, R0.reuse, R3, 0x1, P6 ;  /* 0x0000000300177211 */ /* 0x040fe400030f0eff */
[----:B-1----:R-:W-:-:S04]  /*14f80*/  IADD3 R2, R0, c[0x0][0x198], RZ ;  /* 0x0000660000027a10 */ /* 0x002fc80007ffe0ff */
[CC--:B------:R-:W-:Y:S01]  /*14f90*/  LEA R24, P6, R2.reuse, R20.reuse, 0x1 ;  /* 0x0000001402187211 */ /* 0x0c0fe200078c08ff */
[----:B---3--:R0:W-:Y:S01]  /*14fa0*/  @P5 STG.E.U16 [R22.64], R21 ;  /* 0x0000001516005986 */ /* 0x0081e2000c101504 */
[----:B------:R-:W-:Y:S02]  /*14fb0*/  PRMT R8, R21, 0x7632, R8 ;  /* 0x0000763215087816 */ /* 0x000fe40000000008 */
[C---:B------:R-:W-:Y:S02]  /*14fc0*/  IADD3 R0, R2.reuse, c[0x0][0x198], RZ ;  /* 0x0000660002007a10 */ /* 0x040fe40007ffe0ff */
[----:B------:R-:W-:Y:S02]  /*14fd0*/  LEA.HI.X.SX32 R25, R2, R3, 0x1, P6 ;  /* 0x0000000302197211 */ /* 0x000fe400030f0eff */
        /* <DEDUP_REMOVED lines=15> */
[----:B------:R-:W-:-:S04]  /*150d0*/  IADD3 R4, R29, 0xb9, RZ ;  /* 0x000000b91d047810 */ /* 0x000fc80007ffe0ff */
[----:B------:R-:W-:Y:S02]  /*150e0*/  ISETP.LT.AND P5, PT, R4, c[0x0][0x17c], !P0 ;  /* 0x00005f0004007a0c */ /* 0x000fe400047a1270 */
[----:B------:R-:W-:-:S04]  /*150f0*/  IADD3 R4, R29, 0xba, RZ ;  /* 0x000000ba1d047810 */ /* 0x000fc80007ffe0ff */
[----:B------:R-:W-:Y:S02]  /*15100*/  ISETP.LT.AND P4, PT, R4, c[0x0][0x17c], !P0 ;  /* 0x00005f0004007a0c */ /* 0x000fe40004781270 */
[C---:B------:R-:W-:Y:S01]  /*15110*/  IADD3 R4, R29.reuse, 0xbb, RZ ;  /* 0x000000bb1d047810 */ /* 0x040fe20007ffe0ff */
[----:B------:R0:W-:Y:S01]  /*15120*/  @P2 STG.E.U16 [R24.64], R2 ;  /* 0x0000000218002986 */ /* 0x0001e2000c101504 */
[----:B------:R-:W-:Y:S02]  /*15130*/  LEA R22, P6, R0, R20, 0x1 ;  /* 0x0000001400167211 */ /* 0x000fe400078c08ff */
[----:B------:R-:W-:Y:S02]  /*15140*/  ISETP.LT.AND P3, PT, R4, c[0x0][0x17c], !P0 ;  /* 0x00005f0004007a0c */ /* 0x000fe40004761270 */
[----:B------:R-:W-:Y:S02]  /*15150*/  IADD3 R4, R29, 0xbc, RZ ;  /* 0x000000bc1d047810 */ /* 0x000fe40007ffe0ff */
[----:B------:R-:W-:-:S02]  /*15160*/  LEA.HI.X.SX32 R23, R0, R3, 0x1, P6 ;  /* 0x0000000300177211 */ /* 0x000fc400030f0eff */
[----:B------:R-:W-:Y:S02]  /*15170*/  ISETP.LT.AND P2, PT, R4, c[0x0][0x17c], !P0 ;  /* 0x00005f0004007a0c */ /* 0x000fe40004741270 */
[----:B0-----:R-:W-:Y:S02]  /*15180*/  IADD3 R2, R0, c[0x0][0x198], RZ ;  /* 0x0000660000027a10 */ /* 0x001fe40007ffe0ff */
[----:B------:R-:W-:Y:S02]  /*15190*/  IADD3 R4, R29, 0xbd, RZ ;  /* 0x000000bd1d047810 */ /* 0x000fe40007ffe0ff */
[C---:B------:R-:W-:Y:S02]  /*151a0*/  LEA R24, P6, R2.reuse, R20, 0x1 ;  /* 0x0000001402187211 */ /* 0x040fe400078c08ff */
[----:B------:R-:W-:Y:S01]  /*151b0*/  IADD3 R0, R2, c[0x0][0x198], RZ ;  /* 0x0000660002007a10 */ /* 0x000fe20007ffe0ff */
[----:B------:R0:W-:Y:S01]  /*151c0*/  @P1 STG.E.U16 [R22.64], R5 ;  /* 0x0000000516001986 */ /* 0x0001e2000c101504 */
[----:B------:R-:W-:-:S02]  /*151d0*/  ISETP.LT.AND P1, PT, R4, c[0x0][0x17c], !P0 ;  /* 0x00005f0004007a0c */ /* 0x000fc40004721270 */
[-C--:B------:R-:W-:Y:S02]  /*151e0*/  LEA.HI.X.SX32 R25, R2, R3.reuse, 0x1, P6 ;  /* 0x0000000302197211 */ /* 0x080fe400030f0eff */
[CC--:B------:R-:W-:Y:S02]  /*151f0*/  LEA R4, P6, R0.reuse, R20.reuse, 0x1 ;  /* 0x0000001400047211 */ /* 0x0c0fe400078c08ff */
[----:B------:R-:W-:Y:S02]  /*15200*/  PRMT R8, R5, 0x7632, R8 ;  /* 0x0000763205087816 */ /* 0x000fe40000000008 */
[C---:B------:R-:W-:Y:S02]  /*15210*/  IADD3 R2, R0.reuse, c[0x0][0x198], RZ ;  /* 0x0000660000027a10 */ /* 0x040fe40007ffe0ff */
[----:B0-----:R-:W-:Y:S01]  /*15220*/  LEA.HI.X.SX32 R5, R0, R3, 0x1, P6 ;  /* 0x0000000300057211 */ /* 0x001fe200030f0eff */
[----:B------:R-:W-:Y:S01]  /*15230*/  @P5 STG.E.U16 [R24.64], R8 ;  /* 0x0000000818005986 */ /* 0x000fe2000c101504 */
[----:B------:R-:W-:-:S03]  /*15240*/  LEA R22, P6, R2, R20, 0x1 ;  /* 0x0000001402167211 */ /* 0x000fc600078c08ff */
[----:B------:R0:W-:Y:S01]  /*15250*/  @P4 STG.E.U16 [R4.64], R9 ;  /* 0x0000000904004986 */ /* 0x0001e2000c101504 */
[C---:B------:R-:W-:Y:S02]  /*15260*/  IADD3 R0, R2.reuse, c[0x0][0x198], RZ ;  /* 0x0000660002007a10 */ /* 0x040fe40007ffe0ff */
[----:B------:R-:W-:Y:S02]  /*15270*/  LEA.HI.X.SX32 R23, R2, R3, 0x1, P6 ;  /* 0x0000000302177211 */ /* 0x000fe400030f0eff */
[----:B0-----:R-:W-:Y:S02]  /*15280*/  IADD3 R4, R29, 0xbf, RZ ;  /* 0x000000bf1d047810 */ /* 0x001fe40007ffe0ff */
[----:B------:R-:W-:Y:S02]  /*15290*/  PRMT R9, R9, 0x7632, R9 ;  /* 0x0000763209097816 */ /* 0x000fe40000000009 */
[----:B------:R-:W-:Y:S02]  /*152a0*/  ISETP.LT.AND P4, PT, R4, c[0x0][0x17c], !P0 ;  /* 0x00005f0004007a0c */ /* 0x000fe40004781270 */
[----:B------:R-:W-:-:S02]  /*152b0*/  LEA R4, P6, R0, R20, 0x1 ;  /* 0x0000001400047211 */ /* 0x000fc400078c08ff */
[C---:B------:R-:W-:Y:S02]  /*152c0*/  IADD3 R8, R29.reuse, 0xc0, RZ ;  /* 0x000000c01d087810 */ /* 0x040fe40007ffe0ff */
[C---:B------:R-:W-:Y:S01]  /*152d0*/  IADD3 R2, R0.reuse, c[0x0][0x198], RZ ;  /* 0x0000660000027a10 */ /* 0x040fe20007ffe0ff */
[----:B------:R0:W-:Y:S01]  /*152e0*/  @P3 STG.E.U16 [R22.64], R9 ;  /* 0x0000000916003986 */ /* 0x0001e2000c101504 */
[----:B------:R-:W-:Y:S02]  /*152f0*/  IADD3 R12, R29, 0xbe, RZ ;  /* 0x000000be1d0c7810 */ /* 0x000fe40007ffe0ff */
[----:B------:R-:W-:Y:S02]  /*15300*/  LEA.HI.X.SX32 R5, R0, R3, 0x1, P6 ;  /* 0x0000000300057211 */ /* 0x000fe400030f0eff */
[----:B------:R-:W-:Y:S02]  /*15310*/  ISETP.LT.AND P3, PT, R8, c[0x0][0x17c], !P0 ;  /* 0x00005f0008007a0c */ /* 0x000fe40004761270 */
[----:B------:R-:W-:Y:S01]  /*15320*/  LEA R8, P6, R2, R20, 0x1 ;  /* 0x0000001402087211 */ /* 0x000fe200078c08ff */
[----:B------:R1:W-:Y:S01]  /*15330*/  @P2 STG.E.U16 [R4.64], R13 ;  /* 0x0000000d04002986 */ /* 0x0003e2000c101504 */
[----:B------:R-:W-:-:S02]  /*15340*/  ISETP.LT.AND P5, PT, R12, c[0x0][0x17c], !P0 ;  /* 0x00005f000c007a0c */ /* 0x000fc400047a1270 */
[----:B0-----:R-:W-:Y:S02]  /*15350*/  IADD3 R9, R29, 0xc1, RZ ;  /* 0x000000c11d097810 */ /* 0x001fe40007ffe0ff */
[C---:B------:R-:W-:Y:S02]  /*15360*/  IADD3 R0, R2.reuse, c[0x0][0x198], RZ ;  /* 0x0000660002007a10 */ /* 0x040fe40007ffe0ff */
[----:B------:R-:W-:Y:S02]  /*15370*/  ISETP.LT.AND P2, PT, R9, c[0x0][0x17c], !P0 ;  /* 0x00005f0009007a0c */ /* 0x000fe40004741270 */
[----:B------:R-:W-:Y:S02]  /*15380*/  LEA.HI.X.SX32 R9, R2, R3, 0x1, P6 ;  /* 0x0000000302097211 */ /* 0x000fe400030f0eff */
[----:B-1----:R-:W-:Y:S02]  /*15390*/  LEA R4, P6, R0, R20, 0x1 ;  /* 0x0000001400047211 */ /* 0x002fe400078c08ff */
[----:B------:R-:W-:-:S02]  /*153a0*/  PRMT R13, R13, 0x7632, R13 ;  /* 0x000076320d0d7816 */ /* 0x000fc4000000000d */
[C---:B------:R-:W-:Y:S02]  /*153b0*/  LEA.HI.X.SX32 R5, R0.reuse, R3, 0x1, P6 ;  /* 0x0000000300057211 */ /* 0x040fe400030f0eff */
[----:B------:R-:W-:Y:S01]  /*153c0*/  IADD3 R2, R0, c[0x0][0x198], RZ ;  /* 0x0000660000027a10 */ /* 0x000fe20007ffe0ff */
[----:B------:R0:W-:Y:S04]  /*153d0*/  @P1 STG.E.U16 [R8.64], R13 ;  /* 0x0000000d08001986 */ /* 0x0001e8000c101504 */
[----:B------:R1:W-:Y:S01]  /*153e0*/  @P5 STG.E.U16 [R4.64], R17 ;  /* 0x0000001104005986 */ /* 0x0003e2000c101504 */
[----:B------:R-:W-:Y:S02]  /*153f0*/  IADD3 R0, R2, c[0x0][0x198], RZ ;  /* 0x0000660002007a10 */ /* 0x000fe40007ffe0ff */
[----:B------:R-:W-:-:S02]  /*15400*/  IADD3 R12, R29, 0xc2, RZ ;  /* 0x000000c21d0c7810 */ /* 0x000fc40007ffe0ff */
[CC--:B0-----:R-:W-:Y:S02]  /*15410*/  LEA R8, P6, R2.reuse, R20.reuse, 0x1 ;  /* 0x0000001402087211 */ /* 0x0c1fe400078c08ff */
[----:B-1----:R-:W-:Y:S02]  /*15420*/  IADD3 R4, R29, 0xc3, RZ ;  /* 0x000000c31d047810 */ /* 0x002fe40007ffe0ff */
[----:B------:R-:W-:Y:S02]  /*15430*/  LEA.HI.X.SX32 R9, R2, R3, 0x1, P6 ;  /* 0x0000000302097211 */ /* 0x000fe400030f0eff */
[----:B------:R-:W-:Y:S02]  /*15440*/  ISETP.LT.AND P5, PT, R4, c[0x0][0x17c], !P0 ;  /* 0x00005f0004007a0c */ /* 0x000fe400047a1270 */
[----:B------:R-:W-:Y:S02]  /*15450*/  LEA R4, P6, R0, R20, 0x1 ;  /* 0x0000001400047211 */ /* 0x000fe400078c08ff */
[----:B------:R-:W-:-:S02]  /*15460*/  PRMT R17, R17, 0x7632, R17 ;  /* 0x0000763211117816 */ /* 0x000fc40000000011 */
[----:B------:R-:W-:Y:S02]  /*15470*/  ISETP.LT.AND P1, PT, R12, c[0x0][0x17c], !P0 ;  /* 0x00005f000c007a0c */ /* 0x000fe40004721270 */
[----:B------:R-:W-:Y:S02]  /*15480*/  IADD3 R12, R29, 0xc4, RZ ;  /* 0x000000c41d0c7810 */ /* 0x000fe40007ffe0ff */
[C---:B------:R-:W-:Y:S02]  /*15490*/  LEA.HI.X.SX32 R5, R0.reuse, R3, 0x1, P6 ;  /* 0x0000000300057211 */ /* 0x040fe400030f0eff */
[----:B------:R-:W-:Y:S01]  /*154a0*/  IADD3 R2, R0, c[0x0][0x198], RZ ;  /* 0x0000660000027a10 */ /* 0x000fe20007ffe0ff */
[----:B------:R0:W-:Y:S01]  /*154b0*/  @P4 STG.E.U16 [R8.64], R17 ;  /* 0x0000001108004986 */ /* 0x0001e2000c101504 */
[----:B------:R-:W-:Y:S02]  /*154c0*/  ISETP.LT.AND P4, PT, R12, c[0x0][0x17c], !P0 ;  /* 0x00005f000c007a0c */ /* 0x000fe40004781270 */
[----:B------:R-:W-:Y:S01]  /*154d0*/  PRMT R12, R16, 0x7632, R12 ;  /* 0x00007632100c7816 */ /* 0x000fe2000000000c */
[----:B------:R1:W-:Y:S01]  /*154e0*/  @P3 STG.E.U16 [R4.64], R16 ;  /* 0x0000001004003986 */ /* 0x0003e2000c101504 */
[----:B------:R-:W-:-:S02]  /*154f0*/  IADD3 R0, R2, c[0x0][0x198], RZ ;  /* 0x0000660002007a10 */ /* 0x000fc40007ffe0ff */
[----:B0-----:R-:W-:Y:S02]  /*15500*/  IADD3 R9, R29, 0xc5, RZ ;  /* 0x000000c51d097810 */ /* 0x001fe40007ffe0ff */
[CC--:B------:R-:W-:Y:S01]  /*15510*/  LEA R8, P6, R2.reuse, R20.reuse, 0x1 ;  /* 0x0000001402087211 */ /* 0x0c0fe200078c08ff */
[----:B-1----:R-:W4:Y:S01]  /*15520*/  LDL.LU R16, [R1+0x88] ;  /* 0x0000880001107983 */ /* 0x002f220000300800 */
[----:B------:R-:W-:Y:S02]  /*15530*/  ISETP.LT.AND P3, PT, R9, c[0x0][0x17c], !P0 ;  /* 0x00005f0009007a0c */ /* 0x000fe40004761270 */
[-C--:B------:R-:W-:Y:S02]  /*15540*/  LEA.HI.X.SX32 R9, R2, R3.reuse, 0x1, P6 ;  /* 0x0000000302097211 */ /* 0x080fe400030f0eff */
[C---:B------:R-:W-:Y:S02]  /*15550*/  LEA R4, P6, R0.reuse, R20, 0x1 ;  /* 0x0000001400047211 */ /* 0x040fe400078c08ff */
[C---:B------:R-:W-:Y:S01]  /*15560*/  IADD3 R2, R0.reuse, c[0x0][0x198], RZ ;  /* 0x0000660000027a10 */ /* 0x040fe20007ffe0ff */
[----:B------:R0:W-:Y:S01]  /*15570*/  @P2 STG.E.U16 [R8.64], R12 ;  /* 0x0000000c08002986 */ /* 0x0001e2000c101504 */
[----:B------:R-:W-:-:S02]  /*15580*/  LEA.HI.X.SX32 R5, R0, R3, 0x1, P6 ;  /* 0x0000000300057211 */ /* 0x000fc400030f0eff */
[C---:B------:R-:W-:Y:S02]  /*15590*/  IADD3 R0, R2.reuse, c[0x0][0x198], RZ ;  /* 0x0000660002007a10 */ /* 0x040fe40007ffe0ff */
[----:B0-----:R-:W-:-:S04]  /*155a0*/  LEA R8, P6, R2, R20, 0x1 ;  /* 0x0000001402087211 */ /* 0x001fc800078c08ff */
[----:B------:R-:W-:Y:S02]  /*155b0*/  LEA.HI.X.SX32 R9, R2, R3, 0x1, P6 ;  /* 0x0000000302097211 */ /* 0x000fe400030f0eff */
[----:B------:R-:W-:Y:S01]  /*155c0*/  IADD3 R12, R29, 0xc8, RZ ;  /* 0x000000c81d0c7810 */ /* 0x000fe20007ffe0ff */
[----:B---3--:R0:W-:Y:S01]  /*155d0*/  @P1 STG.E.U16 [R4.64], R21 ;  /* 0x0000001504001986 */ /* 0x0081e2000c101504 */
[----:B------:R-:W-:Y:S02]  /*155e0*/  PRMT R2, R21, 0x7632, R2 ;  /* 0x0000763215027816 */ /* 0x000fe40000000002 */
[----:B0-----:R-:W-:Y:S01]  /*155f0*/  IADD3 R4, R29, 0xc7, RZ ;  /* 0x000000c71d047810 */ /* 0x001fe20007ffe0ff */
[----:B------:R-:W3:Y:S03]  /*15600*/  LDL.LU R21, [R1+0xb8] ;  /* 0x0000b80001157983 */ /* 0x000ee60000300800 */
[----:B------:R-:W-:-:S02]  /*15610*/  ISETP.LT.AND P1, PT, R4, c[0x0][0x17c], !P0 ;  /* 0x00005f0004007a0c */ /* 0x000fc40004721270 */
[C---:B------:R-:W-:Y:S01]  /*15620*/  LEA R4, P6, R0.reuse, R20, 0x1 ;  /* 0x0000001400047211 */ /* 0x040fe200078c08ff */
[----:B------:R-:W-:Y:S03]  /*15630*/  @P5 STG.E.U16 [R8.64], R2 ;  /* 0x0000000208005986 */ /* 0x000fe6000c101504 */
[----:B------:R-:W-:Y:S02]  /*15640*/  LEA.HI.X.SX32 R5, R0, R3, 0x1, P6 ;  /* 0x0000000300057211 */ /* 0x000fe400030f0eff */
[----:B------:R-:W-:Y:S02]  /*15650*/  ISETP.LT.AND P5, PT, R12, c[0x0][0x17c], !P0 ;  /* 0x00005f000c007a0c */ /* 0x000fe400047a1270 */
[----:B--2---:R-:W-:Y:S01]  /*15660*/  PRMT R12, R28, 0x7632, R12 ;  /* 0x000076321c0c7816 */ /* 0x004fe2000000000c */
[----:B------:R0:W-:Y:S04]  /*15670*/  @P4 STG.E.U16 [R4.64], R28 ;  /* 0x0000001c04004986 */ /* 0x0001e8000c101504 */
[----:B0-----:R-:W2:Y:S01]  /*15680*/  LDL.LU R28, [R1+0xa8] ;  /* 0x0000a800011c7983 */ /* 0x001ea20000300800 */
[----:B------:R-:W-:-:S02]  /*15690*/  IADD3 R2, R0, c[0x0][0x198], RZ ;  /* 0x0000660000027a10 */ /* 0x000fc40007ffe0ff */
[C---:B------:R-:W-:Y:S02]  /*156a0*/  IADD3 R13, R29.reuse, 0xc6, RZ ;  /* 0x000000c61d0d7810 */ /* 0x040fe40007ffe0ff */
[----:B------:R-:W-:Y:S02]  /*156b0*/  IADD3 R9, R29, 0xc9, RZ ;  /* 0x000000c91d097810 */ /* 0x000fe40007ffe0ff */
[C---:B------:R-:W-:Y:S02]  /*156c0*/  LEA R8, P6, R2.reuse, R20, 0x1 ;  /* 0x0000001402087211 */ /* 0x040fe400078c08ff */
[----:B------:R-:W-:Y:S02]  /*156d0*/  ISETP.LT.AND P2, PT, R13, c[0x0][0x17c], !P0 ;  /* 0x00005f000d007a0c */ /* 0x000fe40004741270 */
[----:B------:R-:W-:Y:S02]  /*156e0*/  IADD3 R0, R2, c[0x0][0x198], RZ ;  /* 0x0000660002007a10 */ /* 0x000fe40007ffe0ff */
[----:B------:R-:W-:-:S02]  /*156f0*/  ISETP.LT.AND P4, PT, R9, c[0x0][0x17c], !P0 ;  /* 0x00005f0009007a0c */ /* 0x000fc40004781270 */
[-C--:B------:R-:W-:Y:S02]  /*15700*/  LEA.HI.X.SX32 R9, R2, R3.reuse, 0x1, P6 ;  /* 0x0000000302097211 */ /* 0x080fe400030f0eff */
[CC--:B------:R-:W-:Y:S02]  /*15710*/  LEA R4, P6, R0.reuse, R20.reuse, 0x1 ;  /* 0x0000001400047211 */ /* 0x0c0fe400078c08ff */
[C---:B------:R-:W-:Y:S01]  /*15720*/  IADD3 R2, R0.reuse, c[0x0][0x198], RZ ;  /* 0x0000660000027a10 */ /* 0x040fe20007ffe0ff */
[----:B------:R0:W-:Y:S01]  /*15730*/  @P3 STG.E.U16 [R8.64], R12 ;  /* 0x0000000c08003986 */ /* 0x0001e2000c101504 */
[----:B------:R-:W-:Y:S02]  /*15740*/  LEA.HI.X.SX32 R5, R0, R3, 0x1, P6 ;  /* 0x0000000300057211 */ /* 0x000fe400030f0eff */
[C---:B------:R-:W-:Y:S02]  /*15750*/  IADD3 R0, R2.reuse, c[0x0][0x198], RZ ;  /* 0x0000660002007a10 */ /* 0x040fe40007ffe0ff */
[----:B0-----:R-:W-:-:S04]  /*15760*/  LEA R8, P6, R2, R20, 0x1 ;  /* 0x0000001402087211 */ /* 0x001fc800078c08ff */
[----:B------:R-:W-:Y:S02]  /*15770*/  LEA.HI.X.SX32 R9, R2, R3, 0x1, P6 ;  /* 0x0000000302097211 */ /* 0x000fe400030f0eff */
[C---:B------:R-:W-:Y:S02]  /*15780*/  IADD3 R12, R29.reuse, 0xcc, RZ ;  /* 0x000000cc1d0c7810 */ /* 0x040fe40007ffe0ff */
[----:B------:R-:W-:-:S04]  /*15790*/  IADD3 R13, R29, 0xca, RZ ;  /* 0x000000ca1d0d7810 */ /* 0x000fc80007ffe0ff */
[----:B------:R-:W-:Y:S01]  /*157a0*/  ISETP.LT.AND P3, PT, R13, c[0x0][0x17c], !P0 ;  /* 0x00005f000d007a0c */ /* 0x000fe20004761270 */
[----:B----4-:R0:W-:Y:S01]  /*157b0*/  @P2 STG.E.U16 [R4.64], R16 ;  /* 0x0000001004002986 */ /* 0x0101e2000c101504 */
[----:B------:R-:W-:Y:S02]  /*157c0*/  PRMT R2, R16, 0x7632, R2 ;  /* 0x0000763210027816 */ /* 0x000fe40000000002 */
[----:B0-----:R-:W-:Y:S01]  /*157d0*/  IADD3 R4, R29, 0xcb, RZ ;  /* 0x000000cb1d047810 */ /* 0x001fe20007ffe0ff */
[----:B------:R-:W4:Y:S03]  /*157e0*/  LDL.LU R16, [R1+0x98] ;  /* 0x0000980001107983 */ /* 0x000f260000300800 */
[----:B------:R-:W-:Y:S02]  /*157f0*/  ISETP.LT.AND P2, PT, R4, c[0x0][0x17c], !P0 ;  /* 0x00005f0004007a0c */ /* 0x000fe40004741270 */
[C---:B------:R-:W-:Y:S01]  /*15800*/  LEA R4, P6, R0.reuse, R20, 0x1 ;  /* 0x0000001400047211 */ /* 0x040fe200078c08ff */
[----:B------:R0:W-:Y:S03]  /*15810*/  @P1 STG.E.U16 [R8.64], R2 ;  /* 0x0000000208001986 */ /* 0x0001e6000c101504 */
[----:B------:R-:W-:-:S02]  /*15820*/  LEA.HI.X.SX32 R5, R0, R3, 0x1, P6 ;  /* 0x0000000300057211 */ /* 0x000fc400030f0eff */
[----:B------:R-:W-:Y:S02]  /*15830*/  ISETP.LT.AND P1, PT, R12, c[0x0][0x17c], !P0 ;  /* 0x00005f000c007a0c */ /* 0x000fe40004721270 */
[----:B0-----:R-:W-:Y:S02]  /*15840*/  IADD3 R2, R0, c[0x0][0x198], RZ ;  /* 0x0000660000027a10 */ /* 0x001fe40007ffe0ff */
[----:B------:R-:W-:Y:S02]  /*15850*/  IADD3 R9, R29, 0xcd, RZ ;  /* 0x000000cd1d097810 */ /* 0x000fe40007ffe0ff */
[C---:B------:R-:W-:Y:S02]  /*15860*/  LEA R8, P6, R2.reuse, R20, 0x1 ;  /* 0x0000001402087211 */ /* 0x040fe400078c08ff */
[----:B------:R-:W-:Y:S01]  /*15870*/  IADD3 R0, R2, c[0x0][0x198], RZ ;  /* 0x0000660002007a10 */ /* 0x000fe20007ffe0ff */
[----:B---3--:R0:W-:Y:S01]  /*15880*/  @P5 STG.E.U16 [R4.64], R21 ;  /* 0x0000001504005986 */ /* 0x0081e2000c101504 */
[----:B------:R-:W-:-:S02]  /*15890*/  PRMT R12, R21, 0x7632, R12 ;  /* 0x00007632150c7816 */ /* 0x000fc4000000000c */
[----:B------:R-:W-:Y:S02]  /*158a0*/  ISETP.LT.AND P5, PT, R9, c[0x0][0x17c], !P0 ;  /* 0x00005f0009007a0c */ /* 0x000fe400047a1270 */
[----:B------:R-:W-:Y:S02]  /*158b0*/  LEA.HI.X.SX32 R9, R2, R3, 0x1, P6 ;  /* 0x0000000302097211 */ /* 0x000fe400030f0eff */
[C---:B------:R-:W-:Y:S01]  /*158c0*/  IADD3 R2, R0.reuse, c[0x0][0x198], RZ ;  /* 0x0000660000027a10 */ /* 0x040fe20007ffe0ff */
[----:B0-----:R-:W3:Y:S01]  /*158d0*/  LDL.LU R21, [R1+0x18] ;  /* 0x0000180001157983 */ /* 0x001ee20000300800 */
[----:B------:R-:W-:-:S03]  /*158e0*/  LEA R4, P6, R0, R20, 0x1 ;  /* 0x0000001400047211 */ /* 0x000fc600078c08ff */
[----:B------:R0:W-:Y:S01]  /*158f0*/  @P4 STG.E.U16 [R8.64], R12 ;  /* 0x0000000c08004986 */ /* 0x0001e2000c101504 */
[-C--:B------:R-:W-:Y:S02]  /*15900*/  LEA.HI.X.SX32 R5, R0, R3.reuse, 0x1, P6 ;  /* 0x0000000300057211 */ /* 0x080fe400030f0eff */
[C---:B------:R-:W-:Y:S02]  /*15910*/  IADD3 R0, R2.reuse, c[0x0][0x198], RZ ;  /* 0x0000660002007a10 */ /* 0x040fe40007ffe0ff */
[C---:B0-----:R-:W-:Y:S01]  /*15920*/  LEA R8, P6, R2.reuse, R20, 0x1 ;  /* 0x0000001402087211 */ /* 0x041fe200078c08ff */
[----:B--2---:R0:W-:Y:S03]  /*15930*/  @P3 STG.E.U16 [R4.64], R28 ;  /* 0x0000001c04003986 */ /* 0x0041e6000c101504 */
[----:B------:R-:W-:Y:S02]  /*15940*/  LEA.HI.X.SX32 R9, R2, R3, 0x1, P6 ;  /* 0x0000000302097211 */ /* 0x000fe400030f0eff */
[----:B------:R-:W-:-:S02]  /*15950*/  PRMT R2, R28, 0x7632, R2 ;  /* 0x000076321c027816 */ /* 0x000fc40000000002 */
[----:B0-----:R-:W2:Y:S01]  /*15960*/  LDL.LU R28, [R1+0x78] ;  /* 0x00007800011c7983 */ /* 0x001ea20000300800 */
[----:B------:R-:W-:-:S04]  /*15970*/  IADD3 R4, R29, 0xcf, RZ ;  /* 0x000000cf1d047810 */ /* 0x000fc80007ffe0ff */
[----:B------:R-:W-:Y:S02]  /*15980*/  ISETP.LT.AND P3, PT, R4, c[0x0][0x17c], !P0 ;  /* 0x00005f0004007a0c */ /* 0x000fe40004761270 */
[C---:B------:R-:W-:Y:S01]  /*15990*/  LEA R4, P6, R0.reuse, R20, 0x1 ;  /* 0x0000001400047211 */ /* 0x040fe200078c08ff */
[----:B------:R0:W-:Y:S01]  /*159a0*/  @P2 STG.E.U16 [R8.64], R2 ;  /* 0x0000000208002986 */ /* 0x0001e2000c101504 */
[C---:B------:R-:W-:Y:S02]  /*159b0*/  IADD3 R12, R29.reuse, 0xd0, RZ ;  /* 0x000000d01d0c7810 */ /* 0x040fe40007ffe0ff */
[----:B------:R-:W-:Y:S02]  /*159c0*/  LEA.HI.X.SX32 R5, R0, R3, 0x1, P6 ;  /* 0x0000000300057211 */ /* 0x000fe400030f0eff */
[----:B------:R-:W-:Y:S02]  /*159d0*/  IADD3 R13, R29, 0xce, RZ ;  /* 0x000000ce1d0d7810 */ /* 0x000fe40007ffe0ff */
[----:B------:R-:W-:-:S02]  /*159e0*/  ISETP.LT.AND P2, PT, R12, c[0x0][0x17c], !P0 ;  /* 0x00005f000c007a0c */ /* 0x000fc40004741270 */
[----:B0-----:R-:W-:Y:S02]  /*159f0*/  IADD3 R2, R0, c[0x0][0x198], RZ ;  /* 0x0000660000027a10 */ /* 0x001fe40007ffe0ff */
[----:B------:R-:W-:Y:S02]  /*15a00*/  IADD3 R9, R29, 0xd1, RZ ;  /* 0x000000d11d097810 */ /* 0x000fe40007ffe0ff */
[C---:B------:R-:W-:Y:S02]  /*15a10*/  LEA R8, P6, R2.reuse, R20, 0x1 ;  /* 0x0000001402087211 */ /* 0x040fe400078c08ff */
[----:B------:R-:W-:Y:S02]  /*15a20*/  ISETP.LT.AND P4, PT, R13, c[0x0][0x17c], !P0 ;  /* 0x00005f000d007a0c */ /* 0x000fe40004781270 */
[----:B------:R-:W-:Y:S01]  /*15a30*/  IADD3 R0, R2, c[0x0][0x198], RZ ;  /* 0x0000660002007a10 */ /* 0x000fe20007ffe0ff */
[----:B----4-:R0:W-:Y:S01]  /*15a40*/  @P1 STG.E.U16 [R4.64], R16 ;  /* 0x0000001004001986 */ /* 0x0101e2000c101504 */
[----:B------:R-:W-:-:S02]  /*15a50*/  PRMT R12, R16, 0x7632, R12 ;  /* 0x00007632100c7816 */ /* 0x000fc4000000000c */
[----:B------:R-:W-:Y:S02]  /*15a60*/  ISETP.LT.AND P1, PT, R9, c[0x0][0x17c], !P0 ;  /* 0x00005f0009007a0c */ /* 0x000fe40004721270 */
[----:B------:R-:W-:Y:S02]  /*15a70*/  LEA.HI.X.SX32 R9, R2, R3, 0x1, P6 ;  /* 0x0000000302097211 */ /* 0x000fe400030f0eff */
[C---:B------:R-:W-:Y:S01]  /*15a80*/  IADD3 R2, R0.reuse, c[0x0][0x198], RZ ;  /* 0x0000660000027a10 */ /* 0x040fe20007ffe0ff */
[----:B0-----:R-:W4:Y:S01]  /*15a90*/  LDL.LU R16, [R1+0x48] ;  /* 0x0000480001107983 */ /* 0x001f220000300800 */
[----:B------:R-:W-:-:S03]  /*15aa0*/  LEA R4, P6, R0, R20, 0x1 ;  /* 0x0000001400047211 */ /* 0x000fc600078c08ff */
[----:B------:R0:W-:Y:S01]  /*15ab0*/  @P5 STG.E.U16 [R8.64], R12 ;  /* 0x0000000c08005986 */ /* 0x0001e2000c101504 */
[----:B------:R-:W-:Y:S02]  /*15ac0*/  LEA.HI.X.SX32 R5, R0, R3, 0x1, P6 ;  /* 0x0000000300057211 */ /* 0x000fe400030f0eff */
        /* <DEDUP_REMOVED lines=12> */
[----:B------:R-:W-:-:S03]  /*15b90*/  ISETP.LT.AND P3, PT, R12, c[0x0][0x17c], !P0 ;  /* 0x00005f000c007a0c */ /* 0x000fc60004761270 */
[----:B--2---:R0:W-:Y:S01]  /*15ba0*/  @P2 STG.E.U16 [R4.64], R28 ;  /* 0x0000001c04002986 */ /* 0x0041e2000c101504 */
[----:B------:R-:W-:-:S03]  /*15bb0*/  PRMT R12, R28, 0x7632, R12 ;  /* 0x000076321c0c7816 */ /* 0x000fc6000000000c */
[----:B0-----:R-:W2:Y:S01]  /*15bc0*/  LDL.LU R28, [R1+0x8] ;  /* 0x00000800011c7983 */ /* 0x001ea20000300800 */
[----:B------:R-:W-:Y:S02]  /*15bd0*/  IADD3 R2, R0, c[0x0][0x198], RZ ;  /* 0x0000660000027a10 */ /* 0x000fe40007ffe0ff */
[C---:B------:R-:W-:Y:S02]  /*15be0*/  IADD3 R13, R29.reuse, 0xd2, RZ ;  /* 0x000000d21d0d7810 */ /* 0x040fe40007ffe0ff */
[----:B------:R-:W-:Y:S02]  /*15bf0*/  IADD3 R9, R29, 0xd5, RZ ;  /* 0x000000d51d097810 */ /* 0x000fe40007ffe0ff */
[C---:B------:R-:W-:Y:S02]  /*15c00*/  LEA R8, P6, R2.reuse, R20, 0x1 ;  /* 0x0000001402087211 */ /* 0x040fe400078c08ff */
[----:B------:R-:W-:Y:S02]  /*15c10*/  ISETP.LT.AND P5, PT, R13, c[0x0][0x17c], !P0 ;  /* 0x00005f000d007a0c */ /* 0x000fe400047a1270 */
[----:B------:R-:W-:-:S02]  /*15c20*/  IADD3 R0, R2, c[0x0][0x198], RZ ;  /* 0x0000660002007a10 */ /* 0x000fc40007ffe0ff */
[----:B------:R-:W-:Y:S02]  /*15c30*/  ISETP.LT.AND P2, PT, R9, c[0x0][0x17c], !P0 ;  /* 0x00005f0009007a0c */ /* 0x000fe40004741270 */
[-C--:B------:R-:W-:Y:S02]  /*15c40*/  LEA.HI.X.SX32 R9, R2, R3.reuse, 0x1, P6 ;  /* 0x0000000302097211 */ /* 0x080fe400030f0eff */
[C---:B------:R-:W-:Y:S02]  /*15c50*/  LEA R4, P6, R0.reuse, R20, 0x1 ;  /* 0x0000001400047211 */ /* 0x040fe400078c08ff */
[C---:B------:R-:W-:Y:S02]  /*15c60*/  IADD3 R2, R0.reuse, c[0x0][0x198], RZ ;  /* 0x0000660000027a10 */ /* 0x040fe40007ffe0ff */
[----:B------:R-:W-:Y:S01]  /*15c70*/  LEA.HI.X.SX32 R5, R0, R3, 0x1, P6 ;  /* 0x0000000300057211 */ /* 0x000fe200030f0eff */
[----:B------:R0:W-:Y:S01]  /*15c80*/  @P1 STG.E.U16 [R8.64], R12 ;  /* 0x0000000c08001986 */ /* 0x0001e2000c101504 */
[----:B------:R-:W-:-:S02]  /*15c90*/  IADD3 R0, R2, c[0x0][0x198], RZ ;  /* 0x0000660002007a10 */ /* 0x000fc40007ffe0ff */
[----:B0-----:R-:W-:-:S04]  /*15ca0*/  LEA R8, P6, R2, R20, 0x1 ;  /* 0x0000001402087211 */ /* 0x001fc800078c08ff */
[----:B------:R-:W-:Y:S02]  /*15cb0*/  LEA.HI.X.SX32 R9, R2, R3, 0x1, P6 ;  /* 0x0000000302097211 */ /* 0x000fe400030f0eff */
[C---:B------:R-:W-:Y:S02]  /*15cc0*/  IADD3 R13, R29.reuse, 0xd6, RZ ;  /* 0x000000d61d0d7810 */ /* 0x040fe40007ffe0ff */
[----:B------:R-:W-:Y:S02]  /*15cd0*/  IADD3 R12, R29, 0xd8, RZ ;  /* 0x000000d81d0c7810 */ /* 0x000fe40007ffe0ff */
[----:B------:R-:W-:Y:S01]  /*15ce0*/  ISETP.LT.AND P1, PT, R13, c[0x0][0x17c], !P0 ;  /* 0x00005f000d007a0c */ /* 0x000fe20004721270 */
[----:B----4-:R0:W-:Y:S01]  /*15cf0*/  @P5 STG.E.U16 [R4.64], R16 ;  /* 0x0000001004005986 */ /* 0x0101e2000c101504 */
[----:B------:R-:W-:Y:S02]  /*15d00*/  PRMT R2, R16, 0x7632, R2 ;  /* 0x0000763210027816 */ /* 0x000fe40000000002 */
[----:B0-----:R-:W-:-:S03]  /*15d10*/  IADD3 R4, R29, 0xd7, RZ ;  /* 0x000000d71d047810 */ /* 0x001fc60007ffe0ff */
[----:B------:R0:W-:Y:S01]  /*15d20*/  @P4 STG.E.U16 [R8.64], R2 ;  /* 0x0000000208004986 */ /* 0x0001e2000c101504 */
[----:B------:R-:W-:Y:S02]  /*15d30*/  ISETP.LT.AND P5, PT, R4, c[0x0][0x17c], !P0 ;  /* 0x00005f0004007a0c */ /* 0x000fe400047a1270 */
[----:B------:R-:W-:-:S04]  /*15d40*/  LEA R4, P6, R0, R20, 0x1 ;  /* 0x0000001400047211 */ /* 0x000fc800078c08ff */
[C---:B------:R-:W-:Y:S02]  /*15d50*/  LEA.HI.X.SX32 R5, R0.reuse, R3, 0x1, P6 ;  /* 0x0000000300057211 */ /* 0x040fe400030f0eff */
[----:B0-----:R-:W-:Y:S02]  /*15d60*/  IADD3 R2, R0, c[0x0][0x198], RZ ;  /* 0x0000660000027a10 */ /* 0x001fe40007ffe0ff */
[----:B------:R-:W-:Y:S02]  /*15d70*/  IADD3 R9, R29, 0xd9, RZ ;  /* 0x000000d91d097810 */ /* 0x000fe40007ffe0ff */
[C---:B------:R-:W-:Y:S02]  /*15d80*/  LEA R8, P6, R2.reuse, R20, 0x1 ;  /* 0x0000001402087211 */ /* 0x040fe400078c08ff */
[----:B------:R-:W-:Y:S02]  /*15d90*/  IADD3 R0, R2, c[0x0][0x198], RZ ;  /* 0x0000660002007a10 */ /* 0x000fe40007ffe0ff */
[----:B------:R-:W-:Y:S01]  /*15da0*/  ISETP.LT.AND P4, PT, R12, c[0x0][0x17c], !P0 ;  /* 0x00005f000c007a0c */ /* 0x000fe20004781270 */
[----:B---3--:R0:W-:Y:S01]  /*15db0*/  @P3 STG.E.U16 [R4.64], R21 ;  /* 0x0000001504003986 */ /* 0x0081e2000c101504 */
[----:B------:R-:W-:-:S02]  /*15dc0*/  ISETP.LT.AND P3, PT, R9, c[0x0][0x17c], !P0 ;  /* 0x00005f0009007a0c */ /* 0x000fc40004761270 */
[-C--:B------:R-:W-:Y:S02]  /*15dd0*/  LEA.HI.X.SX32 R9, R2, R3.reuse, 0x1, P6 ;  /* 0x0000000302097211 */ /* 0x080fe400030f0eff */
[----:B------:R-:W-:Y:S02]  /*15de0*/  PRMT R12, R21, 0x7632, R12 ;  /* 0x00007632150c7816 */ /* 0x000fe4000000000c */
[C---:B------:R-:W-:Y:S02]  /*15df0*/  IADD3 R2, R0.reuse, c[0x0][0x198], RZ ;  /* 0x0000660000027a10 */ /* 0x040fe40007ffe0ff */
[C---:B0-----:R-:W-:Y:S01]  /*15e00*/  LEA R4, P6, R0.reuse, R20, 0x1 ;  /* 0x0000001400047211 */ /* 0x041fe200078c08ff */
[----:B------:R0:W-:Y:S03]  /*15e10*/  @P2 STG.E.U16 [R8.64], R12 ;  /* 0x0000000c08002986 */ /* 0x0001e6000c101504 */
[----:B------:R-:W-:-:S02]  /*15e20*/  LEA.HI.X.SX32 R5, R0, R3, 0x1, P6 ;  /* 0x0000000300057211 */ /* 0x000fc400030f0eff */
[C---:B------:R-:W-:Y:S02]  /*15e30*/  IADD3 R0, R2.reuse, c[0x0][0x198], RZ ;  /* 0x0000660002007a10 */ /* 0x040fe40007ffe0ff */
[C---:B0-----:R-:W-:Y:S01]  /*15e40*/  LEA R8, P6, R2.reuse, R20, 0x1 ;  /* 0x0000001402087211 */ /* 0x041fe200078c08ff */
[----:B--2---:R0:W-:Y:S03]  /*15e50*/  @P1 STG.E.U16 [R4.64], R28 ;  /* 0x0000001c04001986 */ /* 0x0041e6000c101504 */
[----:B------:R-:W-:Y:S02]  /*15e60*/  LEA.HI.X.SX32 R9, R2, R3, 0x1, P6 ;  /* 0x0000000302097211 */ /* 0x000fe400030f0eff */
[----:B------:R-:W-:Y:S02]  /*15e70*/  PRMT R2, R28, 0x7632, R2 ;  /* 0x000076321c027816 */ /* 0x000fe40000000002 */
[----:B0-----:R-:W2:Y:S01]  /*15e80*/  LDL.LU R28, [R1+0x5c] ;  /* 0x00005c00011c7983 */ /* 0x001ea20000300800 */
[----:B------:R-:W-:-:S03]  /*15e90*/  IADD3 R4, R29, 0xdb, RZ ;  /* 0x000000db1d047810 */ /* 0x000fc60007ffe0ff */
[----:B------:R0:W-:Y:S01]  /*15ea0*/  @P5 STG.E.U16 [R8.64], R2 ;  /* 0x0000000208005986 */ /* 0x0001e2000c101504 */
[----:B------:R-:W-:Y:S02]  /*15eb0*/  ISETP.LT.AND P1, PT, R4, c[0x0][0x17c], !P0 ;  /* 0x00005f0004007a0c */ /* 0x000fe40004721270 */
[C---:B------:R-:W-:Y:S01]  /*15ec0*/  LEA R4, P6, R0.reuse, R20, 0x1 ;  /* 0x0000001400047211 */ /* 0x040fe200078c08ff */
[----:B------:R-:W3:Y:S01]  /*15ed0*/  LDL.LU R16, [R1+0x6c] ;  /* 0x00006c0001107983 */ /* 0x000ee20000300800 */
[C---:B------:R-:W-:Y:S02]  /*15ee0*/  IADD3 R13, R29.reuse, 0xda, RZ ;  /* 0x000000da1d0d7810 */ /* 0x040fe40007ffe0ff */
[C---:B------:R-:W-:Y:S01]  /*15ef0*/  LEA.HI.X.SX32 R5, R0.reuse, R3, 0x1, P6 ;  /* 0x0000000300057211 */ /* 0x040fe200030f0eff */
[----:B------:R-:W4:Y:S01]  /*15f00*/  LDL.LU R21, [R1+0x3c] ;  /* 0x00003c0001157983 */ /* 0x000f220000300800 */
[----:B0-----:R-:W-:Y:S02]  /*15f10*/  IADD3 R2, R0, c[0x0][0x198], RZ ;  /* 0x0000660000027a10 */ /* 0x001fe40007ffe0ff */
[----:B------:R-:W-:-:S02]  /*15f20*/  IADD3 R9, R29, 0xdd, RZ ;  /* 0x000000dd1d097810 */ /* 0x000fc40007ffe0ff */
[C---:B------:R-:W-:Y:S01]  /*15f30*/  LEA R8, P6, R2.reuse, R20, 0x1 ;  /* 0x0000001402087211 */ /* 0x040fe200078c08ff */
[----:B------:R0:W-:Y:S01]  /*15f40*/  @P4 STG.E.U16 [R4.64], R6 ;  /* 0x0000000604004986 */ /* 0x0001e2000c101504 */
[----:B------:R-:W-:Y:S02]  /*15f50*/  ISETP.LT.AND P2, PT, R13, c[0x0][0x17c], !P0 ;  /* 0x00005f000d007a0c */ /* 0x000fe40004741270 */
[C---:B------:R-:W-:Y:S02]  /*15f60*/  IADD3 R0, R2.reuse, c[0x0][0x198], RZ ;  /* 0x0000660002007a10 */ /* 0x040fe40007ffe0ff */
[----:B------:R-:W-:Y:S02]  /*15f70*/  ISETP.LT.AND P4, PT, R9, c[0x0][0x17c], !P0 ;  /* 0x00005f0009007a0c */ /* 0x000fe40004781270 */
[----:B------:R-:W-:Y:S02]  /*15f80*/  LEA.HI.X.SX32 R9, R2, R3, 0x1, P6 ;  /* 0x0000000302097211 */ /* 0x000fe400030f0eff */
[----:B------:R-:W-:-:S02]  /*15f90*/  IADD3 R2, R0, c[0x0][0x198], RZ ;  /* 0x0000660000027a10 */ /* 0x000fc40007ffe0ff */
[-C--:B0-----:R-:W-:Y:S02]  /*15fa0*/  LEA R4, P6, R0, R20.reuse, 0x1 ;  /* 0x0000001400047211 */ /* 0x081fe400078c08ff */
[----:B------:R-:W-:Y:S02]  /*15fb0*/  PRMT R6, R6, 0x7632, R6 ;  /* 0x0000763206067816 */ /* 0x000fe40000000006 */
[----:B------:R-:W-:Y:S02]  /*15fc0*/  IADD3 R12, R29, 0xdc, RZ ;  /* 0x000000dc1d0c7810 */ /* 0x000fe40007ffe0ff */
[----:B------:R-:W-:Y:S01]  /*15fd0*/  LEA.HI.X.SX32 R5, R0, R3, 0x1, P6 ;  /* 0x0000000300057211 */ /* 0x000fe200030f0eff */
[----:B------:R0:W-:Y:S01]  /*15fe0*/  @P3 STG.E.U16 [R8.64], R6 ;  /* 0x0000000608003986 */ /* 0x0001e2000c101504 */
[----:B------:R-:W-:Y:S02]  /*15ff0*/  ISETP.LT.AND P5, PT, R12, c[0x0][0x17c], !P0 ;  /* 0x00005f000c007a0c */ /* 0x000fe400047a1270 */
[C---:B------:R-:W-:Y:S01]  /*16000*/  IADD3 R0, R2.reuse, c[0x0][0x198], RZ ;  /* 0x0000660002007a10 */ /* 0x040fe20007ffe0ff */
[----:B------:R1:W-:Y:S01]  /*16010*/  @P2 STG.E.U16 [R4.64], R10 ;  /* 0x0000000a04002986 */ /* 0x0003e2000c101504 */
[----:B0-----:R-:W-:-:S04]  /*16020*/  LEA R8, P6, R2, R20, 0x1 ;  /* 0x0000001402087211 */ /* 0x001fc800078c08ff */
[----:B------:R-:W-:Y:S02]  /*16030*/  LEA.HI.X.SX32 R9, R2, R3, 0x1, P6 ;  /* 0x0000000302097211 */ /* 0x000fe400030f0eff */
[----:B-1----:R-:W-:Y:S02]  /*16040*/  PRMT R5, R10, 0x7632, R5 ;  /* 0x000076320a057816 */ /* 0x002fe40000000005 */
[C---:B------:R-:W-:Y:S02]  /*16050*/  LEA R4, P6, R0.reuse, R20, 0x1 ;  /* 0x0000001400047211 */ /* 0x040fe400078c08ff */
[----:B------:R-:W-:Y:S01]  /*16060*/  IADD3 R2, R0, c[0x0][0x198], RZ ;  /* 0x0000660000027a10 */ /* 0x000fe20007ffe0ff */
[----:B------:R0:W-:Y:S01]  /*16070*/  @P1 STG.E.U16 [R8.64], R5 ;  /* 0x0000000508001986 */ /* 0x0001e2000c101504 */
[----:B------:R-:W-:-:S04]  /*16080*/  IADD3 R12, R29, 0xde, RZ ;  /* 0x000000de1d0c7810 */ /* 0x000fc80007ffe0ff */
[----:B------:R-:W-:Y:S02]  /*16090*/  ISETP.LT.AND P3, PT, R12, c[0x0][0x17c], !P0 ;  /* 0x00005f000c007a0c */ /* 0x000fe40004761270 */
[----:B------:R-:W-:Y:S02]  /*160a0*/  IADD3 R12, R29, 0xdf, RZ ;  /* 0x000000df1d0c7810 */ /* 0x000fe40007ffe0ff */
[-C--:B0-----:R-:W-:Y:S02]  /*160b0*/  LEA.HI.X.SX32 R5, R0, R3.reuse, 0x1, P6 ;  /* 0x0000000300057211 */ /* 0x081fe400030f0eff */
[C---:B------:R-:W-:Y:S02]  /*160c0*/  LEA R8, P6, R2.reuse, R20, 0x1 ;  /* 0x0000001402087211 */ /* 0x040fe400078c08ff */
[C---:B------:R-:W-:Y:S01]  /*160d0*/  IADD3 R0, R2.reuse, c[0x0][0x198], RZ ;  /* 0x0000660002007a10 */ /* 0x040fe20007ffe0ff */
[----:B------:R0:W-:Y:S01]  /*160e0*/  @P5 STG.E.U16 [R4.64], R14 ;  /* 0x0000000e04005986 */ /* 0x0001e2000c101504 */
[----:B------:R-:W-:-:S02]  /*160f0*/  LEA.HI.X.SX32 R9, R2, R3, 0x1, P6 ;  /* 0x0000000302097211 */ /* 0x000fc400030f0eff */
[----:B------:R-:W-:Y:S02]  /*16100*/  PRMT R10, R14, 0x7632, R10 ;  /* 0x000076320e0a7816 */ /* 0x000fe4000000000a */
[----:B------:R-:W-:Y:S02]  /*16110*/  ISETP.LT.AND P2, PT, R12, c[0x0][0x17c], !P0 ;  /* 0x00005f000c007a0c */ /* 0x000fe40004741270 */
[C---:B------:R-:W-:Y:S02]  /*16120*/  IADD3 R2, R0.reuse, c[0x0][0x198], RZ ;  /* 0x0000660000027a10 */ /* 0x040fe40007ffe0ff */
[C---:B0-----:R-:W-:Y:S01]  /*16130*/  LEA R4, P6, R0.reuse, R20, 0x1 ;  /* 0x0000001400047211 */ /* 0x041fe200078c08ff */
[----:B------:R0:W-:Y:S01]  /*16140*/  @P4 STG.E.U16 [R8.64], R10 ;  /* 0x0000000a08004986 */ /* 0x0001e2000c101504 */
[----:B------:R-:W-:Y:S02]  /*16150*/  IADD3 R12, R29, 0xe0, RZ ;  /* 0x000000e01d0c7810 */ /* 0x000fe40007ffe0ff */
[----:B------:R-:W-:-:S02]  /*16160*/  LEA.HI.X.SX32 R5, R0, R3, 0x1, P6 ;  /* 0x0000000300057211 */ /* 0x000fc400030f0eff */
[----:B------:R-:W-:Y:S02]  /*16170*/  ISETP.LT.AND P1, PT, R12, c[0x0][0x17c], !P0 ;  /* 0x00005f000c007a0c */ /* 0x000fe40004721270 */
[C---:B------:R-:W-:Y:S01]  /*16180*/  IADD3 R0, R2.reuse, c[0x0][0x198], RZ ;  /* 0x0000660002007a10 */ /* 0x040fe20007ffe0ff */
[----:B------:R1:W-:Y:S01]  /*16190*/  @P3 STG.E.U16 [R4.64], R18 ;  /* 0x0000001204003986 */ /* 0x0003e2000c101504 */
[----:B0-----:R-:W-:-:S04]  /*161a0*/  LEA R8, P6, R2, R20, 0x1 ;  /* 0x0000001402087211 */ /* 0x001fc800078c08ff */
[----:B------:R-:W-:Y:S02]  /*161b0*/  LEA.HI.X.SX32 R9, R2, R3, 0x1, P6 ;  /* 0x0000000302097211 */ /* 0x000fe400030f0eff */
[----:B-1----:R-:W-:Y:S02]  /*161c0*/  PRMT R5, R18, 0x7632, R5 ;  /* 0x0000763212057816 */ /* 0x002fe40000000005 */
[----:B------:R-:W-:-:S03]  /*161d0*/  LEA R4, P6, R0, R20, 0x1 ;  /* 0x0000001400047211 */ /* 0x000fc600078c08ff */
[----:B------:R0:W-:Y:S01]  /*161e0*/  @P2 STG.E.U16 [R8.64], R5 ;  /* 0x0000000508002986 */ /* 0x0001e2000c101504 */
[C---:B------:R-:W-:Y:S02]  /*161f0*/  IADD3 R10, R0.reuse, c[0x0][0x198], RZ ;  /* 0x00006600000a7a10 */ /* 0x040fe40007ffe0ff */
[----:B0-----:R-:W-:Y:S02]  /*16200*/  LEA.HI.X.SX32 R5, R0, R3, 0x1, P6 ;  /* 0x0000000300057211 */ /* 0x001fe400030f0eff */
[----:B--2---:R-:W-:-:S03]  /*16210*/  PRMT R0, R28, 0x7632, R0 ;  /* 0x000076321c007816 */ /* 0x004fc60000000000 */
[----:B------:R0:W-:Y:S04]  /*16220*/  @P1 STG.E.U16 [R4.64], R28 ;  /* 0x0000001c04001986 */ /* 0x0001e8000c101504 */
[----:B0-----:R-:W2:Y:S01]  /*16230*/  LDL.LU R28, [R1+0x8c] ;  /* 0x00008c00011c7983 */ /* 0x001ea20000300800 */
[----:B------:R-:W-:-:S04]  /*16240*/  IADD3 R6, R29, 0xe1, RZ ;  /* 0x000000e11d067810 */ /* 0x000fc80007ffe0ff */
[----:B------:R-:W-:Y:S02]  /*16250*/  ISETP.LT.AND P5, PT, R6, c[0x0][0x17c], !P0 ;  /* 0x00005f0006007a0c */ /* 0x000fe400047a1270 */
[C---:B------:R-:W-:Y:S02]  /*16260*/  IADD3 R6, R29.reuse, 0xe2, RZ ;  /* 0x000000e21d067810 */ /* 0x040fe40007ffe0ff */
[C---:B------:R-:W-:Y:S02]  /*16270*/  IADD3 R2, R29.reuse, 0xe4, RZ ;  /* 0x000000e41d027810 */ /* 0x040fe40007ffe0ff */
[----:B------:R-:W-:Y:S02]  /*16280*/  ISETP.LT.AND P4, PT, R6, c[0x0][0x17c], !P0 ;  /* 0x00005f0006007a0c */ /* 0x000fe40004781270 */
[----:B------:R-:W-:Y:S02]  /*16290*/  IADD3 R6, R29, 0xe3, RZ ;  /* 0x000000e31d067810 */ /* 0x000fe40007ffe0ff */
[----:B------:R-:W-:-:S02]  /*162a0*/  ISETP.LT.AND P2, PT, R2, c[0x0][0x17c], !P0 ;  /* 0x00005f0002007a0c */ /* 0x000fc40004741270 */
[----:B------:R-:W-:Y:S02]  /*162b0*/  ISETP.LT.AND P3, PT, R6, c[0x0][0x17c], !P0 ;  /* 0x00005f0006007a0c */ /* 0x000fe40004761270 */
[C---:B------:R-:W-:Y:S02]  /*162c0*/  LEA R8, P6, R10.reuse, R20, 0x1 ;  /* 0x000000140a087211 */ /* 0x040fe400078c08ff */
[----:B------:R-:W-:Y:S02]  /*162d0*/  IADD3 R6, R29, 0xe5, RZ ;  /* 0x000000e51d067810 */ /* 0x000fe40007ffe0ff */
        /* <DEDUP_REMOVED lines=11> */
[----:B---3--:R1:W-:Y:S01]  /*16390*/  @P4 STG.E.U16 [R4.64], R16 ;  /* 0x0000001004004986 */ /* 0x0083e2000c101504 */
[-C--:B0-----:R-:W-:Y:S02]  /*163a0*/  LEA R8, P6, R10, R20.reuse, 0x1 ;  /* 0x000000140a087211 */ /* 0x081fe400078c08ff */
[----:B------:R-:W-:Y:S02]  /*163b0*/  PRMT R12, R16, 0x7632, R12 ;  /* 0x00007632100c7816 */ /* 0x000fe4000000000c */
[----:B------:R-:W-:Y:S02]  /*163c0*/  LEA.HI.X.SX32 R9, R10, R3, 0x1, P6 ;  /* 0x000000030a097211 */ /* 0x000fe400030f0eff */
[----:B------:R-:W-:Y:S01]  /*163d0*/  ISETP.LT.AND P4, PT, R6, c[0x0][0x17c], !P0 ;  /* 0x00005f0006007a0c */ /* 0x000fe20004781270 */
[----:B-1----:R-:W3:Y:S01]  /*163e0*/  LDL.LU R16, [R1+0xbc] ;  /* 0x0000bc0001107983 */ /* 0x002ee20000300800 */
[----:B------:R-:W-:-:S02]  /*163f0*/  LEA R4, P6, R2, R20, 0x1 ;  /* 0x0000001402047211 */ /* 0x000fc400078c08ff */
[C---:B------:R-:W-:Y:S01]  /*16400*/  IADD3 R6, R2.reuse, c[0x0][0x198], RZ ;  /* 0x0000660002067a10 */ /* 0x040fe20007ffe0ff */
[----:B------:R0:W-:Y:S01]  /*16410*/  @P3 STG.E.U16 [R8.64], R12 ;  /* 0x0000000c08003986 */ /* 0x0001e2000c101504 */
[----:B------:R-:W-:Y:S02]  /*16420*/  LEA.HI.X.SX32 R5, R2, R3, 0x1, P6 ;  /* 0x0000000302057211 */ /* 0x000fe400030f0eff */
[C---:B------:R-:W-:Y:S02]  /*16430*/  IADD3 R2, R6.reuse, c[0x0][0x198], RZ ;  /* 0x0000660006027a10 */ /* 0x040fe40007ffe0ff */
[----:B----4-:R-:W-:Y:S01]  /*16440*/  PRMT R10, R21, 0x7632, R10 ;  /* 0x00007632150a7816 */ /* 0x010fe2000000000a */
[----:B------:R1:W-:Y:S01]  /*16450*/  @P2 STG.E.U16 [R4.64], R21 ;  /* 0x0000001504002986 */ /* 0x0003e2000c101504 */
[----:B0-----:R-:W-:-:S04]  /*16460*/  LEA R8, P6, R6, R20, 0x1 ;  /* 0x0000001406087211 */ /* 0x001fc800078c08ff */
[----:B------:R-:W-:Y:S01]  /*16470*/  LEA.HI.X.SX32 R9, R6, R3, 0x1, P6 ;  /* 0x0000000306097211 */ /* 0x000fe200030f0eff */
[----:B-1----:R-:W4:Y:S01]  /*16480*/  LDL.LU R21, [R1+0xac] ;  /* 0x0000ac0001157983 */ /* 0x002f220000300800 */
[----:B------:R-:W-:-:S04]  /*16490*/  LEA R4, P6, R2, R20, 0x1 ;  /* 0x0000001402047211 */ /* 0x000fc800078c08ff */
[----:B------:R-:W-:Y:S01]  /*164a0*/  LEA.HI.X.SX32 R5, R2, R3, 0x1, P6 ;  /* 0x0000000302057211 */ /* 0x000fe200030f0eff */
[----:B------:R-:W-:Y:S01]  /*164b0*/  @P1 STG.E.U16 [R8.64], R10 ;  /* 0x0000000a08001986 */ /* 0x000fe2000c101504 */
[----:B--2---:R-:W-:-:S03]  /*164c0*/  PRMT R12, R28, 0x7632, R12 ;  /* 0x000076321c0c7816 */ /* 0x004fc6000000000c */
[----:B------:R0:W-:Y:S04]  /*164d0*/  @P5 STG.E.U16 [R4.64], R28 ;  /* 0x0000001c04005986 */ /* 0x0001e8000c101504 */
[----:B0-----:R-:W2:Y:S01]  /*164e0*/  LDL.LU R28, [R1+0x9c] ;  /* 0x00009c00011c7983 */ /* 0x001ea20000300800 */
[----:B------:R-:W-:Y:S02]  /*164f0*/  IADD3 R6, R2, c[0x0][0x198], RZ ;  /* 0x0000660002067a10 */ /* 0x000fe40007ffe0ff */
[----:B------:R-:W-:Y:S01]  /*16500*/  IADD3 R0, R29, 0xe8, RZ ;  /* 0x000000e81d007810 */ /* 0x000fe20007ffe0ff */
[----:B------:R-:W2:Y:S01]  /*16510*/  LDL.LU R25, [R1+0x1c] ;  /* 0x00001c0001197983 */ /* 0x000ea20000300800 */
[----:B------:R-:W-:Y:S02]  /*16520*/  LEA R8, P6, R6, R20, 0x1 ;  /* 0x0000001406087211 */ /* 0x000fe400078c08ff */
[----:B------:R-:W-:-:S02]  /*16530*/  ISETP.LT.AND P3, PT, R0, c[0x0][0x17c], !P0 ;  /* 0x00005f0000007a0c */ /* 0x000fc40004761270 */
[C---:B------:R-:W-:Y:S02]  /*16540*/  IADD3 R2, R6.reuse, c[0x0][0x198], RZ ;  /* 0x0000660006027a10 */ /* 0x040fe40007ffe0ff */
[----:B------:R-:W-:Y:S02]  /*16550*/  IADD3 R0, R29, 0xe9, RZ ;  /* 0x000000e91d007810 */ /* 0x000fe40007ffe0ff */
[----:B------:R-:W-:Y:S02]  /*16560*/  LEA.HI.X.SX32 R9, R6, R3, 0x1, P6 ;  /* 0x0000000306097211 */ /* 0x000fe400030f0eff */
[----:B------:R-:W-:Y:S02]  /*16570*/  LEA R4, P6, R2, R20, 0x1 ;  /* 0x0000001402047211 */ /* 0x000fe400078c08ff */
[----:B------:R-:W-:Y:S02]  /*16580*/  ISETP.LT.AND P2, PT, R0, c[0x0][0x17c], !P0 ;  /* 0x00005f0000007a0c */ /* 0x000fe40004741270 */
[----:B------:R-:W-:-:S02]  /*16590*/  IADD3 R6, R2, c[0x0][0x198], RZ ;  /* 0x0000660002067a10 */ /* 0x000fc40007ffe0ff */
[C---:B------:R-:W-:Y:S01]  /*165a0*/  IADD3 R0, R29.reuse, 0xea, RZ ;  /* 0x000000ea1d007810 */ /* 0x040fe20007ffe0ff */
[----:B------:R0:W-:Y:S01]  /*165b0*/  @P4 STG.E.U16 [R8.64], R12 ;  /* 0x0000000c08004986 */ /* 0x0001e2000c101504 */
[----:B------:R-:W-:Y:S02]  /*165c0*/  LEA.HI.X.SX32 R5, R2, R3, 0x1, P6 ;  /* 0x0000000302057211 */ /* 0x000fe400030f0eff */
[----:B------:R-:W-:Y:S02]  /*165d0*/  ISETP.LT.AND P1, PT, R0, c[0x0][0x17c], !P0 ;  /* 0x00005f0000007a0c */ /* 0x000fe40004721270 */
[C---:B------:R-:W-:Y:S02]  /*165e0*/  IADD3 R2, R6.reuse, c[0x0][0x198], RZ ;  /* 0x0000660006027a10 */ /* 0x040fe40007ffe0ff */
[----:B------:R-:W-:Y:S02]  /*165f0*/  IADD3 R0, R29, 0xeb, RZ ;  /* 0x000000eb1d007810 */ /* 0x000fe40007ffe0ff */
[----:B0-----:R-:W-:-:S02]  /*16600*/  LEA R8, P6, R6, R20, 0x1 ;  /* 0x0000001406087211 */ /* 0x001fc400078c08ff */
[----:B------:R-:W-:Y:S02]  /*16610*/  ISETP.LT.AND P5, PT, R0, c[0x0][0x17c], !P0 ;  /* 0x00005f0000007a0c */ /* 0x000fe400047a1270 */
[----:B------:R-:W-:Y:S02]  /*16620*/  LEA.HI.X.SX32 R9, R6, R3, 0x1, P6 ;  /* 0x0000000306097211 */ /* 0x000fe400030f0eff */
[----:B---3--:R-:W-:Y:S01]  /*16630*/  PRMT R10, R16, 0x7632, R10 ;  /* 0x00007632100a7816 */ /* 0x008fe2000000000a */
[----:B------:R0:W-:Y:S01]  /*16640*/  @P3 STG.E.U16 [R4.64], R16 ;  /* 0x0000001004003986 */ /* 0x0001e2000c101504 */
[C---:B------:R-:W-:Y:S02]  /*16650*/  IADD3 R6, R2.reuse, c[0x0][0x198], RZ ;  /* 0x0000660002067a10 */ /* 0x040fe40007ffe0ff */
[----:B------:R-:W-:Y:S01]  /*16660*/  IADD3 R0, R29, 0xec, RZ ;  /* 0x000000ec1d007810 */ /* 0x000fe20007ffe0ff */
[----:B------:R1:W-:Y:S01]  /*16670*/  @P2 STG.E.U16 [R8.64], R10 ;  /* 0x0000000a08002986 */ /* 0x0003e2000c101504 */
[----:B0-----:R-:W-:-:S02]  /*16680*/  LEA R4, P6, R2, R20, 0x1 ;  /* 0x0000001402047211 */ /* 0x001fc400078c08ff */
[----:B------:R-:W-:Y:S02]  /*16690*/  ISETP.LT.AND P4, PT, R0, c[0x0][0x17c], !P0 ;  /* 0x00005f0000007a0c */ /* 0x000fe40004781270 */
[-C--:B------:R-:W-:Y:S02]  /*166a0*/  LEA.HI.X.SX32 R5, R2, R3.reuse, 0x1, P6 ;  /* 0x0000000302057211 */ /* 0x080fe400030f0eff */
[C---:B-1----:R-:W-:Y:S02]  /*166b0*/  LEA R8, P6, R6.reuse, R20, 0x1 ;  /* 0x0000001406087211 */ /* 0x042fe400078c08ff */
[C---:B------:R-:W-:Y:S01]  /*166c0*/  IADD3 R2, R6.reuse, c[0x0][0x198], RZ ;  /* 0x0000660006027a10 */ /* 0x040fe20007ffe0ff */
[----:B----4-:R0:W-:Y:S01]  /*166d0*/  @P1 STG.E.U16 [R4.64], R21 ;  /* 0x0000001504001986 */ /* 0x0101e2000c101504 */
[----:B------:R-:W-:Y:S02]  /*166e0*/  LEA.HI.X.SX32 R9, R6, R3, 0x1, P6 ;  /* 0x0000000306097211 */ /* 0x000fe400030f0eff */
[----:B------:R-:W-:-:S02]  /*166f0*/  PRMT R12, R21, 0x7632, R12 ;  /* 0x00007632150c7816 */ /* 0x000fc4000000000c */
[C---:B0-----:R-:W-:Y:S01]  /*16700*/  LEA R4, P6, R2.reuse, R20, 0x1 ;  /* 0x0000001402047211 */ /* 0x041fe200078c08ff */
[----:B------:R-:W3:Y:S03]  /*16710*/  LDL.LU R21, [R1+0x7c] ;  /* 0x00007c0001157983 */ /* 0x000ee60000300800 */
        /* <DEDUP_REMOVED lines=9> */
[-C--:B------:R-:W-:Y:S02]  /*167b0*/  LEA R8, P6, R6, R20.reuse, 0x1 ;  /* 0x0000001406087211 */ /* 0x080fe400078c08ff */
[----:B------:R-:W-:Y:S02]  /*167c0*/  ISETP.LT.AND P2, PT, R0, c[0x0][0x17c], !P0 ;  /* 0x00005f0000007a0c */ /* 0x000fe40004741270 */
[C---:B------:R-:W-:Y:S02]  /*167d0*/  IADD3 R2, R6.reuse, c[0x0][0x198], RZ ;  /* 0x0000660006027a10 */ /* 0x040fe40007ffe0ff */
[----:B------:R-:W-:Y:S02]  /*167e0*/  IADD3 R0, R29, 0xef, RZ ;  /* 0x000000ef1d007810 */ /* 0x000fe40007ffe0ff */
[----:B------:R-:W-:Y:S02]  /*167f0*/  LEA.HI.X.SX32 R9, R6, R3, 0x1, P6 ;  /* 0x0000000306097211 */ /* 0x000fe400030f0eff */
[----:B------:R-:W-:-:S02]  /*16800*/  LEA R12, P6, R2, R20, 0x1 ;  /* 0x00000014020c7211 */ /* 0x000fc400078c08ff */
[----:B------:R-:W-:Y:S02]  /*16810*/  ISETP.LT.AND P1, PT, R0, c[0x0][0x17c], !P0 ;  /* 0x00005f0000007a0c */ /* 0x000fe40004721270 */
[C---:B------:R-:W-:Y:S02]  /*16820*/  IADD3 R6, R2.reuse, c[0x0][0x198], RZ ;  /* 0x0000660002067a10 */ /* 0x040fe40007ffe0ff */
[----:B------:R-:W-:Y:S02]  /*16830*/  IADD3 R0, R29, 0xf0, RZ ;  /* 0x000000f01d007810 */ /* 0x000fe40007ffe0ff */
[----:B------:R-:W-:Y:S02]  /*16840*/  LEA.HI.X.SX32 R13, R2, R3, 0x1, P6 ;  /* 0x00000003020d7211 */ /* 0x000fe400030f0eff */
        /* <DEDUP_REMOVED lines=8> */
[----:B------:R-:W-:Y:S01]  /*168d0*/  IADD3 R0, R29, 0xf2, RZ ;  /* 0x000000f21d007810 */ /* 0x000fe20007ffe0ff */
[----:B------:R0:W-:Y:S01]  /*168e0*/  @P3 STG.E.U16 [R8.64], R10 ;  /* 0x0000000a08003986 */ /* 0x0001e2000c101504 */
[----:B------:R-:W-:Y:S02]  /*168f0*/  LEA.HI.X.SX32 R23, R2, R3, 0x1, P6 ;  /* 0x0000000302177211 */ /* 0x000fe400030f0eff */
[----:B------:R-:W-:Y:S02]  /*16900*/  PRMT R5, R25, 0x7632, R5 ;  /* 0x0000763219057816 */ /* 0x000fe40000000005 */
[----:B------:R-:W-:Y:S02]  /*16910*/  ISETP.LT.AND P3, PT, R0, c[0x0][0x17c], !P0 ;  /* 0x00005f0000007a0c */ /* 0x000fe40004761270 */
[----:B------:R-:W-:Y:S02]  /*16920*/  IADD3 R2, R4, c[0x0][0x198], RZ ;  /* 0x0000660004027a10 */ /* 0x000fe40007ffe0ff */
[----:B------:R-:W-:-:S02]  /*16930*/  IADD3 R0, R29, 0xf3, RZ ;  /* 0x000000f31d007810 */ /* 0x000fc40007ffe0ff */
[-C--:B0-----:R-:W-:Y:S01]  /*16940*/  LEA R8, P6, R4, R20.reuse, 0x1 ;  /* 0x0000001404087211 */ /* 0x081fe200078c08ff */
[----:B------:R0:W-:Y:S01]  /*16950*/  @P2 STG.E.U16 [R12.64], R25 ;  /* 0x000000190c002986 */ /* 0x0001e2000c101504 */
[----:B------:R-:W-:Y:S02]  /*16960*/  ISETP.LT.AND P2, PT, R0, c[0x0][0x17c], !P0 ;  /* 0x00005f0000007a0c */ /* 0x000fe40004741270 */
[----:B------:R-:W-:Y:S01]  /*16970*/  LEA.HI.X.SX32 R9, R4, R3, 0x1, P6 ;  /* 0x0000000304097211 */ /* 0x000fe200030f0eff */
[----:B------:R1:W-:Y:S01]  /*16980*/  @P1 STG.E.U16 [R16.64], R5 ;  /* 0x0000000510001986 */ /* 0x0003e2000c101504 */
[----:B------:R-:W-:Y:S02]  /*16990*/  IADD3 R0, R29, 0xf4, RZ ;  /* 0x000000f41d007810 */ /* 0x000fe40007ffe0ff */
[----:B---3--:R-:W-:Y:S02]  /*169a0*/  PRMT R6, R21, 0x7632, R6 ;  /* 0x0000763215067816 */ /* 0x008fe40000000006 */
[----:B0-----:R-:W-:-:S02]  /*169b0*/  LEA R12, P6, R2, R20, 0x1 ;  /* 0x00000014020c7211 */ /* 0x001fc400078c08ff */
[C---:B-1----:R-:W-:Y:S02]  /*169c0*/  IADD3 R5, R2.reuse, c[0x0][0x198], RZ ;  /* 0x0000660002057a10 */ /* 0x042fe40007ffe0ff */
[----:B------:R-:W-:Y:S02]  /*169d0*/  LEA.HI.X.SX32 R13, R2, R3, 0x1, P6 ;  /* 0x00000003020d7211 */ /* 0x000fe400030f0eff */
[C---:B------:R-:W-:Y:S01]  /*169e0*/  LEA R4, P6, R5.reuse, R20, 0x1 ;  /* 0x0000001405047211 */ /* 0x040fe200078c08ff */
[----:B------:R-:W-:Y:S01]  /*169f0*/  @P5 STG.E.U16 [R22.64], R21 ;  /* 0x0000001516005986 */ /* 0x000fe2000c101504 */
[----:B------:R-:W-:Y:S02]  /*16a00*/  ISETP.LT.AND P1, PT, R0, c[0x0][0x17c], !P0 ;  /* 0x00005f0000007a0c */ /* 0x000fe40004721270 */
[----:B------:R-:W-:Y:S01]  /*16a10*/  IADD3 R2, R5, c[0x0][0x198], RZ ;  /* 0x0000660005027a10 */ /* 0x000fe20007ffe0ff */
[----:B------:R0:W-:Y:S01]  /*16a20*/  @P4 STG.E.U16 [R8.64], R6 ;  /* 0x0000000608004986 */ /* 0x0001e2000c101504 */
[----:B------:R-:W-:-:S02]  /*16a30*/  IADD3 R0, R29, 0xf5, RZ ;  /* 0x000000f51d007810 */ /* 0x000fc40007ffe0ff */
[----:B------:R-:W-:Y:S02]  /*16a40*/  LEA.HI.X.SX32 R5, R5, R3, 0x1, P6 ;  /* 0x0000000305057211 */ /* 0x000fe400030f0eff */
[----:B------:R-:W-:Y:S02]  /*16a50*/  ISETP.LT.AND P5, PT, R0, c[0x0][0x17c], !P0 ;  /* 0x00005f0000007a0c */ /* 0x000fe400047a1270 */
[----:B------:R-:W-:Y:S02]  /*16a60*/  IADD3 R0, R29, 0xf6, RZ ;  /* 0x000000f61d007810 */ /* 0x000fe40007ffe0ff */
[C---:B0-----:R-:W-:Y:S02]  /*16a70*/  LEA R8, P6, R2.reuse, R20, 0x1 ;  /* 0x0000001402087211 */ /* 0x041fe400078c08ff */
[----:B------:R-:W-:Y:S02]  /*16a80*/  IADD3 R6, R2, c[0x0][0x198], RZ ;  /* 0x0000660002067a10 */ /* 0x000fe40007ffe0ff */
[----:B------:R-:W-:-:S02]  /*16a90*/  ISETP.LT.AND P4, PT, R0, c[0x0][0x17c], !P0 ;  /* 0x00005f0000007a0c */ /* 0x000fc40004781270 */
[----:B------:R-:W-:Y:S02]  /*16aa0*/  IADD3 R0, R29, 0xf7, RZ ;  /* 0x000000f71d007810 */ /* 0x000fe40007ffe0ff */
[----:B--2---:R-:W-:Y:S01]  /*16ab0*/  PRMT R9, R28, 0x7632, R9 ;  /* 0x000076321c097816 */ /* 0x004fe20000000009 */
[----:B------:R-:W-:Y:S04]  /*16ac0*/  @P3 STG.E.U16 [R12.64], R28 ;  /* 0x0000001c0c003986 */ /* 0x000fe8000c101504 */
[----:B------:R0:W-:Y:S01]  /*16ad0*/  @P2 STG.E.U16 [R4.64], R9 ;  /* 0x0000000904002986 */ /* 0x0001e2000c101504 */
[----:B------:R-:W-:Y:S02]  /*16ae0*/  ISETP.LT.AND P3, PT, R0, c[0x0][0x17c], !P0 ;  /* 0x00005f0000007a0c */ /* 0x000fe40004761270 */
[----:B0-----:R-:W-:-:S02]  /*16af0*/  LEA.HI.X.SX32 R9, R2, R3, 0x1, P6 ;  /* 0x0000000302097211 */ /* 0x001fc400030f0eff */
[CC--:B------:R-:W-:Y:S02]  /*16b00*/  LEA R16, P6, R6.reuse, R20.reuse, 0x1 ;  /* 0x0000001406107211 */ /* 0x0c0fe400078c08ff */
[C---:B------:R-:W-:Y:S02]  /*16b10*/  IADD3 R2, R6.reuse, c[0x0][0x198], RZ ;  /* 0x0000660006027a10 */ /* 0x040fe40007ffe0ff */
[----:B------:R-:W-:Y:S02]  /*16b20*/  PRMT R5, R27, 0x7632, R5 ;  /* 0x000076321b057816 */ /* 0x000fe40000000005 */
[----:B------:R-:W-:Y:S02]  /*16b30*/  LEA.HI.X.SX32 R17, R6, R3, 0x1, P6 ;  /* 0x0000000306117211 */ /* 0x000fe400030f0eff */
[C---:B------:R-:W-:Y:S01]  /*16b40*/  LEA R4, P6, R2.reuse, R20, 0x1 ;  /* 0x0000001402047211 */ /* 0x040fe200078c08ff */
[----:B------:R-:W-:Y:S01]  /*16b50*/  @P1 STG.E.U16 [R8.64], R27 ;  /* 0x0000001b08001986 */ /* 0x000fe2000c101504 */
[----:B------:R-:W-:-:S03]  /*16b60*/  IADD3 R6, R2, c[0x0][0x198], RZ ;  /* 0x0000660002067a10 */ /* 0x000fc60007ffe0ff */
[----:B------:R0:W-:Y:S01]  /*16b70*/  @P5 STG.E.U16 [R16.64], R5 ;  /* 0x0000000510005986 */ /* 0x0001e2000c101504 */
[----:B------:R-:W-:-:S04]  /*16b80*/  IADD3 R0, R29, 0xf8, RZ ;  /* 0x000000f81d007810 */ /* 0x000fc80007ffe0ff */
[----:B------:R-:W-:Y:S02]  /*16b90*/  ISETP.LT.AND P2, PT, R0, c[0x0][0x17c], !P0 ;  /* 0x00005f0000007a0c */ /* 0x000fe40004741270 */
[-C--:B0-----:R-:W-:Y:S02]  /*16ba0*/  LEA.HI.X.SX32 R5, R2, R3.reuse, 0x1, P6 ;  /* 0x0000000302057211 */ /* 0x081fe400030f0eff */
[C---:B------:R-:W-:Y:S02]  /*16bb0*/  LEA R12, P6, R6.reuse, R20, 0x1 ;  /* 0x00000014060c7211 */ /* 0x040fe400078c08ff */
[----:B------:R-:W-:Y:S02]  /*16bc0*/  IADD3 R2, R6, c[0x0][0x198], RZ ;  /* 0x0000660006027a10 */ /* 0x000fe40007ffe0ff */
[----:B------:R-:W-:Y:S02]  /*16bd0*/  PRMT R9, R26, 0x7632, R9 ;  /* 0x000076321a097816 */ /* 0x000fe40000000009 */
[----:B------:R-:W-:-:S02]  /*16be0*/  LEA.HI.X.SX32 R13, R6, R3, 0x1, P6 ;  /* 0x00000003060d7211 */ /* 0x000fc400030f0eff */
[C---:B------:R-:W-:Y:S02]  /*16bf0*/  IADD3 R0, R29.reuse, 0xf9, RZ ;  /* 0x000000f91d007810 */ /* 0x040fe40007ffe0ff */
[C---:B------:R-:W-:Y:S01]  /*16c00*/  LEA R8, P6, R2.reuse, R20, 0x1 ;  /* 0x0000001402087211 */ /* 0x040fe200078c08ff */
[----:B------:R-:W-:Y:S01]  /*16c10*/  @P4 STG.E.U16 [R4.64], R26 ;  /* 0x0000001a04004986 */ /* 0x000fe2000c101504 */
[----:B------:R-:W-:Y:S02]  /*16c20*/  IADD3 R6, R2, c[0x0][0x198], RZ ;  /* 0x0000660002067a10 */ /* 0x000fe40007ffe0ff */
[----:B------:R-:W-:Y:S01]  /*16c30*/  ISETP.LT.AND P1, PT, R0, c[0x0][0x17c], !P0 ;  /* 0x00005f0000007a0c */ /* 0x000fe20004721270 */
[----:B------:R0:W-:Y:S01]  /*16c40*/  @P3 STG.E.U16 [R12.64], R9 ;  /* 0x000000090c003986 */ /* 0x0001e2000c101504 */
[----:B------:R-:W-:-:S04]  /*16c50*/  IADD3 R0, R29, 0xfa, RZ ;  /* 0x000000fa1d007810 */ /* 0x000fc80007ffe0ff */
[----:B------:R-:W-:Y:S02]  /*16c60*/  ISETP.LT.AND P5, PT, R0, c[0x0][0x17c], !P0 ;  /* 0x00005f0000007a0c */ /* 0x000fe400047a1270 */
[-C--:B0-----:R-:W-:Y:S02]  /*16c70*/  LEA.HI.X.SX32 R9, R2, R3.reuse, 0x1, P6 ;  /* 0x0000000302097211 */ /* 0x081fe400030f0eff */
[C---:B------:R-:W-:Y:S02]  /*16c80*/  LEA R22, P6, R6.reuse, R20, 0x1 ;  /* 0x0000001406167211 */ /* 0x040fe400078c08ff */
[C---:B------:R-:W-:Y:S02]  /*16c90*/  IADD3 R2, R6.reuse, c[0x0][0x198], RZ ;  /* 0x0000660006027a10 */ /* 0x040fe40007ffe0ff */
[----:B------:R-:W-:Y:S02]  /*16ca0*/  LEA.HI.X.SX32 R23, R6, R3, 0x1, P6 ;  /* 0x0000000306177211 */ /* 0x000fe400030f0eff */
[----:B------:R-:W-:-:S02]  /*16cb0*/  IADD3 R6, R2, c[0x0][0x198], RZ ;  /* 0x0000660002067a10 */ /* 0x000fc40007ffe0ff */
[----:B------:R-:W-:Y:S02]  /*16cc0*/  PRMT R5, R7, 0x7632, R5 ;  /* 0x0000763207057816 */ /* 0x000fe40000000005 */
[C---:B------:R-:W-:Y:S02]  /*16cd0*/  IADD3 R0, R29.reuse, 0xfb, RZ ;  /* 0x000000fb1d007810 */ /* 0x040fe40007ffe0ff */
[----:B------:R-:W-:Y:S01]  /*16ce0*/  LEA R4, P6, R2, R20, 0x1 ;  /* 0x0000001402047211 */ /* 0x000fe200078c08ff */
[----:B------:R-:W-:Y:S01]  /*16cf0*/  @P2 STG.E.U16 [R8.64], R7 ;  /* 0x0000000708002986 */ /* 0x000fe2000c101504 */
[----:B------:R-:W-:Y:S02]  /*16d00*/  IADD3 R10, R6, c[0x0][0x198], RZ ;  /* 0x00006600060a7a10 */ /* 0x000fe40007ffe0ff */
[----:B------:R-:W-:Y:S01]  /*16d10*/  ISETP.LT.AND P4, PT, R0, c[0x0][0x17c], !P0 ;  /* 0x00005f0000007a0c */ /* 0x000fe20004781270 */
[----:B------:R0:W-:Y:S01]  /*16d20*/  @P1 STG.E.U16 [R22.64], R5 ;  /* 0x0000000516001986 */ /* 0x0001e2000c101504 */
[----:B------:R-:W-:-:S02]  /*16d30*/  IADD3 R0, R29, 0xfc, RZ ;  /* 0x000000fc1d007810 */ /* 0x000fc40007ffe0ff */
[-C--:B------:R-:W-:Y:S02]  /*16d40*/  LEA R12, P1, R6, R20.reuse, 0x1 ;  /* 0x00000014060c7211 */ /* 0x080fe400078208ff */
[----:B------:R-:W-:Y:S02]  /*16d50*/  ISETP.LT.AND P3, PT, R0, c[0x0][0x17c], !P0 ;  /* 0x00005f0000007a0c */ /* 0x000fe40004761270 */
[----:B------:R-:W-:Y:S02]  /*16d60*/  IADD3 R0, R29, 0xfd, RZ ;  /* 0x000000fd1d007810 */ /* 0x000fe40007ffe0ff */
[----:B0-----:R-:W-:Y:S02]  /*16d70*/  LEA.HI.X.SX32 R5, R2, R3, 0x1, P6 ;  /* 0x0000000302057211 */ /* 0x001fe400030f0eff */
[C---:B------:R-:W-:Y:S02]  /*16d80*/  IADD3 R2, R10.reuse, c[0x0][0x198], RZ ;  /* 0x000066000a027a10 */ /* 0x040fe40007ffe0ff */
[----:B------:R-:W-:-:S02]  /*16d90*/  LEA R16, P6, R10, R20, 0x1 ;  /* 0x000000140a107211 */ /* 0x000fc400078c08ff */
[----:B------:R-:W-:Y:S02]  /*16da0*/  IADD3 R14, R2, c[0x0][0x198], RZ ;  /* 0x00006600020e7a10 */ /* 0x000fe40007ffe0ff */
[-C--:B------:R-:W-:Y:S02]  /*16db0*/  LEA.HI.X.SX32 R13, R6, R3.reuse, 0x1, P1 ;  /* 0x00000003060d7211 */ /* 0x080fe400008f0eff */
[----:B------:R-:W-:Y:S02]  /*16dc0*/  ISETP.LT.AND P2, PT, R0, c[0x0][0x17c], !P0 ;  /* 0x00005f0000007a0c */ /* 0x000fe40004741270 */
[----:B------:R-:W-:Y:S02]  /*16dd0*/  LEA R8, P1, R14, R20, 0x1 ;  /* 0x000000140e087211 */ /* 0x000fe400078208ff */
[----:B------:R-:W-:Y:S02]  /*16de0*/  IADD3 R0, R29, 0xfe, RZ ;  /* 0x000000fe1d007810 */ /* 0x000fe40007ffe0ff */
[----:B------:R-:W-:-:S02]  /*16df0*/  LEA.HI.X.SX32 R17, R10, R3, 0x1, P6 ;  /* 0x000000030a117211 */ /* 0x000fc400030f0eff */
[----:B------:R-:W-:Y:S02]  /*16e00*/  LEA R6, P6, R2, R20, 0x1 ;  /* 0x0000001402067211 */ /* 0x000fe400078c08ff */
[----:B------:R-:W-:Y:S02]  /*16e10*/  IADD3 R29, R29, 0xff, RZ ;  /* 0x000000ff1d1d7810 */ /* 0x000fe40007ffe0ff */
[C---:B------:R-:W-:Y:S02]  /*16e20*/  IADD3 R10, R14.reuse, c[0x0][0x198], RZ ;  /* 0x000066000e0a7a10 */ /* 0x040fe40007ffe0ff */
[-C--:B------:R-:W-:Y:S02]  /*16e30*/  LEA.HI.X.SX32 R9, R14, R3.reuse, 0x1, P1 ;  /* 0x000000030e097211 */ /* 0x080fe400008f0eff */
[----:B------:R-:W-:Y:S02]  /*16e40*/  ISETP.LT.AND P1, PT, R0, c[0x0][0x17c], !P0 ;  /* 0x00005f0000007a0c */ /* 0x000fe40004721270 */
[----:B------:R-:W-:-:S02]  /*16e50*/  LEA.HI.X.SX32 R7, R2, R3, 0x1, P6 ;  /* 0x0000000302077211 */ /* 0x000fc400030f0eff */
[----:B------:R-:W-:Y:S02]  /*16e60*/  ISETP.LT.AND P0, PT, R29, c[0x0][0x17c], !P0 ;  /* 0x00005f001d007a0c */ /* 0x000fe40004701270 */
[C---:B------:R-:W-:Y:S02]  /*16e70*/  LEA R20, P6, R10.reuse, R20, 0x1 ;  /* 0x000000140a147211 */ /* 0x040fe400078c08ff */
[----:B------:R-:W-:Y:S02]  /*16e80*/  PRMT R0, R11, 0x7632, R0 ;  /* 0x000076320b007816 */ /* 0x000fe40000000000 */
[----:B------:R-:W-:Y:S02]  /*16e90*/  LEA.HI.X.SX32 R21, R10, R3, 0x1, P6 ;  /* 0x000000030a157211 */ /* 0x000fe400030f0eff */
[----:B------:R-:W-:Y:S01]  /*16ea0*/  PRMT R3, R15, 0x7632, R3 ;  /* 0x000076320f037816 */ /* 0x000fe20000000003 */
[----:B------:R0:W-:Y:S04]  /*16eb0*/  @P5 STG.E.U16 [R4.64], R11 ;  /* 0x0000000b04005986 */ /* 0x0001e8000c101504 */
[----:B------:R0:W-:Y:S04]  /*16ec0*/  @P4 STG.E.U16 [R12.64], R0 ;  /* 0x000000000c004986 */ /* 0x0001e8000c101504 */
[----:B------:R0:W-:Y:S04]  /*16ed0*/  @P3 STG.E.U16 [R16.64], R15 ;  /* 0x0000000f10003986 */ /* 0x0001e8000c101504 */
[----:B------:R0:W-:Y:S04]  /*16ee0*/  @P2 STG.E.U16 [R6.64], R3 ;  /* 0x0000000306002986 */ /* 0x0001e8000c101504 */
[----:B------:R0:W-:Y:S01]  /*16ef0*/  @P1 STG.E.U16 [R8.64], R19 ;  /* 0x0000001308001986 */ /* 0x0001e2000c101504 */
[----:B------:R-:W-:Y:S05]  /*16f00*/  @!P0 EXIT ;  /* 0x000000000000894d */ /* 0x000fea0003800000 */
[----:B------:R-:W-:-:S05]  /*16f10*/  PRMT R10, R19, 0x7632, R10 ;  /* 0x00007632130a7816 */ /* 0x000fca000000000a */
[----:B------:R-:W-:Y:S01]  /*16f20*/  STG.E.U16 [R20.64], R10 ;  /* 0x0000000a14007986 */ /* 0x000fe2000c101504 */
[----:B------:R-:W-:Y:S05]  /*16f30*/  EXIT ;  /* 0x000000000000794d */ /* 0x000fea0003800000 */
.L_x_4:
[----:B------:R-:W-:-:S00]  /*16f40*/  BRA `(.L_x_4) ;  /* 0xfffffff000007947 */ /* 0x000fc0000383ffff */
[----:B------:R-:W-:-:S00]  /*16f50*/  NOP ;  /* 0x0000000000007918 */ /* 0x000fc00000000000 */
        /* <DEDUP_REMOVED lines=10> */
.L_x_5:


//--------------------- .nv.shared.matmul_kernel  --------------------------
	.section	.nv.shared.matmul_kernel,"aw",@nobits
	.sectionflags	@""
	.align	16
